//
// Generated by NVIDIA NVVM Compiler
//
// Compiler Build ID: CL-36424714
// Cuda compilation tools, release 13.0, V13.0.88
// Based on NVVM 20.0.0
//

.version 9.0
.target sm_100
.address_size 64

	// .globl	cudaStereoDecorr
// _ZZ18cudaFindWastedBitsE6shared has been demoted
// _ZZ18cudaComputeAutocorE6shared has been demoted
// _ZZ14cudaComputeLPCE6shared has been demoted
// _ZZ15cudaQuantizeLPCE6shared has been demoted
// _ZZ21cudaComputeLPCLatticeE6shared has been demoted
// _ZZ20cudaEstimateResidualE6shared has been demoted
// _ZZ21cudaEstimateResidual8E6shared has been demoted
// _ZZ22cudaEstimateResidual12E6shared has been demoted
// _ZZ20cudaChooseBestMethodE6shared has been demoted
// _ZZ18cudaCopyBestMethodE6shared_$_0 has been demoted
// _ZZ24cudaCopyBestMethodStereoE6shared has been demoted
// _ZZ18cudaEncodeResidualE6shared has been demoted
// _ZZ17cudaCalcPartitionE6shared has been demoted
// _ZZ19cudaCalcPartition16E6shared has been demoted
// _ZZ22cudaCalcLargePartitionE6shared has been demoted
// _ZZ16cudaSumPartitionE6shared has been demoted
// _ZZ21cudaFindRiceParameterE6shared has been demoted
// _ZZ22cudaFindPartitionOrderE6shared has been demoted

.visible .entry cudaStereoDecorr(
	.param .u64 .ptr .align 1 cudaStereoDecorr_param_0,
	.param .u64 .ptr .align 1 cudaStereoDecorr_param_1,
	.param .u32 cudaStereoDecorr_param_2
)
{
	.reg .pred 	%p<2>;
	.reg .b16 	%rs<9>;
	.reg .b32 	%r<11>;
	.reg .b64 	%rd<12>;

	ld.param.u64 	%rd1, [cudaStereoDecorr_param_0];
	ld.param.u64 	%rd2, [cudaStereoDecorr_param_1];
	ld.param.u32 	%r2, [cudaStereoDecorr_param_2];
	mov.u32 	%r3, %ctaid.x;
	mov.u32 	%r4, %ntid.x;
	mov.u32 	%r5, %tid.x;
	mad.lo.s32 	%r1, %r3, %r4, %r5;
	setp.ge.s32 	%p1, %r1, %r2;
	@%p1 bra 	$L__BB0_2;
	cvta.to.global.u64 	%rd3, %rd2;
	cvta.to.global.u64 	%rd4, %rd1;
	mul.wide.s32 	%rd5, %r1, 4;
	add.s64 	%rd6, %rd3, %rd5;
	ld.global.u32 	%r6, [%rd6];
	mov.b32 	{%rs1, %rs2}, %r6;
	cvt.s32.s16 	%r7, %r6;
	add.s64 	%rd7, %rd4, %rd5;
	st.global.u32 	[%rd7], %r7;
	cvt.s32.s16 	%r8, %rs2;
	mul.wide.s32 	%rd8, %r2, 4;
	add.s64 	%rd9, %rd7, %rd8;
	st.global.u32 	[%rd9], %r8;
	and.b16  	%rs5, %rs2, %rs1;
	xor.b16  	%rs6, %rs2, %rs1;
	shr.s16 	%rs7, %rs6, 1;
	add.s16 	%rs8, %rs5, %rs7;
	cvt.s32.s16 	%r9, %rs8;
	add.s64 	%rd10, %rd9, %rd8;
	st.global.u32 	[%rd10], %r9;
	sub.s32 	%r10, %r7, %r8;
	add.s64 	%rd11, %rd10, %rd8;
	st.global.u32 	[%rd11], %r10;
$L__BB0_2:
	ret;

}
	// .globl	cudaChannelDecorr2
.visible .entry cudaChannelDecorr2(
	.param .u64 .ptr .align 1 cudaChannelDecorr2_param_0,
	.param .u64 .ptr .align 1 cudaChannelDecorr2_param_1,
	.param .u32 cudaChannelDecorr2_param_2
)
{
	.reg .pred 	%p<2>;
	.reg .b16 	%rs<2>;
	.reg .b32 	%r<9>;
	.reg .b64 	%rd<10>;

	ld.param.u64 	%rd1, [cudaChannelDecorr2_param_0];
	ld.param.u64 	%rd2, [cudaChannelDecorr2_param_1];
	ld.param.u32 	%r2, [cudaChannelDecorr2_param_2];
	mov.u32 	%r3, %ctaid.x;
	mov.u32 	%r4, %ntid.x;
	mov.u32 	%r5, %tid.x;
	mad.lo.s32 	%r1, %r3, %r4, %r5;
	setp.ge.s32 	%p1, %r1, %r2;
	@%p1 bra 	$L__BB1_2;
	cvta.to.global.u64 	%rd3, %rd2;
	cvta.to.global.u64 	%rd4, %rd1;
	mul.wide.s32 	%rd5, %r1, 4;
	add.s64 	%rd6, %rd3, %rd5;
	ld.global.u32 	%r6, [%rd6];
	{ .reg .b16 tmp; mov.b32 {tmp, %rs1}, %r6; }
	cvt.s32.s16 	%r7, %r6;
	add.s64 	%rd7, %rd4, %rd5;
	st.global.u32 	[%rd7], %r7;
	cvt.s32.s16 	%r8, %rs1;
	mul.wide.s32 	%rd8, %r2, 4;
	add.s64 	%rd9, %rd7, %rd8;
	st.global.u32 	[%rd9], %r8;
$L__BB1_2:
	ret;

}
	// .globl	cudaChannelDecorr
.visible .entry cudaChannelDecorr(
	.param .u64 .ptr .align 1 cudaChannelDecorr_param_0,
	.param .u64 .ptr .align 1 cudaChannelDecorr_param_1,
	.param .u32 cudaChannelDecorr_param_2
)
{
	.reg .pred 	%p<2>;
	.reg .b32 	%r<11>;
	.reg .b64 	%rd<9>;

	ld.param.u64 	%rd1, [cudaChannelDecorr_param_0];
	ld.param.u64 	%rd2, [cudaChannelDecorr_param_1];
	ld.param.u32 	%r2, [cudaChannelDecorr_param_2];
	mov.u32 	%r3, %ctaid.x;
	mov.u32 	%r4, %ntid.x;
	mov.u32 	%r5, %tid.x;
	mad.lo.s32 	%r1, %r3, %r4, %r5;
	setp.ge.s32 	%p1, %r1, %r2;
	@%p1 bra 	$L__BB2_2;
	cvta.to.global.u64 	%rd3, %rd2;
	cvta.to.global.u64 	%rd4, %rd1;
	mov.u32 	%r6, %nctaid.y;
	mov.u32 	%r7, %ctaid.y;
	mad.lo.s32 	%r8, %r1, %r6, %r7;
	mul.wide.u32 	%rd5, %r8, 2;
	add.s64 	%rd6, %rd3, %rd5;
	ld.global.s16 	%r9, [%rd6];
	mad.lo.s32 	%r10, %r2, %r7, %r1;
	mul.wide.u32 	%rd7, %r10, 4;
	add.s64 	%rd8, %rd4, %rd7;
	st.global.u32 	[%rd8], %r9;
$L__BB2_2:
	ret;

}
	// .globl	cudaFindWastedBits
.visible .entry cudaFindWastedBits(
	.param .u64 .ptr .align 1 cudaFindWastedBits_param_0,
	.param .u64 .ptr .align 1 cudaFindWastedBits_param_1,
	.param .u32 cudaFindWastedBits_param_2,
	.param .u32 cudaFindWastedBits_param_3
)
{
	.reg .pred 	%p<15>;
	.reg .b32 	%r<90>;
	.reg .b64 	%rd<13>;
	// demoted variable
	.shared .align 4 .b8 _ZZ18cudaFindWastedBitsE6shared[2112];
	ld.param.u64 	%rd4, [cudaFindWastedBits_param_0];
	ld.param.u64 	%rd3, [cudaFindWastedBits_param_1];
	ld.param.u32 	%r9, [cudaFindWastedBits_param_2];
	ld.param.u32 	%r10, [cudaFindWastedBits_param_3];
	cvta.to.global.u64 	%rd1, %rd4;
	mov.u32 	%r1, %tid.x;
	setp.gt.u32 	%p1, %r1, 15;
	shl.b32 	%r11, %r1, 2;
	mov.u32 	%r12, _ZZ18cudaFindWastedBitsE6shared;
	add.s32 	%r13, %r12, %r11;
	add.s32 	%r2, %r13, 2048;
	@%p1 bra 	$L__BB3_2;
	mov.u32 	%r14, %ctaid.x;
	mul.lo.s32 	%r15, %r9, %r14;
	mul.wide.u32 	%rd5, %r15, 192;
	add.s64 	%rd6, %rd1, %rd5;
	mul.wide.u32 	%rd7, %r1, 4;
	add.s64 	%rd8, %rd6, %rd7;
	ld.global.u32 	%r16, [%rd8];
	st.shared.u32 	[%r2], %r16;
$L__BB3_2:
	mov.b32 	%r17, 0;
	st.volatile.shared.u32 	[%r2+-2048], %r17;
	st.volatile.shared.u32 	[%r2+-1024], %r17;
	bar.sync 	0;
	setp.lt.s32 	%p2, %r10, 1;
	@%p2 bra 	$L__BB3_7;
	mov.u32 	%r3, %ntid.x;
	cvta.to.global.u64 	%rd2, %rd3;
	mov.b32 	%r88, 0;
$L__BB3_4:
	add.s32 	%r5, %r88, %r1;
	setp.ge.u32 	%p3, %r5, %r10;
	mov.b32 	%r89, 0;
	@%p3 bra 	$L__BB3_6;
	ld.shared.u32 	%r20, [_ZZ18cudaFindWastedBitsE6shared+2052];
	add.s32 	%r21, %r5, %r20;
	mul.wide.u32 	%rd9, %r21, 4;
	add.s64 	%rd10, %rd2, %rd9;
	ld.global.u32 	%r89, [%rd10];
$L__BB3_6:
	ld.volatile.shared.u32 	%r22, [%r2+-2048];
	or.b32  	%r23, %r22, %r89;
	st.volatile.shared.u32 	[%r2+-2048], %r23;
	shr.s32 	%r24, %r89, 31;
	xor.b32  	%r25, %r24, %r89;
	ld.volatile.shared.u32 	%r26, [%r2+-1024];
	or.b32  	%r27, %r26, %r25;
	st.volatile.shared.u32 	[%r2+-1024], %r27;
	add.s32 	%r88, %r88, %r3;
	setp.lt.s32 	%p4, %r88, %r10;
	@%p4 bra 	$L__BB3_4;
$L__BB3_7:
	bar.sync 	0;
	setp.gt.u32 	%p5, %r1, 127;
	@%p5 bra 	$L__BB3_9;
	ld.volatile.shared.u32 	%r28, [%r2+-1536];
	ld.volatile.shared.u32 	%r29, [%r2+-2048];
	or.b32  	%r30, %r29, %r28;
	st.volatile.shared.u32 	[%r2+-2048], %r30;
$L__BB3_9:
	bar.sync 	0;
	setp.gt.u32 	%p6, %r1, 63;
	@%p6 bra 	$L__BB3_11;
	ld.volatile.shared.u32 	%r31, [%r2+-1792];
	ld.volatile.shared.u32 	%r32, [%r2+-2048];
	or.b32  	%r33, %r32, %r31;
	st.volatile.shared.u32 	[%r2+-2048], %r33;
$L__BB3_11:
	bar.sync 	0;
	setp.gt.u32 	%p7, %r1, 31;
	@%p7 bra 	$L__BB3_13;
	ld.volatile.shared.u32 	%r34, [%r2+-1920];
	ld.volatile.shared.u32 	%r35, [%r2+-2048];
	or.b32  	%r36, %r35, %r34;
	st.volatile.shared.u32 	[%r2+-2048], %r36;
$L__BB3_13:
	setp.gt.u32 	%p8, %r1, 31;
	bar.sync 	0;
	@%p8 bra 	$L__BB3_15;
	ld.volatile.shared.u32 	%r37, [%r2+-1984];
	ld.volatile.shared.u32 	%r38, [%r2+-2048];
	or.b32  	%r39, %r38, %r37;
	st.volatile.shared.u32 	[%r2+-2048], %r39;
	ld.volatile.shared.u32 	%r40, [%r2+-2016];
	ld.volatile.shared.u32 	%r41, [%r2+-2048];
	or.b32  	%r42, %r41, %r40;
	st.volatile.shared.u32 	[%r2+-2048], %r42;
	ld.volatile.shared.u32 	%r43, [%r2+-2032];
	ld.volatile.shared.u32 	%r44, [%r2+-2048];
	or.b32  	%r45, %r44, %r43;
	st.volatile.shared.u32 	[%r2+-2048], %r45;
	ld.volatile.shared.u32 	%r46, [%r2+-2040];
	ld.volatile.shared.u32 	%r47, [%r2+-2048];
	or.b32  	%r48, %r47, %r46;
	st.volatile.shared.u32 	[%r2+-2048], %r48;
	ld.volatile.shared.u32 	%r49, [%r2+-2044];
	ld.volatile.shared.u32 	%r50, [%r2+-2048];
	or.b32  	%r51, %r50, %r49;
	st.volatile.shared.u32 	[%r2+-2048], %r51;
	bra.uni 	$L__BB3_16;
$L__BB3_15:
	setp.gt.u32 	%p9, %r1, 127;
	@%p9 bra 	$L__BB3_17;
$L__BB3_16:
	ld.volatile.shared.u32 	%r52, [%r2+-512];
	ld.volatile.shared.u32 	%r53, [%r2+-1024];
	or.b32  	%r54, %r53, %r52;
	st.volatile.shared.u32 	[%r2+-1024], %r54;
$L__BB3_17:
	setp.gt.u32 	%p10, %r1, 63;
	bar.sync 	0;
	@%p10 bra 	$L__BB3_19;
	ld.volatile.shared.u32 	%r55, [%r2+-768];
	ld.volatile.shared.u32 	%r56, [%r2+-1024];
	or.b32  	%r57, %r56, %r55;
	st.volatile.shared.u32 	[%r2+-1024], %r57;
$L__BB3_19:
	setp.gt.u32 	%p11, %r1, 31;
	bar.sync 	0;
	@%p11 bra 	$L__BB3_21;
	ld.volatile.shared.u32 	%r58, [%r2+-896];
	ld.volatile.shared.u32 	%r59, [%r2+-1024];
	or.b32  	%r60, %r59, %r58;
	st.volatile.shared.u32 	[%r2+-1024], %r60;
$L__BB3_21:
	setp.gt.u32 	%p12, %r1, 31;
	bar.sync 	0;
	@%p12 bra 	$L__BB3_24;
	ld.volatile.shared.u32 	%r61, [%r2+-960];
	ld.volatile.shared.u32 	%r62, [%r2+-1024];
	or.b32  	%r63, %r62, %r61;
	st.volatile.shared.u32 	[%r2+-1024], %r63;
	ld.volatile.shared.u32 	%r64, [%r2+-992];
	ld.volatile.shared.u32 	%r65, [%r2+-1024];
	or.b32  	%r66, %r65, %r64;
	st.volatile.shared.u32 	[%r2+-1024], %r66;
	ld.volatile.shared.u32 	%r67, [%r2+-1008];
	ld.volatile.shared.u32 	%r68, [%r2+-1024];
	or.b32  	%r69, %r68, %r67;
	st.volatile.shared.u32 	[%r2+-1024], %r69;
	ld.volatile.shared.u32 	%r70, [%r2+-1016];
	ld.volatile.shared.u32 	%r71, [%r2+-1024];
	or.b32  	%r72, %r71, %r70;
	st.volatile.shared.u32 	[%r2+-1024], %r72;
	ld.volatile.shared.u32 	%r73, [%r2+-1020];
	ld.volatile.shared.u32 	%r74, [%r2+-1024];
	or.b32  	%r75, %r74, %r73;
	st.volatile.shared.u32 	[%r2+-1024], %r75;
	setp.ne.s32 	%p13, %r1, 0;
	@%p13 bra 	$L__BB3_24;
	ld.volatile.shared.u32 	%r76, [_ZZ18cudaFindWastedBitsE6shared];
	brev.b32 	%r77, %r76;
	bfind.shiftamt.u32 	%r78, %r77;
	max.s32 	%r79, %r78, 0;
	st.shared.u32 	[_ZZ18cudaFindWastedBitsE6shared+2092], %r79;
	ld.volatile.shared.u32 	%r80, [_ZZ18cudaFindWastedBitsE6shared+1024];
	clz.b32 	%r81, %r80;
	add.s32 	%r82, %r79, %r81;
	sub.s32 	%r83, 32, %r82;
	st.shared.u32 	[_ZZ18cudaFindWastedBitsE6shared+2096], %r83;
$L__BB3_24:
	bar.sync 	0;
	setp.ge.u32 	%p14, %r1, %r9;
	@%p14 bra 	$L__BB3_26;
	ld.shared.u32 	%r84, [_ZZ18cudaFindWastedBitsE6shared+2092];
	mov.u32 	%r85, %ctaid.x;
	mad.lo.s32 	%r86, %r9, %r85, %r1;
	mul.wide.u32 	%rd11, %r86, 192;
	add.s64 	%rd12, %rd1, %rd11;
	st.global.u32 	[%rd12+44], %r84;
	ld.shared.u32 	%r87, [_ZZ18cudaFindWastedBitsE6shared+2096];
	st.global.u32 	[%rd12+48], %r87;
$L__BB3_26:
	ret;

}
	// .globl	cudaComputeAutocor
.visible .entry cudaComputeAutocor(
	.param .u64 .ptr .align 1 cudaComputeAutocor_param_0,
	.param .u64 .ptr .align 1 cudaComputeAutocor_param_1,
	.param .u64 .ptr .align 1 cudaComputeAutocor_param_2,
	.param .u64 .ptr .align 1 cudaComputeAutocor_param_3,
	.param .u32 cudaComputeAutocor_param_4,
	.param .u32 cudaComputeAutocor_param_5,
	.param .u32 cudaComputeAutocor_param_6
)
{
	.reg .pred 	%p<9>;
	.reg .b32 	%r<70>;
	.reg .b32 	%f<76>;
	.reg .b64 	%rd<28>;
	// demoted variable
	.shared .align 4 .b8 _ZZ18cudaComputeAutocorE6shared[3284];
	ld.param.u64 	%rd3, [cudaComputeAutocor_param_0];
	ld.param.u64 	%rd5, [cudaComputeAutocor_param_1];
	ld.param.u64 	%rd6, [cudaComputeAutocor_param_2];
	ld.param.u64 	%rd4, [cudaComputeAutocor_param_3];
	ld.param.u32 	%r13, [cudaComputeAutocor_param_4];
	ld.param.u32 	%r14, [cudaComputeAutocor_param_5];
	ld.param.u32 	%r15, [cudaComputeAutocor_param_6];
	cvta.to.global.u64 	%rd1, %rd6;
	cvta.to.global.u64 	%rd2, %rd5;
	mov.u32 	%r1, %tid.x;
	mov.u32 	%r69, %tid.y;
	shl.b32 	%r16, %r69, 5;
	add.s32 	%r3, %r16, %r1;
	setp.gt.u32 	%p1, %r3, 15;
	shl.b32 	%r17, %r3, 2;
	mov.u32 	%r18, _ZZ18cudaComputeAutocorE6shared;
	add.s32 	%r19, %r18, %r17;
	add.s32 	%r4, %r19, 3072;
	@%p1 bra 	$L__BB4_3;
	cvta.to.global.u64 	%rd7, %rd4;
	mov.u32 	%r5, %ctaid.y;
	shr.u32 	%r20, %r5, %r14;
	shl.b32 	%r21, %r15, 8;
	shr.s32 	%r22, %r21, 8;
	mul.lo.s32 	%r23, %r22, %r20;
	mul.wide.s32 	%rd8, %r23, 192;
	add.s64 	%rd9, %rd7, %rd8;
	mul.wide.u32 	%rd10, %r3, 4;
	add.s64 	%rd11, %rd9, %rd10;
	ld.global.u32 	%r24, [%rd11];
	st.shared.u32 	[%r4], %r24;
	setp.ne.s32 	%p2, %r3, 0;
	@%p2 bra 	$L__BB4_3;
	mov.u32 	%r25, %ctaid.x;
	shl.b32 	%r26, %r25, 8;
	shr.s32 	%r27, %r26, 8;
	mul.lo.s32 	%r28, %r27, 480;
	st.volatile.shared.u32 	[_ZZ18cudaComputeAutocorE6shared+3268], %r28;
	mov.b32 	%r29, -1;
	shl.b32 	%r30, %r29, %r14;
	not.b32 	%r31, %r30;
	and.b32  	%r32, %r5, %r31;
	ld.shared.u32 	%r33, [_ZZ18cudaComputeAutocorE6shared+3100];
	shl.b32 	%r34, %r33, 8;
	shr.s32 	%r35, %r34, 8;
	ld.volatile.shared.u32 	%r36, [_ZZ18cudaComputeAutocorE6shared+3268];
	mad.lo.s32 	%r37, %r35, %r32, %r36;
	st.volatile.shared.u32 	[_ZZ18cudaComputeAutocorE6shared+3276], %r37;
	ld.shared.u32 	%r38, [_ZZ18cudaComputeAutocorE6shared+3076];
	ld.volatile.shared.u32 	%r39, [_ZZ18cudaComputeAutocorE6shared+3268];
	add.s32 	%r40, %r39, %r38;
	st.volatile.shared.u32 	[_ZZ18cudaComputeAutocorE6shared+3280], %r40;
	ld.volatile.shared.u32 	%r41, [_ZZ18cudaComputeAutocorE6shared+3268];
	sub.s32 	%r42, %r33, %r41;
	add.s32 	%r43, %r13, 480;
	min.s32 	%r44, %r42, %r43;
	st.volatile.shared.u32 	[_ZZ18cudaComputeAutocorE6shared+3272], %r44;
$L__BB4_3:
	bar.sync 	0;
	ld.volatile.shared.u32 	%r45, [_ZZ18cudaComputeAutocorE6shared+3272];
	setp.ge.s32 	%p3, %r3, %r45;
	mov.f32 	%f74, 0f00000000;
	@%p3 bra 	$L__BB4_5;
	ld.volatile.shared.u32 	%r46, [_ZZ18cudaComputeAutocorE6shared+3280];
	add.s32 	%r47, %r46, %r3;
	mul.wide.s32 	%rd12, %r47, 4;
	add.s64 	%rd13, %rd2, %rd12;
	ld.global.u32 	%r48, [%rd13];
	cvt.rn.f32.s32 	%f6, %r48;
	ld.volatile.shared.u32 	%r49, [_ZZ18cudaComputeAutocorE6shared+3276];
	add.s32 	%r50, %r49, %r3;
	mul.wide.s32 	%rd14, %r50, 4;
	add.s64 	%rd15, %rd1, %rd14;
	ld.global.f32 	%f7, [%rd15];
	mul.f32 	%f74, %f7, %f6;
$L__BB4_5:
	st.shared.f32 	[%r4+-3072], %f74;
	add.s32 	%r51, %r3, 256;
	ld.volatile.shared.u32 	%r52, [_ZZ18cudaComputeAutocorE6shared+3272];
	setp.ge.s32 	%p4, %r51, %r52;
	mov.f32 	%f75, 0f00000000;
	@%p4 bra 	$L__BB4_7;
	ld.volatile.shared.s32 	%rd16, [_ZZ18cudaComputeAutocorE6shared+3280];
	cvt.u64.u32 	%rd17, %r3;
	add.s64 	%rd18, %rd16, %rd17;
	shl.b64 	%rd19, %rd18, 2;
	add.s64 	%rd20, %rd2, %rd19;
	ld.global.u32 	%r53, [%rd20+1024];
	cvt.rn.f32.s32 	%f9, %r53;
	ld.volatile.shared.s32 	%rd21, [_ZZ18cudaComputeAutocorE6shared+3276];
	add.s64 	%rd22, %rd21, %rd17;
	shl.b64 	%rd23, %rd22, 2;
	add.s64 	%rd24, %rd1, %rd23;
	ld.global.f32 	%f10, [%rd24+1024];
	mul.f32 	%f75, %f10, %f9;
$L__BB4_7:
	st.shared.f32 	[%r4+-2048], %f75;
	bar.sync 	0;
	setp.gt.s32 	%p5, %r69, %r13;
	@%p5 bra 	$L__BB4_12;
	mul.lo.s32 	%r54, %r1, 60;
	add.s32 	%r6, %r18, %r54;
	shl.b32 	%r56, %r69, 2;
	add.s32 	%r68, %r18, %r56;
	add.s32 	%r8, %r54, 28;
$L__BB4_9:
	setp.ne.s32 	%p6, %r1, 0;
	ld.shared.f32 	%f11, [%r6];
	add.s32 	%r57, %r68, %r8;
	ld.shared.f32 	%f12, [%r57+-28];
	ld.shared.f32 	%f13, [%r6+4];
	ld.shared.f32 	%f14, [%r57+-24];
	mul.f32 	%f15, %f13, %f14;
	fma.rn.f32 	%f16, %f11, %f12, %f15;
	ld.shared.f32 	%f17, [%r6+8];
	ld.shared.f32 	%f18, [%r57+-20];
	fma.rn.f32 	%f19, %f17, %f18, %f16;
	ld.shared.f32 	%f20, [%r6+12];
	ld.shared.f32 	%f21, [%r57+-16];
	fma.rn.f32 	%f22, %f20, %f21, %f19;
	ld.shared.f32 	%f23, [%r6+16];
	ld.shared.f32 	%f24, [%r57+-12];
	fma.rn.f32 	%f25, %f23, %f24, %f22;
	ld.shared.f32 	%f26, [%r6+20];
	ld.shared.f32 	%f27, [%r57+-8];
	fma.rn.f32 	%f28, %f26, %f27, %f25;
	ld.shared.f32 	%f29, [%r6+24];
	ld.shared.f32 	%f30, [%r57+-4];
	fma.rn.f32 	%f31, %f29, %f30, %f28;
	ld.shared.f32 	%f32, [%r6+28];
	ld.shared.f32 	%f33, [%r57];
	fma.rn.f32 	%f34, %f32, %f33, %f31;
	ld.shared.f32 	%f35, [%r6+32];
	ld.shared.f32 	%f36, [%r57+4];
	fma.rn.f32 	%f37, %f35, %f36, %f34;
	ld.shared.f32 	%f38, [%r6+36];
	ld.shared.f32 	%f39, [%r57+8];
	fma.rn.f32 	%f40, %f38, %f39, %f37;
	ld.shared.f32 	%f41, [%r6+40];
	ld.shared.f32 	%f42, [%r57+12];
	fma.rn.f32 	%f43, %f41, %f42, %f40;
	ld.shared.f32 	%f44, [%r6+44];
	ld.shared.f32 	%f45, [%r57+16];
	fma.rn.f32 	%f46, %f44, %f45, %f43;
	ld.shared.f32 	%f47, [%r6+48];
	ld.shared.f32 	%f48, [%r57+20];
	fma.rn.f32 	%f49, %f47, %f48, %f46;
	ld.shared.f32 	%f50, [%r6+52];
	ld.shared.f32 	%f51, [%r57+24];
	fma.rn.f32 	%f52, %f50, %f51, %f49;
	ld.shared.f32 	%f53, [%r6+56];
	ld.shared.f32 	%f54, [%r57+28];
	fma.rn.f32 	%f55, %f53, %f54, %f52;
	st.volatile.shared.f32 	[%r4+-1024], %f55;
	ld.volatile.shared.f32 	%f56, [%r4+-1024];
	ld.volatile.shared.f32 	%f57, [%r4+-992];
	add.f32 	%f58, %f56, %f57;
	ld.volatile.shared.f32 	%f59, [%r4+-960];
	add.f32 	%f60, %f58, %f59;
	ld.volatile.shared.f32 	%f61, [%r4+-928];
	add.f32 	%f62, %f60, %f61;
	st.volatile.shared.f32 	[%r4+-1024], %f62;
	ld.volatile.shared.f32 	%f63, [%r4+-1024];
	ld.volatile.shared.f32 	%f64, [%r4+-1016];
	add.f32 	%f65, %f63, %f64;
	ld.volatile.shared.f32 	%f66, [%r4+-1008];
	add.f32 	%f67, %f65, %f66;
	ld.volatile.shared.f32 	%f68, [%r4+-1000];
	add.f32 	%f69, %f67, %f68;
	st.volatile.shared.f32 	[%r4+-1024], %f69;
	@%p6 bra 	$L__BB4_11;
	ld.volatile.shared.f32 	%f70, [%r4+-1024];
	ld.volatile.shared.f32 	%f71, [%r4+-1020];
	add.f32 	%f72, %f70, %f71;
	st.volatile.shared.f32 	[%r68+3136], %f72;
$L__BB4_11:
	add.s32 	%r69, %r69, 8;
	add.s32 	%r68, %r68, 32;
	setp.le.s32 	%p7, %r69, %r13;
	@%p7 bra 	$L__BB4_9;
$L__BB4_12:
	bar.sync 	0;
	setp.gt.s32 	%p8, %r3, %r13;
	@%p8 bra 	$L__BB4_14;
	ld.volatile.shared.f32 	%f73, [%r4+64];
	mov.u32 	%r58, %ctaid.x;
	mov.u32 	%r59, %ctaid.y;
	mov.u32 	%r60, %nctaid.x;
	mad.lo.s32 	%r61, %r59, %r60, %r58;
	shl.b32 	%r62, %r61, 8;
	shr.s32 	%r63, %r62, 8;
	shl.b32 	%r64, %r13, 8;
	add.s32 	%r65, %r64, 256;
	shr.s32 	%r66, %r65, 8;
	mad.lo.s32 	%r67, %r66, %r63, %r3;
	cvta.to.global.u64 	%rd25, %rd3;
	mul.wide.s32 	%rd26, %r67, 4;
	add.s64 	%rd27, %rd25, %rd26;
	st.global.f32 	[%rd27], %f73;
$L__BB4_14:
	ret;

}
	// .globl	cudaComputeLPC
.visible .entry cudaComputeLPC(
	.param .u64 .ptr .align 1 cudaComputeLPC_param_0,
	.param .u32 cudaComputeLPC_param_1,
	.param .u64 .ptr .align 1 cudaComputeLPC_param_2,
	.param .u32 cudaComputeLPC_param_3,
	.param .u64 .ptr .align 1 cudaComputeLPC_param_4,
	.param .u32 cudaComputeLPC_param_5,
	.param .u32 cudaComputeLPC_param_6
)
{
	.reg .pred 	%p<61>;
	.reg .b32 	%r<157>;
	.reg .b32 	%f<199>;
	.reg .b64 	%rd<41>;
	// demoted variable
	.shared .align 4 .b8 _ZZ14cudaComputeLPCE6shared[716];
	ld.param.u64 	%rd3, [cudaComputeLPC_param_0];
	ld.param.u32 	%r42, [cudaComputeLPC_param_1];
	ld.param.u64 	%rd4, [cudaComputeLPC_param_2];
	ld.param.u32 	%r43, [cudaComputeLPC_param_3];
	ld.param.u64 	%rd5, [cudaComputeLPC_param_4];
	ld.param.u32 	%r44, [cudaComputeLPC_param_5];
	ld.param.u32 	%r45, [cudaComputeLPC_param_6];
	cvta.to.global.u64 	%rd1, %rd5;
	cvta.to.global.u64 	%rd2, %rd4;
	mov.u32 	%r1, %tid.x;
	setp.gt.u32 	%p3, %r1, 15;
	shl.b32 	%r46, %r1, 2;
	mov.u32 	%r47, _ZZ14cudaComputeLPCE6shared;
	add.s32 	%r2, %r47, %r46;
	mov.pred 	%p60, 0;
	@%p3 bra 	$L__BB5_3;
	cvta.to.global.u64 	%rd6, %rd3;
	mov.u32 	%r3, %ctaid.y;
	mul.lo.s32 	%r48, %r42, %r3;
	mul.wide.u32 	%rd7, %r48, 192;
	add.s64 	%rd8, %rd6, %rd7;
	mul.wide.u32 	%rd9, %r1, 4;
	add.s64 	%rd10, %rd8, %rd9;
	ld.global.u32 	%r49, [%rd10];
	st.shared.u32 	[%r2], %r49;
	setp.ne.s32 	%p5, %r1, 0;
	@%p5 bra 	$L__BB5_3;
	mov.u32 	%r50, %ctaid.x;
	mad.lo.s32 	%r51, %r44, %r3, %r50;
	mad.lo.s32 	%r52, %r51, %r43, %r51;
	shl.b32 	%r53, %r52, 5;
	st.volatile.shared.u32 	[_ZZ14cudaComputeLPCE6shared+708], %r53;
	mul.lo.s32 	%r54, %r52, %r45;
	st.volatile.shared.u32 	[_ZZ14cudaComputeLPCE6shared+712], %r54;
	mov.pred 	%p60, -1;
$L__BB5_3:
	setp.lt.s32 	%p7, %r43, 0;
	@%p7 bra 	$L__BB5_16;
	add.s32 	%r4, %r43, 1;
	not.b32 	%r56, %r1;
	add.s32 	%r5, %r45, %r56;
	and.b32  	%r6, %r5, 96;
	mad.lo.s32 	%r7, %r1, %r43, %r1;
	add.s32 	%r8, %r1, 32;
	shl.b32 	%r9, %r4, 5;
	add.s32 	%r10, %r1, 64;
	shl.b32 	%r11, %r4, 6;
	add.s32 	%r12, %r1, 96;
	shl.b32 	%r57, %r43, 7;
	add.s32 	%r13, %r57, 128;
	mad.lo.s32 	%r14, %r43, 96, 96;
	mov.b32 	%r150, 0;
	not.pred 	%p14, %p60;
$L__BB5_5:
	setp.ge.s32 	%p8, %r1, %r45;
	mov.b32 	%r58, 0;
	st.volatile.shared.u32 	[%r2+64], %r58;
	@%p8 bra 	$L__BB5_13;
	setp.eq.s32 	%p9, %r6, 96;
	mov.u32 	%r151, %r1;
	@%p9 bra 	$L__BB5_10;
	setp.eq.s32 	%p10, %r6, 0;
	ld.volatile.shared.u32 	%r59, [_ZZ14cudaComputeLPCE6shared+712];
	add.s32 	%r16, %r7, %r150;
	add.s32 	%r60, %r16, %r59;
	mul.wide.s32 	%rd11, %r60, 4;
	add.s64 	%rd12, %rd2, %rd11;
	ld.global.f32 	%f35, [%rd12];
	ld.volatile.shared.f32 	%f36, [%r2+64];
	add.f32 	%f37, %f35, %f36;
	st.volatile.shared.f32 	[%r2+64], %f37;
	mov.u32 	%r151, %r8;
	@%p10 bra 	$L__BB5_10;
	setp.eq.s32 	%p11, %r6, 32;
	ld.volatile.shared.u32 	%r61, [_ZZ14cudaComputeLPCE6shared+712];
	add.s32 	%r62, %r16, %r9;
	add.s32 	%r63, %r62, %r61;
	mul.wide.s32 	%rd13, %r63, 4;
	add.s64 	%rd14, %rd2, %rd13;
	ld.global.f32 	%f38, [%rd14];
	ld.volatile.shared.f32 	%f39, [%r2+64];
	add.f32 	%f40, %f38, %f39;
	st.volatile.shared.f32 	[%r2+64], %f40;
	mov.u32 	%r151, %r10;
	@%p11 bra 	$L__BB5_10;
	ld.volatile.shared.u32 	%r64, [_ZZ14cudaComputeLPCE6shared+712];
	add.s32 	%r65, %r16, %r11;
	add.s32 	%r66, %r65, %r64;
	mul.wide.s32 	%rd15, %r66, 4;
	add.s64 	%rd16, %rd2, %rd15;
	ld.global.f32 	%f41, [%rd16];
	ld.volatile.shared.f32 	%f42, [%r2+64];
	add.f32 	%f43, %f41, %f42;
	st.volatile.shared.f32 	[%r2+64], %f43;
	mov.u32 	%r151, %r12;
$L__BB5_10:
	setp.lt.u32 	%p12, %r5, 96;
	@%p12 bra 	$L__BB5_13;
	mad.lo.s32 	%r152, %r4, %r151, %r150;
$L__BB5_12:
	ld.volatile.shared.u32 	%r67, [_ZZ14cudaComputeLPCE6shared+712];
	add.s32 	%r68, %r152, %r67;
	mul.wide.s32 	%rd17, %r68, 4;
	add.s64 	%rd18, %rd2, %rd17;
	ld.global.f32 	%f44, [%rd18];
	ld.volatile.shared.f32 	%f45, [%r2+64];
	add.f32 	%f46, %f44, %f45;
	st.volatile.shared.f32 	[%r2+64], %f46;
	ld.volatile.shared.u32 	%r69, [_ZZ14cudaComputeLPCE6shared+712];
	add.s32 	%r70, %r9, %r152;
	add.s32 	%r71, %r70, %r69;
	mul.wide.s32 	%rd19, %r71, 4;
	add.s64 	%rd20, %rd2, %rd19;
	ld.global.f32 	%f47, [%rd20];
	ld.volatile.shared.f32 	%f48, [%r2+64];
	add.f32 	%f49, %f47, %f48;
	st.volatile.shared.f32 	[%r2+64], %f49;
	ld.volatile.shared.u32 	%r72, [_ZZ14cudaComputeLPCE6shared+712];
	add.s32 	%r73, %r11, %r152;
	add.s32 	%r74, %r73, %r72;
	mul.wide.s32 	%rd21, %r74, 4;
	add.s64 	%rd22, %rd2, %rd21;
	ld.global.f32 	%f50, [%rd22];
	ld.volatile.shared.f32 	%f51, [%r2+64];
	add.f32 	%f52, %f50, %f51;
	st.volatile.shared.f32 	[%r2+64], %f52;
	ld.volatile.shared.u32 	%r75, [_ZZ14cudaComputeLPCE6shared+712];
	add.s32 	%r76, %r14, %r152;
	add.s32 	%r77, %r76, %r75;
	mul.wide.s32 	%rd23, %r77, 4;
	add.s64 	%rd24, %rd2, %rd23;
	ld.global.f32 	%f53, [%rd24];
	ld.volatile.shared.f32 	%f54, [%r2+64];
	add.f32 	%f55, %f53, %f54;
	st.volatile.shared.f32 	[%r2+64], %f55;
	add.s32 	%r151, %r151, 128;
	add.s32 	%r152, %r152, %r13;
	setp.lt.s32 	%p13, %r151, %r45;
	@%p13 bra 	$L__BB5_12;
$L__BB5_13:
	ld.volatile.shared.f32 	%f56, [%r2+64];
	ld.volatile.shared.f32 	%f57, [%r2+96];
	add.f32 	%f58, %f56, %f57;
	ld.volatile.shared.f32 	%f59, [%r2+128];
	add.f32 	%f60, %f58, %f59;
	ld.volatile.shared.f32 	%f61, [%r2+160];
	add.f32 	%f62, %f60, %f61;
	st.volatile.shared.f32 	[%r2+64], %f62;
	ld.volatile.shared.f32 	%f63, [%r2+64];
	ld.volatile.shared.f32 	%f64, [%r2+72];
	add.f32 	%f65, %f63, %f64;
	ld.volatile.shared.f32 	%f66, [%r2+80];
	add.f32 	%f67, %f65, %f66;
	ld.volatile.shared.f32 	%f68, [%r2+88];
	add.f32 	%f69, %f67, %f68;
	st.volatile.shared.f32 	[%r2+64], %f69;
	@%p14 bra 	$L__BB5_15;
	ld.volatile.shared.f32 	%f70, [_ZZ14cudaComputeLPCE6shared+64];
	ld.volatile.shared.f32 	%f71, [_ZZ14cudaComputeLPCE6shared+68];
	add.f32 	%f72, %f70, %f71;
	shl.b32 	%r79, %r150, 2;
	add.s32 	%r80, %r47, %r79;
	st.volatile.shared.f32 	[%r80+576], %f72;
$L__BB5_15:
	add.s32 	%r23, %r150, 1;
	setp.ne.s32 	%p15, %r150, %r43;
	mov.u32 	%r150, %r23;
	@%p15 bra 	$L__BB5_5;
$L__BB5_16:
	mov.u32 	%r81, %tid.y;
	setp.ne.s32 	%p16, %r81, 0;
	@%p16 bra 	$L__BB5_69;
	ld.volatile.shared.f32 	%f73, [%r2+580];
	st.volatile.shared.f32 	[%r2+320], %f73;
	ld.volatile.shared.f32 	%f189, [%r2+320];
	mov.b32 	%r82, 0;
	st.volatile.shared.u32 	[%r2+192], %r82;
	ld.volatile.shared.f32 	%f193, [_ZZ14cudaComputeLPCE6shared+576];
	setp.lt.s32 	%p17, %r43, 1;
	@%p17 bra 	$L__BB5_67;
	not.b32 	%r24, %r1;
	and.b32  	%r25, %r43, 3;
	setp.lt.u32 	%p18, %r43, 4;
	mov.b32 	%r156, 0;
	@%p18 bra 	$L__BB5_45;
	and.b32  	%r156, %r43, 2147483644;
	mov.b32 	%r154, 0;
	not.pred 	%p20, %p60;
$L__BB5_20:
	.pragma "nounroll";
	ld.volatile.shared.f32 	%f74, [_ZZ14cudaComputeLPCE6shared+320];
	neg.f32 	%f75, %f74;
	div.rn.f32 	%f5, %f75, %f193;
	ld.volatile.shared.f32 	%f76, [_ZZ14cudaComputeLPCE6shared+320];
	fma.rn.f32 	%f6, %f76, %f5, %f193;
	not.b32 	%r85, %r154;
	add.s32 	%r86, %r43, %r85;
	setp.ge.u32 	%p19, %r1, %r86;
	@%p19 bra 	$L__BB5_22;
	ld.volatile.shared.f32 	%f77, [%r2+324];
	fma.rn.f32 	%f78, %f189, %f5, %f77;
	ld.volatile.shared.f32 	%f79, [%r2+324];
	fma.rn.f32 	%f189, %f5, %f79, %f189;
	st.volatile.shared.f32 	[%r2+320], %f78;
$L__BB5_22:
	shl.b32 	%r87, %r154, 2;
	add.s32 	%r89, %r47, %r87;
	add.s32 	%r28, %r89, 448;
	@%p20 bra 	$L__BB5_24;
	st.volatile.shared.f32 	[%r28], %f6;
$L__BB5_24:
	setp.lt.u32 	%p21, %r1, %r154;
	selp.f32 	%f80, 0f3F800000, 0f00000000, %p21;
	mul.f32 	%f81, %f5, %f80;
	add.s32 	%r90, %r154, %r24;
	shl.b32 	%r91, %r90, 2;
	add.s32 	%r93, %r47, %r91;
	add.s32 	%r29, %r93, 192;
	ld.volatile.shared.f32 	%f82, [%r93+192];
	mul.f32 	%f83, %f81, %f82;
	setp.eq.s32 	%p22, %r1, %r154;
	selp.f32 	%f84, 0f3F800000, 0f00000000, %p22;
	fma.rn.f32 	%f85, %f5, %f84, %f83;
	ld.volatile.shared.f32 	%f86, [%r2+192];
	add.f32 	%f87, %f86, %f85;
	st.volatile.shared.f32 	[%r2+192], %f87;
	setp.gt.u32 	%p23, %r1, %r154;
	@%p23 bra 	$L__BB5_26;
	ld.volatile.shared.f32 	%f88, [%r29+4];
	neg.f32 	%f89, %f88;
	ld.volatile.shared.u32 	%r94, [_ZZ14cudaComputeLPCE6shared+708];
	shl.b32 	%r95, %r154, 5;
	add.s32 	%r96, %r95, %r1;
	add.s32 	%r97, %r96, %r94;
	mul.wide.u32 	%rd25, %r97, 4;
	add.s64 	%rd26, %rd1, %rd25;
	st.global.f32 	[%rd26], %f89;
$L__BB5_26:
	add.s32 	%r30, %r154, 1;
	ld.volatile.shared.f32 	%f90, [_ZZ14cudaComputeLPCE6shared+320];
	neg.f32 	%f91, %f90;
	div.rn.f32 	%f9, %f91, %f6;
	ld.volatile.shared.f32 	%f92, [_ZZ14cudaComputeLPCE6shared+320];
	fma.rn.f32 	%f10, %f92, %f9, %f6;
	sub.s32 	%r31, %r43, %r154;
	add.s32 	%r98, %r31, -2;
	setp.ge.u32 	%p24, %r1, %r98;
	@%p24 bra 	$L__BB5_28;
	ld.volatile.shared.f32 	%f93, [%r2+324];
	fma.rn.f32 	%f94, %f189, %f9, %f93;
	ld.volatile.shared.f32 	%f95, [%r2+324];
	fma.rn.f32 	%f189, %f9, %f95, %f189;
	st.volatile.shared.f32 	[%r2+320], %f94;
$L__BB5_28:
	@%p20 bra 	$L__BB5_30;
	st.volatile.shared.f32 	[%r28+4], %f10;
$L__BB5_30:
	setp.le.u32 	%p26, %r1, %r154;
	selp.f32 	%f96, 0f3F800000, 0f00000000, %p26;
	mul.f32 	%f97, %f9, %f96;
	ld.volatile.shared.f32 	%f98, [%r29+4];
	mul.f32 	%f99, %f97, %f98;
	setp.eq.s32 	%p27, %r1, %r30;
	selp.f32 	%f100, 0f3F800000, 0f00000000, %p27;
	fma.rn.f32 	%f101, %f9, %f100, %f99;
	ld.volatile.shared.f32 	%f102, [%r2+192];
	add.f32 	%f103, %f102, %f101;
	st.volatile.shared.f32 	[%r2+192], %f103;
	setp.gt.u32 	%p28, %r1, %r30;
	@%p28 bra 	$L__BB5_32;
	ld.volatile.shared.f32 	%f104, [%r29+8];
	neg.f32 	%f105, %f104;
	ld.volatile.shared.u32 	%r99, [_ZZ14cudaComputeLPCE6shared+708];
	shl.b32 	%r100, %r30, 5;
	add.s32 	%r101, %r100, %r1;
	add.s32 	%r102, %r101, %r99;
	mul.wide.u32 	%rd27, %r102, 4;
	add.s64 	%rd28, %rd1, %rd27;
	st.global.f32 	[%rd28], %f105;
$L__BB5_32:
	add.s32 	%r32, %r154, 2;
	ld.volatile.shared.f32 	%f106, [_ZZ14cudaComputeLPCE6shared+320];
	neg.f32 	%f107, %f106;
	div.rn.f32 	%f13, %f107, %f10;
	ld.volatile.shared.f32 	%f108, [_ZZ14cudaComputeLPCE6shared+320];
	fma.rn.f32 	%f14, %f108, %f13, %f10;
	add.s32 	%r103, %r31, -3;
	setp.ge.u32 	%p29, %r1, %r103;
	@%p29 bra 	$L__BB5_34;
	ld.volatile.shared.f32 	%f109, [%r2+324];
	fma.rn.f32 	%f110, %f189, %f13, %f109;
	ld.volatile.shared.f32 	%f111, [%r2+324];
	fma.rn.f32 	%f189, %f13, %f111, %f189;
	st.volatile.shared.f32 	[%r2+320], %f110;
$L__BB5_34:
	@%p20 bra 	$L__BB5_36;
	st.volatile.shared.f32 	[%r28+8], %f14;
$L__BB5_36:
	setp.lt.u32 	%p31, %r1, %r32;
	selp.f32 	%f112, 0f3F800000, 0f00000000, %p31;
	mul.f32 	%f113, %f13, %f112;
	ld.volatile.shared.f32 	%f114, [%r29+8];
	mul.f32 	%f115, %f113, %f114;
	setp.eq.s32 	%p32, %r1, %r32;
	selp.f32 	%f116, 0f3F800000, 0f00000000, %p32;
	fma.rn.f32 	%f117, %f13, %f116, %f115;
	ld.volatile.shared.f32 	%f118, [%r2+192];
	add.f32 	%f119, %f118, %f117;
	st.volatile.shared.f32 	[%r2+192], %f119;
	setp.gt.u32 	%p33, %r1, %r32;
	@%p33 bra 	$L__BB5_38;
	ld.volatile.shared.f32 	%f120, [%r29+12];
	neg.f32 	%f121, %f120;
	ld.volatile.shared.u32 	%r104, [_ZZ14cudaComputeLPCE6shared+708];
	shl.b32 	%r105, %r32, 5;
	add.s32 	%r106, %r105, %r1;
	add.s32 	%r107, %r106, %r104;
	mul.wide.u32 	%rd29, %r107, 4;
	add.s64 	%rd30, %rd1, %rd29;
	st.global.f32 	[%rd30], %f121;
$L__BB5_38:
	add.s32 	%r33, %r154, 3;
	ld.volatile.shared.f32 	%f122, [_ZZ14cudaComputeLPCE6shared+320];
	neg.f32 	%f123, %f122;
	div.rn.f32 	%f17, %f123, %f14;
	ld.volatile.shared.f32 	%f124, [_ZZ14cudaComputeLPCE6shared+320];
	fma.rn.f32 	%f193, %f124, %f17, %f14;
	add.s32 	%r108, %r31, -4;
	setp.ge.u32 	%p34, %r1, %r108;
	@%p34 bra 	$L__BB5_40;
	ld.volatile.shared.f32 	%f125, [%r2+324];
	fma.rn.f32 	%f126, %f189, %f17, %f125;
	ld.volatile.shared.f32 	%f127, [%r2+324];
	fma.rn.f32 	%f189, %f17, %f127, %f189;
	st.volatile.shared.f32 	[%r2+320], %f126;
$L__BB5_40:
	@%p20 bra 	$L__BB5_42;
	st.volatile.shared.f32 	[%r28+12], %f193;
$L__BB5_42:
	setp.lt.u32 	%p36, %r1, %r33;
	selp.f32 	%f128, 0f3F800000, 0f00000000, %p36;
	mul.f32 	%f129, %f17, %f128;
	ld.volatile.shared.f32 	%f130, [%r29+12];
	mul.f32 	%f131, %f129, %f130;
	setp.eq.s32 	%p37, %r1, %r33;
	selp.f32 	%f132, 0f3F800000, 0f00000000, %p37;
	fma.rn.f32 	%f133, %f17, %f132, %f131;
	ld.volatile.shared.f32 	%f134, [%r2+192];
	add.f32 	%f135, %f134, %f133;
	st.volatile.shared.f32 	[%r2+192], %f135;
	setp.gt.u32 	%p38, %r1, %r33;
	@%p38 bra 	$L__BB5_44;
	ld.volatile.shared.f32 	%f136, [%r29+16];
	neg.f32 	%f137, %f136;
	ld.volatile.shared.u32 	%r109, [_ZZ14cudaComputeLPCE6shared+708];
	shl.b32 	%r110, %r33, 5;
	add.s32 	%r111, %r110, %r1;
	add.s32 	%r112, %r111, %r109;
	mul.wide.u32 	%rd31, %r112, 4;
	add.s64 	%rd32, %rd1, %rd31;
	st.global.f32 	[%rd32], %f137;
$L__BB5_44:
	add.s32 	%r154, %r154, 4;
	setp.ne.s32 	%p39, %r154, %r156;
	@%p39 bra 	$L__BB5_20;
$L__BB5_45:
	setp.eq.s32 	%p40, %r25, 0;
	@%p40 bra 	$L__BB5_67;
	setp.eq.s32 	%p41, %r25, 1;
	@%p41 bra 	$L__BB5_60;
	ld.volatile.shared.f32 	%f138, [_ZZ14cudaComputeLPCE6shared+320];
	neg.f32 	%f139, %f138;
	div.rn.f32 	%f23, %f139, %f193;
	ld.volatile.shared.f32 	%f140, [_ZZ14cudaComputeLPCE6shared+320];
	fma.rn.f32 	%f24, %f140, %f23, %f193;
	not.b32 	%r113, %r156;
	add.s32 	%r114, %r43, %r113;
	setp.ge.u32 	%p42, %r1, %r114;
	@%p42 bra 	$L__BB5_49;
	ld.volatile.shared.f32 	%f141, [%r2+324];
	fma.rn.f32 	%f142, %f189, %f23, %f141;
	ld.volatile.shared.f32 	%f143, [%r2+324];
	fma.rn.f32 	%f189, %f23, %f143, %f189;
	st.volatile.shared.f32 	[%r2+320], %f142;
$L__BB5_49:
	shl.b32 	%r115, %r156, 2;
	add.s32 	%r117, %r47, %r115;
	add.s32 	%r36, %r117, 448;
	not.pred 	%p43, %p60;
	@%p43 bra 	$L__BB5_51;
	st.volatile.shared.f32 	[%r36], %f24;
$L__BB5_51:
	setp.lt.u32 	%p44, %r1, %r156;
	selp.f32 	%f144, 0f3F800000, 0f00000000, %p44;
	mul.f32 	%f145, %f23, %f144;
	add.s32 	%r118, %r156, %r24;
	shl.b32 	%r119, %r118, 2;
	add.s32 	%r121, %r47, %r119;
	add.s32 	%r37, %r121, 192;
	ld.volatile.shared.f32 	%f146, [%r121+192];
	mul.f32 	%f147, %f145, %f146;
	setp.eq.s32 	%p45, %r1, %r156;
	selp.f32 	%f148, 0f3F800000, 0f00000000, %p45;
	fma.rn.f32 	%f149, %f23, %f148, %f147;
	ld.volatile.shared.f32 	%f150, [%r2+192];
	add.f32 	%f151, %f150, %f149;
	st.volatile.shared.f32 	[%r2+192], %f151;
	setp.gt.u32 	%p46, %r1, %r156;
	@%p46 bra 	$L__BB5_53;
	ld.volatile.shared.f32 	%f152, [%r37+4];
	neg.f32 	%f153, %f152;
	ld.volatile.shared.u32 	%r122, [_ZZ14cudaComputeLPCE6shared+708];
	shl.b32 	%r123, %r156, 5;
	add.s32 	%r124, %r123, %r1;
	add.s32 	%r125, %r124, %r122;
	mul.wide.u32 	%rd33, %r125, 4;
	add.s64 	%rd34, %rd1, %rd33;
	st.global.f32 	[%rd34], %f153;
$L__BB5_53:
	add.s32 	%r38, %r156, 1;
	ld.volatile.shared.f32 	%f154, [_ZZ14cudaComputeLPCE6shared+320];
	neg.f32 	%f155, %f154;
	div.rn.f32 	%f27, %f155, %f24;
	ld.volatile.shared.f32 	%f156, [_ZZ14cudaComputeLPCE6shared+320];
	fma.rn.f32 	%f193, %f156, %f27, %f24;
	sub.s32 	%r126, %r43, %r156;
	add.s32 	%r127, %r126, -2;
	setp.ge.u32 	%p47, %r1, %r127;
	@%p47 bra 	$L__BB5_55;
	ld.volatile.shared.f32 	%f157, [%r2+324];
	fma.rn.f32 	%f158, %f189, %f27, %f157;
	ld.volatile.shared.f32 	%f159, [%r2+324];
	fma.rn.f32 	%f189, %f27, %f159, %f189;
	st.volatile.shared.f32 	[%r2+320], %f158;
$L__BB5_55:
	@%p43 bra 	$L__BB5_57;
	st.volatile.shared.f32 	[%r36+4], %f193;
$L__BB5_57:
	setp.le.u32 	%p49, %r1, %r156;
	selp.f32 	%f160, 0f3F800000, 0f00000000, %p49;
	mul.f32 	%f161, %f27, %f160;
	ld.volatile.shared.f32 	%f162, [%r37+4];
	mul.f32 	%f163, %f161, %f162;
	setp.eq.s32 	%p50, %r1, %r38;
	selp.f32 	%f164, 0f3F800000, 0f00000000, %p50;
	fma.rn.f32 	%f165, %f27, %f164, %f163;
	ld.volatile.shared.f32 	%f166, [%r2+192];
	add.f32 	%f167, %f166, %f165;
	st.volatile.shared.f32 	[%r2+192], %f167;
	setp.gt.u32 	%p51, %r1, %r38;
	@%p51 bra 	$L__BB5_59;
	ld.volatile.shared.f32 	%f168, [%r37+8];
	neg.f32 	%f169, %f168;
	ld.volatile.shared.u32 	%r128, [_ZZ14cudaComputeLPCE6shared+708];
	shl.b32 	%r129, %r38, 5;
	add.s32 	%r130, %r129, %r1;
	add.s32 	%r131, %r130, %r128;
	mul.wide.u32 	%rd35, %r131, 4;
	add.s64 	%rd36, %rd1, %rd35;
	st.global.f32 	[%rd36], %f169;
$L__BB5_59:
	add.s32 	%r156, %r156, 2;
$L__BB5_60:
	and.b32  	%r132, %r43, 1;
	setp.eq.b32 	%p52, %r132, 1;
	not.pred 	%p53, %p52;
	@%p53 bra 	$L__BB5_67;
	ld.volatile.shared.f32 	%f170, [_ZZ14cudaComputeLPCE6shared+320];
	neg.f32 	%f171, %f170;
	div.rn.f32 	%f33, %f171, %f193;
	ld.volatile.shared.f32 	%f172, [_ZZ14cudaComputeLPCE6shared+320];
	fma.rn.f32 	%f34, %f172, %f33, %f193;
	not.b32 	%r133, %r156;
	add.s32 	%r134, %r43, %r133;
	setp.ge.u32 	%p54, %r1, %r134;
	@%p54 bra 	$L__BB5_63;
	ld.volatile.shared.f32 	%f173, [%r2+324];
	fma.rn.f32 	%f174, %f189, %f33, %f173;
	ld.volatile.shared.f32 	%f175, [%r2+324];
	st.volatile.shared.f32 	[%r2+320], %f174;
$L__BB5_63:
	not.pred 	%p55, %p60;
	@%p55 bra 	$L__BB5_65;
	shl.b32 	%r135, %r156, 2;
	add.s32 	%r137, %r47, %r135;
	st.volatile.shared.f32 	[%r137+448], %f34;
$L__BB5_65:
	setp.lt.u32 	%p56, %r1, %r156;
	selp.f32 	%f176, 0f3F800000, 0f00000000, %p56;
	mul.f32 	%f177, %f33, %f176;
	add.s32 	%r138, %r156, %r24;
	shl.b32 	%r139, %r138, 2;
	add.s32 	%r141, %r47, %r139;
	add.s32 	%r41, %r141, 192;
	ld.volatile.shared.f32 	%f178, [%r141+192];
	mul.f32 	%f179, %f177, %f178;
	setp.eq.s32 	%p57, %r1, %r156;
	selp.f32 	%f180, 0f3F800000, 0f00000000, %p57;
	fma.rn.f32 	%f181, %f33, %f180, %f179;
	ld.volatile.shared.f32 	%f182, [%r2+192];
	add.f32 	%f183, %f182, %f181;
	st.volatile.shared.f32 	[%r2+192], %f183;
	setp.gt.u32 	%p58, %r1, %r156;
	@%p58 bra 	$L__BB5_67;
	ld.volatile.shared.f32 	%f184, [%r41+4];
	neg.f32 	%f185, %f184;
	ld.volatile.shared.u32 	%r142, [_ZZ14cudaComputeLPCE6shared+708];
	shl.b32 	%r143, %r156, 5;
	add.s32 	%r144, %r143, %r1;
	add.s32 	%r145, %r144, %r142;
	mul.wide.u32 	%rd37, %r145, 4;
	add.s64 	%rd38, %rd1, %rd37;
	st.global.f32 	[%rd38], %f185;
$L__BB5_67:
	setp.ge.u32 	%p59, %r1, %r43;
	@%p59 bra 	$L__BB5_69;
	ld.volatile.shared.f32 	%f186, [%r2+448];
	ld.volatile.shared.u32 	%r146, [_ZZ14cudaComputeLPCE6shared+708];
	shl.b32 	%r147, %r43, 5;
	add.s32 	%r148, %r147, %r1;
	add.s32 	%r149, %r148, %r146;
	mul.wide.u32 	%rd39, %r149, 4;
	add.s64 	%rd40, %rd1, %rd39;
	st.global.f32 	[%rd40], %f186;
$L__BB5_69:
	ret;

}
	// .globl	cudaQuantizeLPC
.visible .entry cudaQuantizeLPC(
	.param .u64 .ptr .align 1 cudaQuantizeLPC_param_0,
	.param .u32 cudaQuantizeLPC_param_1,
	.param .u32 cudaQuantizeLPC_param_2,
	.param .u32 cudaQuantizeLPC_param_3,
	.param .u64 .ptr .align 1 cudaQuantizeLPC_param_4,
	.param .u32 cudaQuantizeLPC_param_5
)
{
	.reg .pred 	%p<81>;
	.reg .b32 	%r<223>;
	.reg .b32 	%f<99>;
	.reg .b64 	%rd<19>;
	// demoted variable
	.shared .align 4 .b8 _ZZ15cudaQuantizeLPCE6shared[4160];
	ld.param.u64 	%rd4, [cudaQuantizeLPC_param_0];
	ld.param.u32 	%r36, [cudaQuantizeLPC_param_1];
	ld.param.u32 	%r37, [cudaQuantizeLPC_param_2];
	ld.param.u32 	%r38, [cudaQuantizeLPC_param_3];
	ld.param.u64 	%rd5, [cudaQuantizeLPC_param_4];
	ld.param.u32 	%r39, [cudaQuantizeLPC_param_5];
	cvta.to.global.u64 	%rd1, %rd5;
	cvta.to.global.u64 	%rd2, %rd4;
	mov.u32 	%r1, %tid.x;
	mov.u32 	%r222, %tid.y;
	shl.b32 	%r40, %r222, 5;
	add.s32 	%r3, %r40, %r1;
	setp.gt.u32 	%p1, %r3, 15;
	shl.b32 	%r41, %r3, 2;
	mov.u32 	%r42, _ZZ15cudaQuantizeLPCE6shared;
	add.s32 	%r4, %r42, %r41;
	@%p1 bra 	$L__BB6_2;
	mov.u32 	%r43, %ctaid.y;
	mul.lo.s32 	%r44, %r36, %r43;
	mul.wide.u32 	%rd6, %r44, 192;
	add.s64 	%rd7, %rd2, %rd6;
	mul.wide.u32 	%rd8, %r3, 4;
	add.s64 	%rd9, %rd7, %rd8;
	ld.global.u32 	%r45, [%rd9];
	st.shared.u32 	[%r4], %r45;
$L__BB6_2:
	bar.sync 	0;
	add.s32 	%r46, %r39, -1;
	min.u32 	%r47, %r46, %r1;
	shr.u32 	%r5, %r222, 1;
	add.s32 	%r48, %r38, -1;
	min.u32 	%r49, %r5, %r48;
	shl.b32 	%r50, %r49, 5;
	add.s32 	%r51, %r47, %r50;
	st.volatile.shared.u32 	[%r4+2112], %r51;
	ld.volatile.shared.u32 	%r52, [%r4+2112];
	cvt.rn.f32.s32 	%f3, %r52;
	add.f32 	%f4, %f3, 0f461C4000;
	add.s32 	%r6, %r4, 3136;
	st.volatile.shared.f32 	[%r4+3136], %f4;
	and.b32  	%r53, %r222, 1;
	setp.eq.b32 	%p2, %r53, 1;
	setp.ge.u32 	%p3, %r5, %r38;
	or.pred  	%p4, %p2, %p3;
	@%p4 bra 	$L__BB6_49;
	setp.ge.u32 	%p5, %r1, %r39;
	@%p5 bra 	$L__BB6_5;
	mov.u32 	%r54, %ctaid.y;
	mad.lo.s32 	%r55, %r38, %r54, %r5;
	mad.lo.s32 	%r56, %r55, %r39, %r55;
	shl.b32 	%r57, %r56, 5;
	shl.b32 	%r58, %r39, 5;
	add.s32 	%r59, %r58, %r1;
	add.s32 	%r60, %r59, %r57;
	mul.wide.u32 	%rd10, %r60, 4;
	add.s64 	%rd11, %rd1, %rd10;
	ld.global.f32 	%f5, [%rd11];
	lg2.approx.f32 	%f6, %f5;
	mul.f32 	%f7, %f6, 0f3F317218;
	cvt.rn.f32.u32 	%f8, %r1;
	fma.rn.f32 	%f9, %f8, 0f3C23D70A, %f7;
	st.volatile.shared.f32 	[%r6], %f9;
$L__BB6_5:
	add.s32 	%r7, %r3, %r1;
	and.b32  	%r8, %r1, 1;
	setp.eq.b32 	%p6, %r8, 1;
	shl.b32 	%r61, %r1, 2;
	add.s32 	%r9, %r6, %r61;
	ld.volatile.shared.f32 	%f10, [%r9];
	ld.volatile.shared.f32 	%f11, [%r9+4];
	setp.ge.f32 	%p7, %f10, %f11;
	xor.pred  	%p8, %p6, %p7;
	not.pred 	%p9, %p8;
	@%p9 bra 	$L__BB6_7;
	ld.volatile.shared.f32 	%f12, [%r9];
	ld.volatile.shared.f32 	%f13, [%r9+4];
	st.volatile.shared.f32 	[%r9], %f13;
	st.volatile.shared.f32 	[%r9+4], %f12;
	ld.volatile.shared.u32 	%r62, [%r9+-1024];
	ld.volatile.shared.u32 	%r63, [%r9+-1020];
	st.volatile.shared.u32 	[%r9+-1024], %r63;
	st.volatile.shared.u32 	[%r9+-1020], %r62;
$L__BB6_7:
	and.b32  	%r10, %r1, 2;
	shr.u32 	%r64, %r1, 1;
	and.b32  	%r65, %r64, 1;
	setp.eq.b32 	%p10, %r65, 1;
	sub.s32 	%r66, %r7, %r8;
	shl.b32 	%r67, %r66, 2;
	add.s32 	%r69, %r42, %r67;
	add.s32 	%r11, %r69, 3136;
	ld.volatile.shared.f32 	%f14, [%r69+3136];
	ld.volatile.shared.f32 	%f15, [%r69+3144];
	setp.ge.f32 	%p11, %f14, %f15;
	xor.pred  	%p12, %p10, %p11;
	not.pred 	%p13, %p12;
	@%p13 bra 	$L__BB6_9;
	ld.volatile.shared.f32 	%f16, [%r11];
	ld.volatile.shared.f32 	%f17, [%r11+8];
	st.volatile.shared.f32 	[%r11], %f17;
	st.volatile.shared.f32 	[%r11+8], %f16;
	ld.volatile.shared.u32 	%r70, [%r11+-1024];
	ld.volatile.shared.u32 	%r71, [%r11+-1016];
	st.volatile.shared.u32 	[%r11+-1024], %r71;
	st.volatile.shared.u32 	[%r11+-1016], %r70;
$L__BB6_9:
	setp.ne.s32 	%p14, %r10, 0;
	ld.volatile.shared.f32 	%f18, [%r9];
	ld.volatile.shared.f32 	%f19, [%r9+4];
	setp.ge.f32 	%p15, %f18, %f19;
	xor.pred  	%p16, %p14, %p15;
	not.pred 	%p17, %p16;
	@%p17 bra 	$L__BB6_11;
	ld.volatile.shared.f32 	%f20, [%r9];
	ld.volatile.shared.f32 	%f21, [%r9+4];
	st.volatile.shared.f32 	[%r9], %f21;
	st.volatile.shared.f32 	[%r9+4], %f20;
	ld.volatile.shared.u32 	%r72, [%r9+-1024];
	ld.volatile.shared.u32 	%r73, [%r9+-1020];
	st.volatile.shared.u32 	[%r9+-1024], %r73;
	st.volatile.shared.u32 	[%r9+-1020], %r72;
$L__BB6_11:
	and.b32  	%r12, %r1, 4;
	shr.u32 	%r74, %r1, 2;
	and.b32  	%r75, %r74, 1;
	setp.eq.b32 	%p18, %r75, 1;
	and.b32  	%r76, %r1, 3;
	sub.s32 	%r77, %r7, %r76;
	shl.b32 	%r78, %r77, 2;
	add.s32 	%r80, %r42, %r78;
	add.s32 	%r13, %r80, 3136;
	ld.volatile.shared.f32 	%f22, [%r80+3136];
	ld.volatile.shared.f32 	%f23, [%r80+3152];
	setp.ge.f32 	%p19, %f22, %f23;
	xor.pred  	%p20, %p18, %p19;
	not.pred 	%p21, %p20;
	@%p21 bra 	$L__BB6_13;
	ld.volatile.shared.f32 	%f24, [%r13];
	ld.volatile.shared.f32 	%f25, [%r13+16];
	st.volatile.shared.f32 	[%r13], %f25;
	st.volatile.shared.f32 	[%r13+16], %f24;
	ld.volatile.shared.u32 	%r81, [%r13+-1024];
	ld.volatile.shared.u32 	%r82, [%r13+-1008];
	st.volatile.shared.u32 	[%r13+-1024], %r82;
	st.volatile.shared.u32 	[%r13+-1008], %r81;
$L__BB6_13:
	setp.ne.s32 	%p22, %r12, 0;
	ld.volatile.shared.f32 	%f26, [%r11];
	ld.volatile.shared.f32 	%f27, [%r11+8];
	setp.ge.f32 	%p23, %f26, %f27;
	xor.pred  	%p24, %p22, %p23;
	not.pred 	%p25, %p24;
	@%p25 bra 	$L__BB6_15;
	ld.volatile.shared.f32 	%f28, [%r11];
	ld.volatile.shared.f32 	%f29, [%r11+8];
	st.volatile.shared.f32 	[%r11], %f29;
	st.volatile.shared.f32 	[%r11+8], %f28;
	ld.volatile.shared.u32 	%r83, [%r11+-1024];
	ld.volatile.shared.u32 	%r84, [%r11+-1016];
	st.volatile.shared.u32 	[%r11+-1024], %r84;
	st.volatile.shared.u32 	[%r11+-1016], %r83;
$L__BB6_15:
	setp.ne.s32 	%p26, %r12, 0;
	ld.volatile.shared.f32 	%f30, [%r9];
	ld.volatile.shared.f32 	%f31, [%r9+4];
	setp.ge.f32 	%p27, %f30, %f31;
	xor.pred  	%p28, %p26, %p27;
	not.pred 	%p29, %p28;
	@%p29 bra 	$L__BB6_17;
	ld.volatile.shared.f32 	%f32, [%r9];
	ld.volatile.shared.f32 	%f33, [%r9+4];
	st.volatile.shared.f32 	[%r9], %f33;
	st.volatile.shared.f32 	[%r9+4], %f32;
	ld.volatile.shared.u32 	%r85, [%r9+-1024];
	ld.volatile.shared.u32 	%r86, [%r9+-1020];
	st.volatile.shared.u32 	[%r9+-1024], %r86;
	st.volatile.shared.u32 	[%r9+-1020], %r85;
$L__BB6_17:
	and.b32  	%r14, %r1, 8;
	shr.u32 	%r87, %r1, 3;
	and.b32  	%r88, %r87, 1;
	setp.eq.b32 	%p30, %r88, 1;
	and.b32  	%r89, %r1, 7;
	sub.s32 	%r90, %r7, %r89;
	shl.b32 	%r91, %r90, 2;
	add.s32 	%r93, %r42, %r91;
	add.s32 	%r15, %r93, 3136;
	ld.volatile.shared.f32 	%f34, [%r93+3136];
	ld.volatile.shared.f32 	%f35, [%r93+3168];
	setp.ge.f32 	%p31, %f34, %f35;
	xor.pred  	%p32, %p30, %p31;
	not.pred 	%p33, %p32;
	@%p33 bra 	$L__BB6_19;
	ld.volatile.shared.f32 	%f36, [%r15];
	ld.volatile.shared.f32 	%f37, [%r15+32];
	st.volatile.shared.f32 	[%r15], %f37;
	st.volatile.shared.f32 	[%r15+32], %f36;
	ld.volatile.shared.u32 	%r94, [%r15+-1024];
	ld.volatile.shared.u32 	%r95, [%r15+-992];
	st.volatile.shared.u32 	[%r15+-1024], %r95;
	st.volatile.shared.u32 	[%r15+-992], %r94;
$L__BB6_19:
	setp.ne.s32 	%p34, %r14, 0;
	ld.volatile.shared.f32 	%f38, [%r13];
	ld.volatile.shared.f32 	%f39, [%r13+16];
	setp.ge.f32 	%p35, %f38, %f39;
	xor.pred  	%p36, %p34, %p35;
	not.pred 	%p37, %p36;
	@%p37 bra 	$L__BB6_21;
	ld.volatile.shared.f32 	%f40, [%r13];
	ld.volatile.shared.f32 	%f41, [%r13+16];
	st.volatile.shared.f32 	[%r13], %f41;
	st.volatile.shared.f32 	[%r13+16], %f40;
	ld.volatile.shared.u32 	%r96, [%r13+-1024];
	ld.volatile.shared.u32 	%r97, [%r13+-1008];
	st.volatile.shared.u32 	[%r13+-1024], %r97;
	st.volatile.shared.u32 	[%r13+-1008], %r96;
$L__BB6_21:
	setp.ne.s32 	%p38, %r14, 0;
	ld.volatile.shared.f32 	%f42, [%r11];
	ld.volatile.shared.f32 	%f43, [%r11+8];
	setp.ge.f32 	%p39, %f42, %f43;
	xor.pred  	%p40, %p38, %p39;
	not.pred 	%p41, %p40;
	@%p41 bra 	$L__BB6_23;
	ld.volatile.shared.f32 	%f44, [%r11];
	ld.volatile.shared.f32 	%f45, [%r11+8];
	st.volatile.shared.f32 	[%r11], %f45;
	st.volatile.shared.f32 	[%r11+8], %f44;
	ld.volatile.shared.u32 	%r98, [%r11+-1024];
	ld.volatile.shared.u32 	%r99, [%r11+-1016];
	st.volatile.shared.u32 	[%r11+-1024], %r99;
	st.volatile.shared.u32 	[%r11+-1016], %r98;
$L__BB6_23:
	setp.ne.s32 	%p42, %r14, 0;
	ld.volatile.shared.f32 	%f46, [%r9];
	ld.volatile.shared.f32 	%f47, [%r9+4];
	setp.ge.f32 	%p43, %f46, %f47;
	xor.pred  	%p44, %p42, %p43;
	not.pred 	%p45, %p44;
	@%p45 bra 	$L__BB6_25;
	ld.volatile.shared.f32 	%f48, [%r9];
	ld.volatile.shared.f32 	%f49, [%r9+4];
	st.volatile.shared.f32 	[%r9], %f49;
	st.volatile.shared.f32 	[%r9+4], %f48;
	ld.volatile.shared.u32 	%r100, [%r9+-1024];
	ld.volatile.shared.u32 	%r101, [%r9+-1020];
	st.volatile.shared.u32 	[%r9+-1024], %r101;
	st.volatile.shared.u32 	[%r9+-1020], %r100;
$L__BB6_25:
	and.b32  	%r16, %r1, 16;
	shr.u32 	%r102, %r1, 4;
	and.b32  	%r103, %r102, 1;
	setp.eq.b32 	%p46, %r103, 1;
	and.b32  	%r104, %r1, 15;
	sub.s32 	%r105, %r7, %r104;
	shl.b32 	%r106, %r105, 2;
	add.s32 	%r108, %r42, %r106;
	add.s32 	%r17, %r108, 3136;
	ld.volatile.shared.f32 	%f50, [%r108+3136];
	ld.volatile.shared.f32 	%f51, [%r108+3200];
	setp.ge.f32 	%p47, %f50, %f51;
	xor.pred  	%p48, %p46, %p47;
	not.pred 	%p49, %p48;
	@%p49 bra 	$L__BB6_27;
	ld.volatile.shared.f32 	%f52, [%r17];
	ld.volatile.shared.f32 	%f53, [%r17+64];
	st.volatile.shared.f32 	[%r17], %f53;
	st.volatile.shared.f32 	[%r17+64], %f52;
	ld.volatile.shared.u32 	%r109, [%r17+-1024];
	ld.volatile.shared.u32 	%r110, [%r17+-960];
	st.volatile.shared.u32 	[%r17+-1024], %r110;
	st.volatile.shared.u32 	[%r17+-960], %r109;
$L__BB6_27:
	setp.ne.s32 	%p50, %r16, 0;
	ld.volatile.shared.f32 	%f54, [%r15];
	ld.volatile.shared.f32 	%f55, [%r15+32];
	setp.ge.f32 	%p51, %f54, %f55;
	xor.pred  	%p52, %p50, %p51;
	not.pred 	%p53, %p52;
	@%p53 bra 	$L__BB6_29;
	ld.volatile.shared.f32 	%f56, [%r15];
	ld.volatile.shared.f32 	%f57, [%r15+32];
	st.volatile.shared.f32 	[%r15], %f57;
	st.volatile.shared.f32 	[%r15+32], %f56;
	ld.volatile.shared.u32 	%r111, [%r15+-1024];
	ld.volatile.shared.u32 	%r112, [%r15+-992];
	st.volatile.shared.u32 	[%r15+-1024], %r112;
	st.volatile.shared.u32 	[%r15+-992], %r111;
$L__BB6_29:
	setp.ne.s32 	%p54, %r16, 0;
	ld.volatile.shared.f32 	%f58, [%r13];
	ld.volatile.shared.f32 	%f59, [%r13+16];
	setp.ge.f32 	%p55, %f58, %f59;
	xor.pred  	%p56, %p54, %p55;
	not.pred 	%p57, %p56;
	@%p57 bra 	$L__BB6_31;
	ld.volatile.shared.f32 	%f60, [%r13];
	ld.volatile.shared.f32 	%f61, [%r13+16];
	st.volatile.shared.f32 	[%r13], %f61;
	st.volatile.shared.f32 	[%r13+16], %f60;
	ld.volatile.shared.u32 	%r113, [%r13+-1024];
	ld.volatile.shared.u32 	%r114, [%r13+-1008];
	st.volatile.shared.u32 	[%r13+-1024], %r114;
	st.volatile.shared.u32 	[%r13+-1008], %r113;
$L__BB6_31:
	setp.ne.s32 	%p58, %r16, 0;
	ld.volatile.shared.f32 	%f62, [%r11];
	ld.volatile.shared.f32 	%f63, [%r11+8];
	setp.ge.f32 	%p59, %f62, %f63;
	xor.pred  	%p60, %p58, %p59;
	not.pred 	%p61, %p60;
	@%p61 bra 	$L__BB6_33;
	ld.volatile.shared.f32 	%f64, [%r11];
	ld.volatile.shared.f32 	%f65, [%r11+8];
	st.volatile.shared.f32 	[%r11], %f65;
	st.volatile.shared.f32 	[%r11+8], %f64;
	ld.volatile.shared.u32 	%r115, [%r11+-1024];
	ld.volatile.shared.u32 	%r116, [%r11+-1016];
	st.volatile.shared.u32 	[%r11+-1024], %r116;
	st.volatile.shared.u32 	[%r11+-1016], %r115;
$L__BB6_33:
	setp.ne.s32 	%p62, %r16, 0;
	ld.volatile.shared.f32 	%f66, [%r9];
	ld.volatile.shared.f32 	%f67, [%r9+4];
	setp.ge.f32 	%p63, %f66, %f67;
	xor.pred  	%p64, %p62, %p63;
	not.pred 	%p65, %p64;
	@%p65 bra 	$L__BB6_35;
	ld.volatile.shared.f32 	%f68, [%r9];
	ld.volatile.shared.f32 	%f69, [%r9+4];
	st.volatile.shared.f32 	[%r9], %f69;
	st.volatile.shared.f32 	[%r9+4], %f68;
	ld.volatile.shared.u32 	%r117, [%r9+-1024];
	ld.volatile.shared.u32 	%r118, [%r9+-1020];
	st.volatile.shared.u32 	[%r9+-1024], %r118;
	st.volatile.shared.u32 	[%r9+-1020], %r117;
$L__BB6_35:
	and.b32  	%r119, %r1, 31;
	sub.s32 	%r120, %r7, %r119;
	shl.b32 	%r121, %r120, 2;
	add.s32 	%r123, %r42, %r121;
	add.s32 	%r18, %r123, 3136;
	ld.volatile.shared.f32 	%f70, [%r123+3136];
	ld.volatile.shared.f32 	%f71, [%r123+3264];
	setp.ltu.f32 	%p66, %f70, %f71;
	@%p66 bra 	$L__BB6_37;
	ld.volatile.shared.f32 	%f72, [%r18];
	ld.volatile.shared.f32 	%f73, [%r18+128];
	st.volatile.shared.f32 	[%r18], %f73;
	st.volatile.shared.f32 	[%r18+128], %f72;
	ld.volatile.shared.u32 	%r124, [%r18+-1024];
	ld.volatile.shared.u32 	%r125, [%r18+-896];
	st.volatile.shared.u32 	[%r18+-1024], %r125;
	st.volatile.shared.u32 	[%r18+-896], %r124;
$L__BB6_37:
	ld.volatile.shared.f32 	%f74, [%r17];
	ld.volatile.shared.f32 	%f75, [%r17+64];
	setp.ltu.f32 	%p67, %f74, %f75;
	@%p67 bra 	$L__BB6_39;
	ld.volatile.shared.f32 	%f76, [%r17];
	ld.volatile.shared.f32 	%f77, [%r17+64];
	st.volatile.shared.f32 	[%r17], %f77;
	st.volatile.shared.f32 	[%r17+64], %f76;
	ld.volatile.shared.u32 	%r126, [%r17+-1024];
	ld.volatile.shared.u32 	%r127, [%r17+-960];
	st.volatile.shared.u32 	[%r17+-1024], %r127;
	st.volatile.shared.u32 	[%r17+-960], %r126;
$L__BB6_39:
	ld.volatile.shared.f32 	%f78, [%r15];
	ld.volatile.shared.f32 	%f79, [%r15+32];
	setp.ltu.f32 	%p68, %f78, %f79;
	@%p68 bra 	$L__BB6_41;
	ld.volatile.shared.f32 	%f80, [%r15];
	ld.volatile.shared.f32 	%f81, [%r15+32];
	st.volatile.shared.f32 	[%r15], %f81;
	st.volatile.shared.f32 	[%r15+32], %f80;
	ld.volatile.shared.u32 	%r128, [%r15+-1024];
	ld.volatile.shared.u32 	%r129, [%r15+-992];
	st.volatile.shared.u32 	[%r15+-1024], %r129;
	st.volatile.shared.u32 	[%r15+-992], %r128;
$L__BB6_41:
	ld.volatile.shared.f32 	%f82, [%r13];
	ld.volatile.shared.f32 	%f83, [%r13+16];
	setp.ltu.f32 	%p69, %f82, %f83;
	@%p69 bra 	$L__BB6_43;
	ld.volatile.shared.f32 	%f84, [%r13];
	ld.volatile.shared.f32 	%f85, [%r13+16];
	st.volatile.shared.f32 	[%r13], %f85;
	st.volatile.shared.f32 	[%r13+16], %f84;
	ld.volatile.shared.u32 	%r130, [%r13+-1024];
	ld.volatile.shared.u32 	%r131, [%r13+-1008];
	st.volatile.shared.u32 	[%r13+-1024], %r131;
	st.volatile.shared.u32 	[%r13+-1008], %r130;
$L__BB6_43:
	ld.volatile.shared.f32 	%f86, [%r11];
	ld.volatile.shared.f32 	%f87, [%r11+8];
	setp.ltu.f32 	%p70, %f86, %f87;
	@%p70 bra 	$L__BB6_45;
	ld.volatile.shared.f32 	%f88, [%r11];
	ld.volatile.shared.f32 	%f89, [%r11+8];
	st.volatile.shared.f32 	[%r11], %f89;
	st.volatile.shared.f32 	[%r11+8], %f88;
	ld.volatile.shared.u32 	%r132, [%r11+-1024];
	ld.volatile.shared.u32 	%r133, [%r11+-1016];
	st.volatile.shared.u32 	[%r11+-1024], %r133;
	st.volatile.shared.u32 	[%r11+-1016], %r132;
$L__BB6_45:
	ld.volatile.shared.f32 	%f90, [%r9];
	ld.volatile.shared.f32 	%f91, [%r9+4];
	setp.ltu.f32 	%p71, %f90, %f91;
	@%p71 bra 	$L__BB6_47;
	ld.volatile.shared.f32 	%f92, [%r9];
	ld.volatile.shared.f32 	%f93, [%r9+4];
	st.volatile.shared.f32 	[%r9], %f93;
	st.volatile.shared.f32 	[%r9+4], %f92;
	ld.volatile.shared.u32 	%r134, [%r9+-1024];
	ld.volatile.shared.u32 	%r135, [%r9+-1020];
	st.volatile.shared.u32 	[%r9+-1024], %r135;
	st.volatile.shared.u32 	[%r9+-1020], %r134;
$L__BB6_47:
	setp.ge.u32 	%p72, %r1, %r37;
	@%p72 bra 	$L__BB6_49;
	ld.volatile.shared.u32 	%r136, [%r4+2112];
	and.b32  	%r137, %r136, 31;
	mad.lo.s32 	%r138, %r37, %r5, %r1;
	shl.b32 	%r139, %r138, 2;
	add.s32 	%r141, %r42, %r139;
	st.volatile.shared.u32 	[%r141+1088], %r137;
	ld.volatile.shared.u32 	%r142, [%r4+2112];
	shr.s32 	%r143, %r142, 5;
	mov.u32 	%r144, %ctaid.y;
	mad.lo.s32 	%r145, %r38, %r144, %r143;
	st.volatile.shared.u32 	[%r141+1600], %r145;
$L__BB6_49:
	bar.sync 	0;
	mul.lo.s32 	%r19, %r38, %r37;
	setp.ge.s32 	%p73, %r222, %r19;
	@%p73 bra 	$L__BB6_58;
	add.s32 	%r20, %r39, 1;
	ld.shared.u32 	%r147, [_ZZ15cudaQuantizeLPCE6shared+28];
	setp.lt.s32 	%p74, %r147, 2305;
	selp.b32 	%r148, 12, 13, %p74;
	setp.lt.s32 	%p75, %r147, 1153;
	selp.s32 	%r149, -1, 0, %p75;
	add.s32 	%r150, %r148, %r149;
	setp.lt.s32 	%p76, %r147, 577;
	selp.s32 	%r151, -1, 0, %p76;
	add.s32 	%r152, %r150, %r151;
	ld.shared.u32 	%r21, [_ZZ15cudaQuantizeLPCE6shared+48];
	min.s32 	%r22, %r152, %r21;
	shl.b32 	%r153, %r222, 7;
	add.s32 	%r154, %r153, %r42;
	add.s32 	%r23, %r154, 64;
	mov.u32 	%r155, %ctaid.y;
	mad.lo.s32 	%r221, %r36, %r155, %r222;
	shl.b32 	%r156, %r222, 2;
	add.s32 	%r157, %r156, %r42;
	add.s32 	%r220, %r157, 1600;
	mul.wide.u32 	%rd16, %r1, 4;
	add.s64 	%rd17, %rd16, %rd2;
$L__BB6_51:
	mul.wide.s32 	%rd3, %r221, 192;
	ld.volatile.shared.u32 	%r29, [%r220+-512];
	setp.gt.u32 	%p77, %r1, %r29;
	mov.f32 	%f98, 0f00000000;
	@%p77 bra 	$L__BB6_53;
	ld.volatile.shared.u32 	%r158, [%r220];
	mad.lo.s32 	%r159, %r158, %r20, %r29;
	shl.b32 	%r160, %r159, 5;
	add.s32 	%r161, %r160, %r1;
	mul.wide.u32 	%rd12, %r161, 4;
	add.s64 	%rd13, %rd1, %rd12;
	ld.global.f32 	%f98, [%rd13];
$L__BB6_53:
	setp.ne.s32 	%p78, %r1, 0;
	mul.f32 	%f95, %f98, 0f47000000;
	cvt.rni.s32.f32 	%r162, %f95;
	shr.s32 	%r163, %r162, 31;
	xor.b32  	%r164, %r163, %r162;
	st.volatile.shared.u32 	[%r4+64], %r164;
	ld.volatile.shared.u32 	%r165, [%r4+64];
	ld.volatile.shared.u32 	%r166, [%r4+96];
	or.b32  	%r167, %r166, %r165;
	ld.volatile.shared.u32 	%r168, [%r4+128];
	or.b32  	%r169, %r167, %r168;
	ld.volatile.shared.u32 	%r170, [%r4+160];
	or.b32  	%r171, %r169, %r170;
	st.volatile.shared.u32 	[%r4+64], %r171;
	ld.volatile.shared.u32 	%r172, [%r4+64];
	ld.volatile.shared.u32 	%r173, [%r4+72];
	or.b32  	%r174, %r173, %r172;
	ld.volatile.shared.u32 	%r175, [%r4+80];
	or.b32  	%r176, %r174, %r175;
	ld.volatile.shared.u32 	%r177, [%r4+88];
	or.b32  	%r178, %r176, %r177;
	st.volatile.shared.u32 	[%r4+64], %r178;
	clz.b32 	%r179, %r29;
	sub.s32 	%r180, %r179, %r21;
	add.s32 	%r181, %r180, 1;
	min.s32 	%r182, %r22, %r181;
	max.s32 	%r183, %r182, 3;
	ld.volatile.shared.u32 	%r184, [%r23];
	ld.volatile.shared.u32 	%r185, [%r23+4];
	or.b32  	%r186, %r185, %r184;
	clz.b32 	%r187, %r186;
	add.s32 	%r188, %r187, %r183;
	add.s32 	%r189, %r188, -18;
	min.s32 	%r190, %r189, 15;
	max.s32 	%r30, %r190, 0;
	add.s32 	%r191, %r183, -1;
	mov.b32 	%r192, -1;
	shl.b32 	%r193, %r192, %r191;
	not.b32 	%r194, %r193;
	mov.b32 	%r195, 1;
	shl.b32 	%r196, %r195, %r30;
	cvt.rn.f32.u32 	%f96, %r196;
	mul.f32 	%f97, %f98, %f96;
	cvt.rni.s32.f32 	%r197, %f97;
	min.s32 	%r198, %r194, %r197;
	max.s32 	%r31, %r193, %r198;
	shr.s32 	%r199, %r31, 31;
	xor.b32  	%r200, %r199, %r31;
	st.volatile.shared.u32 	[%r4+64], %r200;
	ld.volatile.shared.u32 	%r201, [%r4+64];
	ld.volatile.shared.u32 	%r202, [%r4+96];
	or.b32  	%r203, %r202, %r201;
	ld.volatile.shared.u32 	%r204, [%r4+128];
	or.b32  	%r205, %r203, %r204;
	ld.volatile.shared.u32 	%r206, [%r4+160];
	or.b32  	%r207, %r205, %r206;
	st.volatile.shared.u32 	[%r4+64], %r207;
	ld.volatile.shared.u32 	%r208, [%r4+64];
	ld.volatile.shared.u32 	%r209, [%r4+72];
	or.b32  	%r210, %r209, %r208;
	ld.volatile.shared.u32 	%r211, [%r4+80];
	or.b32  	%r212, %r210, %r211;
	ld.volatile.shared.u32 	%r213, [%r4+88];
	or.b32  	%r214, %r212, %r213;
	st.volatile.shared.u32 	[%r4+64], %r214;
	ld.volatile.shared.u32 	%r215, [%r23];
	ld.volatile.shared.u32 	%r216, [%r23+4];
	or.b32  	%r32, %r216, %r215;
	@%p78 bra 	$L__BB6_55;
	add.s64 	%rd14, %rd2, %rd3;
	clz.b32 	%r217, %r32;
	sub.s32 	%r218, 33, %r217;
	st.global.u32 	[%rd14+8], %r30;
	st.global.u32 	[%rd14+12], %r218;
	add.s32 	%r219, %r29, 1;
	st.global.u32 	[%rd14], %r219;
$L__BB6_55:
	setp.gt.u32 	%p79, %r1, %r29;
	@%p79 bra 	$L__BB6_57;
	add.s64 	%rd18, %rd17, %rd3;
	st.global.u32 	[%rd18+64], %r31;
$L__BB6_57:
	add.s32 	%r222, %r222, 8;
	add.s32 	%r221, %r221, 8;
	add.s32 	%r220, %r220, 32;
	setp.lt.s32 	%p80, %r222, %r19;
	@%p80 bra 	$L__BB6_51;
$L__BB6_58:
	ret;

}
	// .globl	cudaComputeLPCLattice
.visible .entry cudaComputeLPCLattice(
	.param .u64 .ptr .align 1 cudaComputeLPCLattice_param_0,
	.param .u32 cudaComputeLPCLattice_param_1,
	.param .u64 .ptr .align 1 cudaComputeLPCLattice_param_2,
	.param .u32 cudaComputeLPCLattice_param_3,
	.param .u32 cudaComputeLPCLattice_param_4
)
{
	.reg .pred 	%p<75>;
	.reg .b32 	%r<647>;
	.reg .b32 	%f<120>;
	.reg .b64 	%rd<45>;
	// demoted variable
	.shared .align 4 .b8 _ZZ21cudaComputeLPCLatticeE6shared[4800];
	ld.param.u64 	%rd4, [cudaComputeLPCLattice_param_0];
	ld.param.u32 	%r107, [cudaComputeLPCLattice_param_1];
	ld.param.u64 	%rd5, [cudaComputeLPCLattice_param_2];
	ld.param.u32 	%r108, [cudaComputeLPCLattice_param_3];
	ld.param.u32 	%r109, [cudaComputeLPCLattice_param_4];
	cvta.to.global.u64 	%rd1, %rd5;
	cvta.to.global.u64 	%rd2, %rd4;
	mov.u32 	%r1, %tid.x;
	setp.gt.u32 	%p2, %r1, 47;
	shl.b32 	%r110, %r1, 2;
	mov.u32 	%r111, _ZZ21cudaComputeLPCLatticeE6shared;
	add.s32 	%r2, %r111, %r110;
	@%p2 bra 	$L__BB7_2;
	mov.u32 	%r112, %ctaid.y;
	mul.lo.s32 	%r113, %r107, %r112;
	mul.wide.u32 	%rd6, %r113, 192;
	add.s64 	%rd7, %rd2, %rd6;
	mul.wide.u32 	%rd8, %r1, 4;
	add.s64 	%rd9, %rd7, %rd8;
	ld.global.u32 	%r114, [%rd9];
	st.shared.u32 	[%r2], %r114;
$L__BB7_2:
	bar.sync 	0;
	ld.volatile.shared.u32 	%r116, [_ZZ21cudaComputeLPCLatticeE6shared+28];
	setp.ge.u32 	%p3, %r1, %r116;
	mov.b32 	%r619, 0;
	@%p3 bra 	$L__BB7_4;
	ld.volatile.shared.u32 	%r117, [_ZZ21cudaComputeLPCLatticeE6shared+4];
	add.s32 	%r118, %r117, %r1;
	mul.wide.u32 	%rd10, %r118, 4;
	add.s64 	%rd11, %rd1, %rd10;
	ld.global.u32 	%r619, [%rd11];
$L__BB7_4:
	add.s32 	%r5, %r1, 256;
	ld.volatile.shared.u32 	%r120, [_ZZ21cudaComputeLPCLatticeE6shared+28];
	setp.ge.u32 	%p4, %r5, %r120;
	mov.b32 	%r620, 0;
	@%p4 bra 	$L__BB7_6;
	ld.volatile.shared.u32 	%r121, [_ZZ21cudaComputeLPCLatticeE6shared+4];
	add.s32 	%r122, %r5, %r121;
	mul.wide.u32 	%rd12, %r122, 4;
	add.s64 	%rd13, %rd1, %rd12;
	ld.global.u32 	%r620, [%rd13];
$L__BB7_6:
	or.b32  	%r123, %r620, %r619;
	st.volatile.shared.u32 	[%r2+3776], %r123;
	bar.sync 	0;
	setp.gt.u32 	%p5, %r1, 127;
	@%p5 bra 	$L__BB7_8;
	ld.volatile.shared.u32 	%r124, [%r2+4288];
	ld.volatile.shared.u32 	%r125, [%r2+3776];
	or.b32  	%r126, %r125, %r124;
	st.volatile.shared.u32 	[%r2+3776], %r126;
$L__BB7_8:
	bar.sync 	0;
	setp.gt.u32 	%p6, %r1, 63;
	@%p6 bra 	$L__BB7_10;
	ld.volatile.shared.u32 	%r127, [%r2+4032];
	ld.volatile.shared.u32 	%r128, [%r2+3776];
	or.b32  	%r129, %r128, %r127;
	st.volatile.shared.u32 	[%r2+3776], %r129;
$L__BB7_10:
	bar.sync 	0;
	setp.gt.u32 	%p7, %r1, 31;
	@%p7 bra 	$L__BB7_12;
	ld.volatile.shared.u32 	%r130, [%r2+3904];
	ld.volatile.shared.u32 	%r131, [%r2+3776];
	or.b32  	%r132, %r131, %r130;
	st.volatile.shared.u32 	[%r2+3776], %r132;
$L__BB7_12:
	setp.gt.u32 	%p9, %r1, 31;
	bar.sync 	0;
	mov.pred 	%p74, 0;
	@%p9 bra 	$L__BB7_15;
	ld.volatile.shared.u32 	%r133, [%r2+3840];
	ld.volatile.shared.u32 	%r134, [%r2+3776];
	or.b32  	%r135, %r134, %r133;
	st.volatile.shared.u32 	[%r2+3776], %r135;
	ld.volatile.shared.u32 	%r136, [%r2+3808];
	ld.volatile.shared.u32 	%r137, [%r2+3776];
	or.b32  	%r138, %r137, %r136;
	st.volatile.shared.u32 	[%r2+3776], %r138;
	ld.volatile.shared.u32 	%r139, [%r2+3792];
	ld.volatile.shared.u32 	%r140, [%r2+3776];
	or.b32  	%r141, %r140, %r139;
	st.volatile.shared.u32 	[%r2+3776], %r141;
	ld.volatile.shared.u32 	%r142, [%r2+3784];
	ld.volatile.shared.u32 	%r143, [%r2+3776];
	or.b32  	%r144, %r143, %r142;
	st.volatile.shared.u32 	[%r2+3776], %r144;
	ld.volatile.shared.u32 	%r145, [%r2+3780];
	ld.volatile.shared.u32 	%r146, [%r2+3776];
	or.b32  	%r147, %r146, %r145;
	st.volatile.shared.u32 	[%r2+3776], %r147;
	setp.ne.s32 	%p11, %r1, 0;
	@%p11 bra 	$L__BB7_15;
	ld.volatile.shared.u32 	%r148, [_ZZ21cudaComputeLPCLatticeE6shared+3776];
	brev.b32 	%r149, %r148;
	bfind.shiftamt.u32 	%r150, %r149;
	max.s32 	%r151, %r150, 0;
	st.volatile.shared.u32 	[_ZZ21cudaComputeLPCLatticeE6shared+44], %r151;
	mov.pred 	%p74, -1;
$L__BB7_15:
	bar.sync 	0;
	setp.ge.u32 	%p13, %r1, %r107;
	@%p13 bra 	$L__BB7_17;
	ld.volatile.shared.u32 	%r152, [_ZZ21cudaComputeLPCLatticeE6shared+44];
	mov.u32 	%r153, %ctaid.y;
	mad.lo.s32 	%r154, %r107, %r153, %r1;
	mul.wide.u32 	%rd14, %r154, 192;
	add.s64 	%rd15, %rd2, %rd14;
	st.global.u32 	[%rd15+44], %r152;
$L__BB7_17:
	setp.gt.u32 	%p14, %r1, 127;
	shr.s32 	%r155, %r619, 31;
	xor.b32  	%r156, %r155, %r619;
	shr.s32 	%r157, %r620, 31;
	xor.b32  	%r158, %r157, %r620;
	or.b32  	%r159, %r158, %r156;
	st.volatile.shared.u32 	[%r2+3776], %r159;
	bar.sync 	0;
	@%p14 bra 	$L__BB7_19;
	ld.volatile.shared.u32 	%r160, [%r2+4288];
	ld.volatile.shared.u32 	%r161, [%r2+3776];
	or.b32  	%r162, %r161, %r160;
	st.volatile.shared.u32 	[%r2+3776], %r162;
$L__BB7_19:
	setp.gt.u32 	%p15, %r1, 63;
	bar.sync 	0;
	@%p15 bra 	$L__BB7_21;
	ld.volatile.shared.u32 	%r163, [%r2+4032];
	ld.volatile.shared.u32 	%r164, [%r2+3776];
	or.b32  	%r165, %r164, %r163;
	st.volatile.shared.u32 	[%r2+3776], %r165;
$L__BB7_21:
	setp.gt.u32 	%p16, %r1, 31;
	bar.sync 	0;
	@%p16 bra 	$L__BB7_23;
	ld.volatile.shared.u32 	%r166, [%r2+3904];
	ld.volatile.shared.u32 	%r167, [%r2+3776];
	or.b32  	%r168, %r167, %r166;
	st.volatile.shared.u32 	[%r2+3776], %r168;
$L__BB7_23:
	setp.gt.u32 	%p17, %r1, 31;
	bar.sync 	0;
	@%p17 bra 	$L__BB7_25;
	ld.volatile.shared.u32 	%r169, [%r2+3840];
	ld.volatile.shared.u32 	%r170, [%r2+3776];
	or.b32  	%r171, %r170, %r169;
	st.volatile.shared.u32 	[%r2+3776], %r171;
	ld.volatile.shared.u32 	%r172, [%r2+3808];
	ld.volatile.shared.u32 	%r173, [%r2+3776];
	or.b32  	%r174, %r173, %r172;
	st.volatile.shared.u32 	[%r2+3776], %r174;
	ld.volatile.shared.u32 	%r175, [%r2+3792];
	ld.volatile.shared.u32 	%r176, [%r2+3776];
	or.b32  	%r177, %r176, %r175;
	st.volatile.shared.u32 	[%r2+3776], %r177;
	ld.volatile.shared.u32 	%r178, [%r2+3784];
	ld.volatile.shared.u32 	%r179, [%r2+3776];
	or.b32  	%r180, %r179, %r178;
	st.volatile.shared.u32 	[%r2+3776], %r180;
	ld.volatile.shared.u32 	%r181, [%r2+3780];
	ld.volatile.shared.u32 	%r182, [%r2+3776];
	or.b32  	%r183, %r182, %r181;
	st.volatile.shared.u32 	[%r2+3776], %r183;
$L__BB7_25:
	not.pred 	%p18, %p74;
	@%p18 bra 	$L__BB7_27;
	ld.volatile.shared.u32 	%r184, [_ZZ21cudaComputeLPCLatticeE6shared+3776];
	clz.b32 	%r185, %r184;
	ld.volatile.shared.u32 	%r186, [_ZZ21cudaComputeLPCLatticeE6shared+44];
	add.s32 	%r187, %r186, %r185;
	sub.s32 	%r188, 32, %r187;
	st.volatile.shared.u32 	[_ZZ21cudaComputeLPCLatticeE6shared+48], %r188;
$L__BB7_27:
	bar.sync 	0;
	ld.volatile.shared.u32 	%r189, [_ZZ21cudaComputeLPCLatticeE6shared+44];
	shr.s32 	%r622, %r619, %r189;
	ld.volatile.shared.u32 	%r190, [_ZZ21cudaComputeLPCLatticeE6shared+44];
	shr.s32 	%r623, %r620, %r190;
	cvt.rn.f32.s32 	%f7, %r622;
	st.volatile.shared.f32 	[%r2+192], %f7;
	cvt.rn.f32.s32 	%f8, %r623;
	st.volatile.shared.f32 	[%r2+1216], %f8;
	bar.sync 	0;
	setp.lt.s32 	%p19, %r109, 1;
	@%p19 bra 	$L__BB7_54;
	add.s32 	%r10, %r2, 2240;
	mov.b32 	%r621, 1;
$L__BB7_29:
	setp.gt.u32 	%p20, %r1, 127;
	add.s32 	%r192, %r621, %r1;
	ld.volatile.shared.u32 	%r193, [_ZZ21cudaComputeLPCLatticeE6shared+28];
	setp.lt.u32 	%p21, %r192, %r193;
	selp.f32 	%f9, 0f3F800000, 0f00000000, %p21;
	shl.b32 	%r194, %r621, 2;
	add.s32 	%r195, %r194, %r2;
	add.s32 	%r14, %r195, 192;
	ld.volatile.shared.f32 	%f10, [%r195+192];
	mul.f32 	%f1, %f10, %f9;
	add.s32 	%r196, %r192, 256;
	ld.volatile.shared.u32 	%r197, [_ZZ21cudaComputeLPCLatticeE6shared+28];
	setp.lt.u32 	%p22, %r196, %r197;
	selp.f32 	%f11, 0f3F800000, 0f00000000, %p22;
	ld.volatile.shared.f32 	%f12, [%r195+1216];
	mul.f32 	%f2, %f12, %f11;
	ld.volatile.shared.u32 	%r198, [_ZZ21cudaComputeLPCLatticeE6shared+28];
	setp.lt.u32 	%p23, %r192, %r198;
	selp.b32 	%r15, %r622, 0, %p23;
	ld.volatile.shared.u32 	%r199, [_ZZ21cudaComputeLPCLatticeE6shared+28];
	setp.lt.u32 	%p24, %r196, %r199;
	selp.b32 	%r16, %r623, 0, %p24;
	mul.f32 	%f13, %f2, %f2;
	fma.rn.f32 	%f14, %f1, %f1, %f13;
	mul.lo.s32 	%r200, %r15, %r15;
	cvt.rn.f32.u32 	%f15, %r200;
	add.f32 	%f16, %f14, %f15;
	mul.lo.s32 	%r201, %r16, %r16;
	cvt.rn.f32.u32 	%f17, %r201;
	add.f32 	%f18, %f16, %f17;
	st.volatile.shared.f32 	[%r2+3776], %f18;
	bar.sync 	0;
	@%p20 bra 	$L__BB7_31;
	ld.volatile.shared.f32 	%f19, [%r2+4288];
	ld.volatile.shared.f32 	%f20, [%r2+3776];
	add.f32 	%f21, %f19, %f20;
	st.volatile.shared.f32 	[%r2+3776], %f21;
$L__BB7_31:
	setp.gt.u32 	%p25, %r1, 63;
	bar.sync 	0;
	@%p25 bra 	$L__BB7_33;
	ld.volatile.shared.f32 	%f22, [%r2+4032];
	ld.volatile.shared.f32 	%f23, [%r2+3776];
	add.f32 	%f24, %f22, %f23;
	st.volatile.shared.f32 	[%r2+3776], %f24;
$L__BB7_33:
	setp.gt.u32 	%p26, %r1, 31;
	bar.sync 	0;
	@%p26 bra 	$L__BB7_35;
	ld.volatile.shared.f32 	%f25, [%r2+3904];
	ld.volatile.shared.f32 	%f26, [%r2+3776];
	add.f32 	%f27, %f25, %f26;
	st.volatile.shared.f32 	[%r2+3776], %f27;
$L__BB7_35:
	setp.gt.u32 	%p27, %r1, 31;
	bar.sync 	0;
	@%p27 bra 	$L__BB7_37;
	ld.volatile.shared.f32 	%f28, [%r2+3840];
	ld.volatile.shared.f32 	%f29, [%r2+3776];
	add.f32 	%f30, %f28, %f29;
	st.volatile.shared.f32 	[%r2+3776], %f30;
	ld.volatile.shared.f32 	%f31, [%r2+3808];
	ld.volatile.shared.f32 	%f32, [%r2+3776];
	add.f32 	%f33, %f31, %f32;
	st.volatile.shared.f32 	[%r2+3776], %f33;
	ld.volatile.shared.f32 	%f34, [%r2+3792];
	ld.volatile.shared.f32 	%f35, [%r2+3776];
	add.f32 	%f36, %f34, %f35;
	st.volatile.shared.f32 	[%r2+3776], %f36;
	ld.volatile.shared.f32 	%f37, [%r2+3784];
	ld.volatile.shared.f32 	%f38, [%r2+3776];
	add.f32 	%f39, %f37, %f38;
	st.volatile.shared.f32 	[%r2+3776], %f39;
	ld.volatile.shared.f32 	%f40, [%r2+3780];
	ld.volatile.shared.f32 	%f41, [%r2+3776];
	add.f32 	%f42, %f40, %f41;
	st.volatile.shared.f32 	[%r2+3776], %f42;
$L__BB7_37:
	setp.gt.u32 	%p28, %r1, 127;
	bar.sync 	0;
	ld.volatile.shared.f32 	%f3, [_ZZ21cudaComputeLPCLatticeE6shared+3776];
	bar.sync 	0;
	cvt.rn.f32.s32 	%f4, %r15;
	cvt.rn.f32.s32 	%f5, %r16;
	mul.f32 	%f43, %f2, %f5;
	fma.rn.f32 	%f44, %f1, %f4, %f43;
	st.volatile.shared.f32 	[%r2+3776], %f44;
	bar.sync 	0;
	@%p28 bra 	$L__BB7_39;
	ld.volatile.shared.f32 	%f45, [%r2+4288];
	ld.volatile.shared.f32 	%f46, [%r2+3776];
	add.f32 	%f47, %f45, %f46;
	st.volatile.shared.f32 	[%r2+3776], %f47;
$L__BB7_39:
	setp.gt.u32 	%p29, %r1, 63;
	bar.sync 	0;
	@%p29 bra 	$L__BB7_41;
	ld.volatile.shared.f32 	%f48, [%r2+4032];
	ld.volatile.shared.f32 	%f49, [%r2+3776];
	add.f32 	%f50, %f48, %f49;
	st.volatile.shared.f32 	[%r2+3776], %f50;
$L__BB7_41:
	setp.gt.u32 	%p30, %r1, 31;
	bar.sync 	0;
	@%p30 bra 	$L__BB7_43;
	ld.volatile.shared.f32 	%f51, [%r2+3904];
	ld.volatile.shared.f32 	%f52, [%r2+3776];
	add.f32 	%f53, %f51, %f52;
	st.volatile.shared.f32 	[%r2+3776], %f53;
$L__BB7_43:
	setp.gt.u32 	%p31, %r1, 31;
	bar.sync 	0;
	@%p31 bra 	$L__BB7_45;
	ld.volatile.shared.f32 	%f54, [%r2+3840];
	ld.volatile.shared.f32 	%f55, [%r2+3776];
	add.f32 	%f56, %f54, %f55;
	st.volatile.shared.f32 	[%r2+3776], %f56;
	ld.volatile.shared.f32 	%f57, [%r2+3808];
	ld.volatile.shared.f32 	%f58, [%r2+3776];
	add.f32 	%f59, %f57, %f58;
	st.volatile.shared.f32 	[%r2+3776], %f59;
	ld.volatile.shared.f32 	%f60, [%r2+3792];
	ld.volatile.shared.f32 	%f61, [%r2+3776];
	add.f32 	%f62, %f60, %f61;
	st.volatile.shared.f32 	[%r2+3776], %f62;
	ld.volatile.shared.f32 	%f63, [%r2+3784];
	ld.volatile.shared.f32 	%f64, [%r2+3776];
	add.f32 	%f65, %f63, %f64;
	st.volatile.shared.f32 	[%r2+3776], %f65;
	ld.volatile.shared.f32 	%f66, [%r2+3780];
	ld.volatile.shared.f32 	%f67, [%r2+3776];
	add.f32 	%f68, %f66, %f67;
	st.volatile.shared.f32 	[%r2+3776], %f68;
$L__BB7_45:
	bar.sync 	0;
	ld.volatile.shared.f32 	%f69, [_ZZ21cudaComputeLPCLatticeE6shared+3776];
	mul.f32 	%f70, %f3, 0f3F000000;
	div.rn.f32 	%f6, %f69, %f70;
	bar.sync 	0;
	shl.b32 	%r203, %r621, 7;
	add.s32 	%r204, %r111, %r203;
	add.s32 	%r17, %r204, 2240;
	@%p18 bra 	$L__BB7_47;
	add.s32 	%r206, %r17, %r194;
	st.volatile.shared.f32 	[%r206+-132], %f6;
$L__BB7_47:
	add.s32 	%r207, %r621, -1;
	setp.ge.u32 	%p33, %r1, %r207;
	@%p33 bra 	$L__BB7_49;
	sub.s32 	%r208, %r621, %r1;
	shl.b32 	%r209, %r208, 2;
	add.s32 	%r210, %r17, %r209;
	add.s32 	%r212, %r17, %r110;
	ld.volatile.shared.f32 	%f71, [%r212+-256];
	ld.volatile.shared.f32 	%f72, [%r210+-264];
	mul.f32 	%f73, %f6, %f72;
	sub.f32 	%f74, %f71, %f73;
	add.s32 	%r214, %r10, %r203;
	st.volatile.shared.f32 	[%r214+-128], %f74;
$L__BB7_49:
	ld.volatile.shared.u32 	%r215, [_ZZ21cudaComputeLPCLatticeE6shared+28];
	sub.s32 	%r216, %r215, %r621;
	setp.ge.u32 	%p34, %r1, %r216;
	@%p34 bra 	$L__BB7_51;
	mul.f32 	%f75, %f6, %f4;
	ld.volatile.shared.f32 	%f76, [%r14];
	sub.f32 	%f77, %f76, %f75;
	st.volatile.shared.f32 	[%r14], %f77;
$L__BB7_51:
	ld.volatile.shared.u32 	%r217, [_ZZ21cudaComputeLPCLatticeE6shared+28];
	sub.s32 	%r218, %r217, %r621;
	setp.ge.u32 	%p35, %r5, %r218;
	@%p35 bra 	$L__BB7_53;
	mul.f32 	%f78, %f6, %f5;
	ld.volatile.shared.f32 	%f79, [%r14+1024];
	sub.f32 	%f80, %f79, %f78;
	st.volatile.shared.f32 	[%r14+1024], %f80;
$L__BB7_53:
	mul.f32 	%f81, %f1, %f6;
	sub.f32 	%f82, %f4, %f81;
	cvt.rzi.s32.f32 	%r622, %f82;
	mul.f32 	%f83, %f2, %f6;
	sub.f32 	%f84, %f5, %f83;
	cvt.rzi.s32.f32 	%r623, %f84;
	bar.sync 	0;
	add.s32 	%r20, %r621, 1;
	setp.ne.s32 	%p36, %r621, %r109;
	mov.u32 	%r621, %r20;
	@%p36 bra 	$L__BB7_29;
$L__BB7_54:
	shr.u32 	%r624, %r1, 5;
	setp.ge.s32 	%p37, %r624, %r109;
	@%p37 bra 	$L__BB7_121;
	setp.lt.s32 	%p38, %r108, 1;
	and.b32  	%r22, %r1, 31;
	and.b32  	%r23, %r1, 992;
	mov.u32 	%r219, %ctaid.y;
	mul.lo.s32 	%r24, %r107, %r219;
	@%p38 bra 	$L__BB7_121;
	shl.b32 	%r220, %r23, 2;
	add.s32 	%r222, %r111, %r220;
	add.s32 	%r25, %r222, 3776;
	mul.wide.u32 	%rd16, %r22, 4;
	add.s64 	%rd3, %rd2, %rd16;
	and.b32  	%r26, %r108, 3;
	and.b32  	%r27, %r108, 2147483644;
	neg.s32 	%r28, %r27;
	shl.b32 	%r29, %r109, 2;
	shl.b32 	%r223, %r109, 1;
	add.s32 	%r30, %r24, %r223;
	mad.lo.s32 	%r31, %r109, 3, %r24;
$L__BB7_57:
	setp.lt.u32 	%p39, %r108, 4;
	mov.u32 	%r225, _ZZ21cudaComputeLPCLatticeE6shared;
	shl.b32 	%r226, %r624, 7;
	add.s32 	%r227, %r225, %r226;
	shl.b32 	%r228, %r22, 2;
	add.s32 	%r229, %r227, 2240;
	add.s32 	%r33, %r229, %r228;
	sub.s32 	%r230, %r624, %r22;
	shl.b32 	%r231, %r230, 2;
	add.s32 	%r34, %r229, %r231;
	add.s32 	%r625, %r624, %r24;
	mov.b32 	%r644, 0;
	@%p39 bra 	$L__BB7_92;
	add.s32 	%r233, %r109, %r24;
	add.s32 	%r628, %r233, %r624;
	add.s32 	%r627, %r30, %r624;
	add.s32 	%r626, %r31, %r624;
	mov.b32 	%r630, -4;
	mov.u32 	%r629, %r28;
$L__BB7_59:
	.pragma "nounroll";
	setp.lt.u32 	%p40, %r624, %r22;
	mov.b32 	%r631, 0;
	@%p40 bra 	$L__BB7_61;
	ld.volatile.shared.f32 	%f85, [%r33];
	mul.f32 	%f86, %f85, 0f47000000;
	cvt.rni.s32.f32 	%r631, %f86;
$L__BB7_61:
	shr.s32 	%r236, %r631, 31;
	xor.b32  	%r237, %r236, %r631;
	st.volatile.shared.u32 	[%r2+3776], %r237;
	ld.volatile.shared.u32 	%r238, [%r2+3840];
	ld.volatile.shared.u32 	%r239, [%r2+3776];
	or.b32  	%r240, %r239, %r238;
	st.volatile.shared.u32 	[%r2+3776], %r240;
	ld.volatile.shared.u32 	%r241, [%r2+3808];
	ld.volatile.shared.u32 	%r242, [%r2+3776];
	or.b32  	%r243, %r242, %r241;
	st.volatile.shared.u32 	[%r2+3776], %r243;
	ld.volatile.shared.u32 	%r244, [%r2+3792];
	ld.volatile.shared.u32 	%r245, [%r2+3776];
	or.b32  	%r246, %r245, %r244;
	st.volatile.shared.u32 	[%r2+3776], %r246;
	ld.volatile.shared.u32 	%r247, [%r2+3784];
	ld.volatile.shared.u32 	%r248, [%r2+3776];
	or.b32  	%r249, %r248, %r247;
	st.volatile.shared.u32 	[%r2+3776], %r249;
	ld.volatile.shared.u32 	%r250, [%r2+3780];
	ld.volatile.shared.u32 	%r251, [%r2+3776];
	or.b32  	%r252, %r251, %r250;
	st.volatile.shared.u32 	[%r2+3776], %r252;
	ld.volatile.shared.u32 	%r253, [_ZZ21cudaComputeLPCLatticeE6shared+48];
	min.s32 	%r254, %r253, 10;
	max.s32 	%r47, %r254, 3;
	ld.volatile.shared.u32 	%r255, [%r25];
	clz.b32 	%r256, %r255;
	add.s32 	%r257, %r256, %r47;
	add.s32 	%r258, %r630, %r257;
	add.s32 	%r259, %r258, -14;
	min.s32 	%r260, %r259, 15;
	max.s32 	%r48, %r260, 0;
	mov.b32 	%r632, 0;
	@%p40 bra 	$L__BB7_63;
	add.s32 	%r261, %r47, %r630;
	add.s32 	%r262, %r261, 3;
	mov.b32 	%r263, -1;
	shl.b32 	%r264, %r263, %r262;
	not.b32 	%r265, %r264;
	ld.volatile.shared.f32 	%f87, [%r34];
	mov.b32 	%r266, 1;
	shl.b32 	%r267, %r266, %r48;
	cvt.rn.f32.u32 	%f88, %r267;
	mul.f32 	%f89, %f87, %f88;
	cvt.rni.s32.f32 	%r268, %f89;
	min.s32 	%r269, %r265, %r268;
	max.s32 	%r632, %r264, %r269;
$L__BB7_63:
	setp.ne.s32 	%p42, %r22, 0;
	shr.s32 	%r270, %r632, 31;
	xor.b32  	%r271, %r270, %r632;
	st.volatile.shared.u32 	[%r2+3776], %r271;
	ld.volatile.shared.u32 	%r272, [%r2+3840];
	ld.volatile.shared.u32 	%r273, [%r2+3776];
	or.b32  	%r274, %r273, %r272;
	st.volatile.shared.u32 	[%r2+3776], %r274;
	ld.volatile.shared.u32 	%r275, [%r2+3808];
	ld.volatile.shared.u32 	%r276, [%r2+3776];
	or.b32  	%r277, %r276, %r275;
	st.volatile.shared.u32 	[%r2+3776], %r277;
	ld.volatile.shared.u32 	%r278, [%r2+3792];
	ld.volatile.shared.u32 	%r279, [%r2+3776];
	or.b32  	%r280, %r279, %r278;
	st.volatile.shared.u32 	[%r2+3776], %r280;
	ld.volatile.shared.u32 	%r281, [%r2+3784];
	ld.volatile.shared.u32 	%r282, [%r2+3776];
	or.b32  	%r283, %r282, %r281;
	st.volatile.shared.u32 	[%r2+3776], %r283;
	ld.volatile.shared.u32 	%r284, [%r2+3780];
	ld.volatile.shared.u32 	%r285, [%r2+3776];
	or.b32  	%r286, %r285, %r284;
	st.volatile.shared.u32 	[%r2+3776], %r286;
	ld.volatile.shared.u32 	%r51, [%r25];
	@%p42 bra 	$L__BB7_65;
	clz.b32 	%r287, %r51;
	sub.s32 	%r288, 33, %r287;
	mul.wide.s32 	%rd17, %r625, 192;
	add.s64 	%rd18, %rd2, %rd17;
	st.global.u32 	[%rd18+8], %r48;
	st.global.u32 	[%rd18+12], %r288;
$L__BB7_65:
	@%p40 bra 	$L__BB7_67;
	mul.wide.s32 	%rd19, %r625, 192;
	add.s64 	%rd20, %rd3, %rd19;
	st.global.u32 	[%rd20+64], %r632;
$L__BB7_67:
	mov.b32 	%r633, 0;
	@%p40 bra 	$L__BB7_69;
	ld.volatile.shared.f32 	%f90, [%r33];
	mul.f32 	%f91, %f90, 0f47000000;
	cvt.rni.s32.f32 	%r633, %f91;
$L__BB7_69:
	shr.s32 	%r291, %r633, 31;
	xor.b32  	%r292, %r291, %r633;
	st.volatile.shared.u32 	[%r2+3776], %r292;
	ld.volatile.shared.u32 	%r293, [%r2+3840];
	ld.volatile.shared.u32 	%r294, [%r2+3776];
	or.b32  	%r295, %r294, %r293;
	st.volatile.shared.u32 	[%r2+3776], %r295;
	ld.volatile.shared.u32 	%r296, [%r2+3808];
	ld.volatile.shared.u32 	%r297, [%r2+3776];
	or.b32  	%r298, %r297, %r296;
	st.volatile.shared.u32 	[%r2+3776], %r298;
	ld.volatile.shared.u32 	%r299, [%r2+3792];
	ld.volatile.shared.u32 	%r300, [%r2+3776];
	or.b32  	%r301, %r300, %r299;
	st.volatile.shared.u32 	[%r2+3776], %r301;
	ld.volatile.shared.u32 	%r302, [%r2+3784];
	ld.volatile.shared.u32 	%r303, [%r2+3776];
	or.b32  	%r304, %r303, %r302;
	st.volatile.shared.u32 	[%r2+3776], %r304;
	ld.volatile.shared.u32 	%r305, [%r2+3780];
	ld.volatile.shared.u32 	%r306, [%r2+3776];
	or.b32  	%r307, %r306, %r305;
	st.volatile.shared.u32 	[%r2+3776], %r307;
	ld.volatile.shared.u32 	%r308, [_ZZ21cudaComputeLPCLatticeE6shared+48];
	min.s32 	%r309, %r308, 10;
	max.s32 	%r54, %r309, 3;
	ld.volatile.shared.u32 	%r310, [%r25];
	clz.b32 	%r311, %r310;
	add.s32 	%r312, %r311, %r54;
	add.s32 	%r313, %r630, %r312;
	add.s32 	%r314, %r313, -15;
	min.s32 	%r315, %r314, 15;
	max.s32 	%r55, %r315, 0;
	mov.b32 	%r634, 0;
	@%p40 bra 	$L__BB7_71;
	add.s32 	%r316, %r54, %r630;
	add.s32 	%r317, %r316, 2;
	mov.b32 	%r318, -1;
	shl.b32 	%r319, %r318, %r317;
	not.b32 	%r320, %r319;
	ld.volatile.shared.f32 	%f92, [%r34];
	mov.b32 	%r321, 1;
	shl.b32 	%r322, %r321, %r55;
	cvt.rn.f32.u32 	%f93, %r322;
	mul.f32 	%f94, %f92, %f93;
	cvt.rni.s32.f32 	%r323, %f94;
	min.s32 	%r324, %r320, %r323;
	max.s32 	%r634, %r319, %r324;
$L__BB7_71:
	shr.s32 	%r325, %r634, 31;
	xor.b32  	%r326, %r325, %r634;
	st.volatile.shared.u32 	[%r2+3776], %r326;
	ld.volatile.shared.u32 	%r327, [%r2+3840];
	ld.volatile.shared.u32 	%r328, [%r2+3776];
	or.b32  	%r329, %r328, %r327;
	st.volatile.shared.u32 	[%r2+3776], %r329;
	ld.volatile.shared.u32 	%r330, [%r2+3808];
	ld.volatile.shared.u32 	%r331, [%r2+3776];
	or.b32  	%r332, %r331, %r330;
	st.volatile.shared.u32 	[%r2+3776], %r332;
	ld.volatile.shared.u32 	%r333, [%r2+3792];
	ld.volatile.shared.u32 	%r334, [%r2+3776];
	or.b32  	%r335, %r334, %r333;
	st.volatile.shared.u32 	[%r2+3776], %r335;
	ld.volatile.shared.u32 	%r336, [%r2+3784];
	ld.volatile.shared.u32 	%r337, [%r2+3776];
	or.b32  	%r338, %r337, %r336;
	st.volatile.shared.u32 	[%r2+3776], %r338;
	ld.volatile.shared.u32 	%r339, [%r2+3780];
	ld.volatile.shared.u32 	%r340, [%r2+3776];
	or.b32  	%r341, %r340, %r339;
	st.volatile.shared.u32 	[%r2+3776], %r341;
	ld.volatile.shared.u32 	%r58, [%r25];
	@%p42 bra 	$L__BB7_73;
	clz.b32 	%r342, %r58;
	sub.s32 	%r343, 33, %r342;
	mul.wide.s32 	%rd21, %r628, 192;
	add.s64 	%rd22, %rd2, %rd21;
	st.global.u32 	[%rd22+8], %r55;
	st.global.u32 	[%rd22+12], %r343;
$L__BB7_73:
	@%p40 bra 	$L__BB7_75;
	mul.wide.s32 	%rd23, %r628, 192;
	add.s64 	%rd24, %rd3, %rd23;
	st.global.u32 	[%rd24+64], %r634;
$L__BB7_75:
	mov.b32 	%r635, 0;
	@%p40 bra 	$L__BB7_77;
	ld.volatile.shared.f32 	%f95, [%r33];
	mul.f32 	%f96, %f95, 0f47000000;
	cvt.rni.s32.f32 	%r635, %f96;
$L__BB7_77:
	shr.s32 	%r346, %r635, 31;
	xor.b32  	%r347, %r346, %r635;
	st.volatile.shared.u32 	[%r2+3776], %r347;
	ld.volatile.shared.u32 	%r348, [%r2+3840];
	ld.volatile.shared.u32 	%r349, [%r2+3776];
	or.b32  	%r350, %r349, %r348;
	st.volatile.shared.u32 	[%r2+3776], %r350;
	ld.volatile.shared.u32 	%r351, [%r2+3808];
	ld.volatile.shared.u32 	%r352, [%r2+3776];
	or.b32  	%r353, %r352, %r351;
	st.volatile.shared.u32 	[%r2+3776], %r353;
	ld.volatile.shared.u32 	%r354, [%r2+3792];
	ld.volatile.shared.u32 	%r355, [%r2+3776];
	or.b32  	%r356, %r355, %r354;
	st.volatile.shared.u32 	[%r2+3776], %r356;
	ld.volatile.shared.u32 	%r357, [%r2+3784];
	ld.volatile.shared.u32 	%r358, [%r2+3776];
	or.b32  	%r359, %r358, %r357;
	st.volatile.shared.u32 	[%r2+3776], %r359;
	ld.volatile.shared.u32 	%r360, [%r2+3780];
	ld.volatile.shared.u32 	%r361, [%r2+3776];
	or.b32  	%r362, %r361, %r360;
	st.volatile.shared.u32 	[%r2+3776], %r362;
	ld.volatile.shared.u32 	%r363, [_ZZ21cudaComputeLPCLatticeE6shared+48];
	min.s32 	%r364, %r363, 10;
	max.s32 	%r61, %r364, 3;
	ld.volatile.shared.u32 	%r365, [%r25];
	clz.b32 	%r366, %r365;
	add.s32 	%r367, %r366, %r61;
	add.s32 	%r368, %r630, %r367;
	add.s32 	%r369, %r368, -16;
	min.s32 	%r370, %r369, 15;
	max.s32 	%r62, %r370, 0;
	mov.b32 	%r636, 0;
	@%p40 bra 	$L__BB7_79;
	add.s32 	%r371, %r61, %r630;
	add.s32 	%r372, %r371, 1;
	mov.b32 	%r373, -1;
	shl.b32 	%r374, %r373, %r372;
	not.b32 	%r375, %r374;
	ld.volatile.shared.f32 	%f97, [%r34];
	mov.b32 	%r376, 1;
	shl.b32 	%r377, %r376, %r62;
	cvt.rn.f32.u32 	%f98, %r377;
	mul.f32 	%f99, %f97, %f98;
	cvt.rni.s32.f32 	%r378, %f99;
	min.s32 	%r379, %r375, %r378;
	max.s32 	%r636, %r374, %r379;
$L__BB7_79:
	shr.s32 	%r380, %r636, 31;
	xor.b32  	%r381, %r380, %r636;
	st.volatile.shared.u32 	[%r2+3776], %r381;
	ld.volatile.shared.u32 	%r382, [%r2+3840];
	ld.volatile.shared.u32 	%r383, [%r2+3776];
	or.b32  	%r384, %r383, %r382;
	st.volatile.shared.u32 	[%r2+3776], %r384;
	ld.volatile.shared.u32 	%r385, [%r2+3808];
	ld.volatile.shared.u32 	%r386, [%r2+3776];
	or.b32  	%r387, %r386, %r385;
	st.volatile.shared.u32 	[%r2+3776], %r387;
	ld.volatile.shared.u32 	%r388, [%r2+3792];
	ld.volatile.shared.u32 	%r389, [%r2+3776];
	or.b32  	%r390, %r389, %r388;
	st.volatile.shared.u32 	[%r2+3776], %r390;
	ld.volatile.shared.u32 	%r391, [%r2+3784];
	ld.volatile.shared.u32 	%r392, [%r2+3776];
	or.b32  	%r393, %r392, %r391;
	st.volatile.shared.u32 	[%r2+3776], %r393;
	ld.volatile.shared.u32 	%r394, [%r2+3780];
	ld.volatile.shared.u32 	%r395, [%r2+3776];
	or.b32  	%r396, %r395, %r394;
	st.volatile.shared.u32 	[%r2+3776], %r396;
	ld.volatile.shared.u32 	%r65, [%r25];
	@%p42 bra 	$L__BB7_81;
	clz.b32 	%r397, %r65;
	sub.s32 	%r398, 33, %r397;
	mul.wide.s32 	%rd25, %r627, 192;
	add.s64 	%rd26, %rd2, %rd25;
	st.global.u32 	[%rd26+8], %r62;
	st.global.u32 	[%rd26+12], %r398;
$L__BB7_81:
	@%p40 bra 	$L__BB7_83;
	mul.wide.s32 	%rd27, %r627, 192;
	add.s64 	%rd28, %rd3, %rd27;
	st.global.u32 	[%rd28+64], %r636;
$L__BB7_83:
	mov.b32 	%r637, 0;
	@%p40 bra 	$L__BB7_85;
	ld.volatile.shared.f32 	%f100, [%r33];
	mul.f32 	%f101, %f100, 0f47000000;
	cvt.rni.s32.f32 	%r637, %f101;
$L__BB7_85:
	shr.s32 	%r401, %r637, 31;
	xor.b32  	%r402, %r401, %r637;
	st.volatile.shared.u32 	[%r2+3776], %r402;
	ld.volatile.shared.u32 	%r403, [%r2+3840];
	ld.volatile.shared.u32 	%r404, [%r2+3776];
	or.b32  	%r405, %r404, %r403;
	st.volatile.shared.u32 	[%r2+3776], %r405;
	ld.volatile.shared.u32 	%r406, [%r2+3808];
	ld.volatile.shared.u32 	%r407, [%r2+3776];
	or.b32  	%r408, %r407, %r406;
	st.volatile.shared.u32 	[%r2+3776], %r408;
	ld.volatile.shared.u32 	%r409, [%r2+3792];
	ld.volatile.shared.u32 	%r410, [%r2+3776];
	or.b32  	%r411, %r410, %r409;
	st.volatile.shared.u32 	[%r2+3776], %r411;
	ld.volatile.shared.u32 	%r412, [%r2+3784];
	ld.volatile.shared.u32 	%r413, [%r2+3776];
	or.b32  	%r414, %r413, %r412;
	st.volatile.shared.u32 	[%r2+3776], %r414;
	ld.volatile.shared.u32 	%r415, [%r2+3780];
	ld.volatile.shared.u32 	%r416, [%r2+3776];
	or.b32  	%r417, %r416, %r415;
	st.volatile.shared.u32 	[%r2+3776], %r417;
	ld.volatile.shared.u32 	%r418, [_ZZ21cudaComputeLPCLatticeE6shared+48];
	min.s32 	%r419, %r418, 10;
	max.s32 	%r68, %r419, 3;
	ld.volatile.shared.u32 	%r420, [%r25];
	clz.b32 	%r421, %r420;
	add.s32 	%r422, %r421, %r68;
	add.s32 	%r423, %r630, %r422;
	add.s32 	%r424, %r423, -17;
	min.s32 	%r425, %r424, 15;
	max.s32 	%r69, %r425, 0;
	mov.b32 	%r638, 0;
	@%p40 bra 	$L__BB7_87;
	add.s32 	%r426, %r68, %r630;
	mov.b32 	%r427, -1;
	shl.b32 	%r428, %r427, %r426;
	not.b32 	%r429, %r428;
	ld.volatile.shared.f32 	%f102, [%r34];
	mov.b32 	%r430, 1;
	shl.b32 	%r431, %r430, %r69;
	cvt.rn.f32.u32 	%f103, %r431;
	mul.f32 	%f104, %f102, %f103;
	cvt.rni.s32.f32 	%r432, %f104;
	min.s32 	%r433, %r429, %r432;
	max.s32 	%r638, %r428, %r433;
$L__BB7_87:
	shr.s32 	%r434, %r638, 31;
	xor.b32  	%r435, %r434, %r638;
	st.volatile.shared.u32 	[%r2+3776], %r435;
	ld.volatile.shared.u32 	%r436, [%r2+3840];
	ld.volatile.shared.u32 	%r437, [%r2+3776];
	or.b32  	%r438, %r437, %r436;
	st.volatile.shared.u32 	[%r2+3776], %r438;
	ld.volatile.shared.u32 	%r439, [%r2+3808];
	ld.volatile.shared.u32 	%r440, [%r2+3776];
	or.b32  	%r441, %r440, %r439;
	st.volatile.shared.u32 	[%r2+3776], %r441;
	ld.volatile.shared.u32 	%r442, [%r2+3792];
	ld.volatile.shared.u32 	%r443, [%r2+3776];
	or.b32  	%r444, %r443, %r442;
	st.volatile.shared.u32 	[%r2+3776], %r444;
	ld.volatile.shared.u32 	%r445, [%r2+3784];
	ld.volatile.shared.u32 	%r446, [%r2+3776];
	or.b32  	%r447, %r446, %r445;
	st.volatile.shared.u32 	[%r2+3776], %r447;
	ld.volatile.shared.u32 	%r448, [%r2+3780];
	ld.volatile.shared.u32 	%r449, [%r2+3776];
	or.b32  	%r450, %r449, %r448;
	st.volatile.shared.u32 	[%r2+3776], %r450;
	ld.volatile.shared.u32 	%r72, [%r25];
	@%p42 bra 	$L__BB7_89;
	clz.b32 	%r451, %r72;
	sub.s32 	%r452, 33, %r451;
	mul.wide.s32 	%rd29, %r626, 192;
	add.s64 	%rd30, %rd2, %rd29;
	st.global.u32 	[%rd30+8], %r69;
	st.global.u32 	[%rd30+12], %r452;
$L__BB7_89:
	@%p40 bra 	$L__BB7_91;
	mul.wide.s32 	%rd31, %r626, 192;
	add.s64 	%rd32, %rd3, %rd31;
	st.global.u32 	[%rd32+64], %r638;
$L__BB7_91:
	add.s32 	%r630, %r630, -4;
	add.s32 	%r629, %r629, 4;
	add.s32 	%r628, %r628, %r29;
	add.s32 	%r627, %r627, %r29;
	add.s32 	%r626, %r626, %r29;
	add.s32 	%r625, %r625, %r29;
	setp.ne.s32 	%p56, %r629, 0;
	mov.u32 	%r644, %r27;
	@%p56 bra 	$L__BB7_59;
$L__BB7_92:
	setp.eq.s32 	%p57, %r26, 0;
	@%p57 bra 	$L__BB7_120;
	setp.eq.s32 	%p58, %r26, 1;
	@%p58 bra 	$L__BB7_111;
	setp.lt.u32 	%p59, %r624, %r22;
	mov.b32 	%r640, 0;
	@%p59 bra 	$L__BB7_96;
	ld.volatile.shared.f32 	%f105, [%r33];
	mul.f32 	%f106, %f105, 0f47000000;
	cvt.rni.s32.f32 	%r640, %f106;
$L__BB7_96:
	setp.lt.u32 	%p60, %r624, %r22;
	shr.s32 	%r455, %r640, 31;
	xor.b32  	%r456, %r455, %r640;
	st.volatile.shared.u32 	[%r2+3776], %r456;
	ld.volatile.shared.u32 	%r457, [%r2+3840];
	ld.volatile.shared.u32 	%r458, [%r2+3776];
	or.b32  	%r459, %r458, %r457;
	st.volatile.shared.u32 	[%r2+3776], %r459;
	ld.volatile.shared.u32 	%r460, [%r2+3808];
	ld.volatile.shared.u32 	%r461, [%r2+3776];
	or.b32  	%r462, %r461, %r460;
	st.volatile.shared.u32 	[%r2+3776], %r462;
	ld.volatile.shared.u32 	%r463, [%r2+3792];
	ld.volatile.shared.u32 	%r464, [%r2+3776];
	or.b32  	%r465, %r464, %r463;
	st.volatile.shared.u32 	[%r2+3776], %r465;
	ld.volatile.shared.u32 	%r466, [%r2+3784];
	ld.volatile.shared.u32 	%r467, [%r2+3776];
	or.b32  	%r468, %r467, %r466;
	st.volatile.shared.u32 	[%r2+3776], %r468;
	ld.volatile.shared.u32 	%r469, [%r2+3780];
	ld.volatile.shared.u32 	%r470, [%r2+3776];
	or.b32  	%r471, %r470, %r469;
	st.volatile.shared.u32 	[%r2+3776], %r471;
	ld.volatile.shared.u32 	%r472, [_ZZ21cudaComputeLPCLatticeE6shared+48];
	min.s32 	%r473, %r472, 10;
	max.s32 	%r474, %r473, 3;
	sub.s32 	%r82, %r474, %r644;
	ld.volatile.shared.u32 	%r475, [%r25];
	clz.b32 	%r476, %r475;
	add.s32 	%r477, %r476, %r82;
	add.s32 	%r478, %r477, -18;
	min.s32 	%r479, %r478, 15;
	max.s32 	%r83, %r479, 0;
	mov.b32 	%r641, 0;
	@%p60 bra 	$L__BB7_98;
	add.s32 	%r480, %r82, -1;
	mov.b32 	%r481, -1;
	shl.b32 	%r482, %r481, %r480;
	not.b32 	%r483, %r482;
	ld.volatile.shared.f32 	%f107, [%r34];
	mov.b32 	%r484, 1;
	shl.b32 	%r485, %r484, %r83;
	cvt.rn.f32.u32 	%f108, %r485;
	mul.f32 	%f109, %f107, %f108;
	cvt.rni.s32.f32 	%r486, %f109;
	min.s32 	%r487, %r483, %r486;
	max.s32 	%r641, %r482, %r487;
$L__BB7_98:
	setp.ne.s32 	%p61, %r22, 0;
	shr.s32 	%r488, %r641, 31;
	xor.b32  	%r489, %r488, %r641;
	st.volatile.shared.u32 	[%r2+3776], %r489;
	ld.volatile.shared.u32 	%r490, [%r2+3840];
	ld.volatile.shared.u32 	%r491, [%r2+3776];
	or.b32  	%r492, %r491, %r490;
	st.volatile.shared.u32 	[%r2+3776], %r492;
	ld.volatile.shared.u32 	%r493, [%r2+3808];
	ld.volatile.shared.u32 	%r494, [%r2+3776];
	or.b32  	%r495, %r494, %r493;
	st.volatile.shared.u32 	[%r2+3776], %r495;
	ld.volatile.shared.u32 	%r496, [%r2+3792];
	ld.volatile.shared.u32 	%r497, [%r2+3776];
	or.b32  	%r498, %r497, %r496;
	st.volatile.shared.u32 	[%r2+3776], %r498;
	ld.volatile.shared.u32 	%r499, [%r2+3784];
	ld.volatile.shared.u32 	%r500, [%r2+3776];
	or.b32  	%r501, %r500, %r499;
	st.volatile.shared.u32 	[%r2+3776], %r501;
	ld.volatile.shared.u32 	%r502, [%r2+3780];
	ld.volatile.shared.u32 	%r503, [%r2+3776];
	or.b32  	%r504, %r503, %r502;
	st.volatile.shared.u32 	[%r2+3776], %r504;
	ld.volatile.shared.u32 	%r86, [%r25];
	add.s32 	%r505, %r624, %r24;
	mad.lo.s32 	%r87, %r644, %r109, %r505;
	@%p61 bra 	$L__BB7_100;
	clz.b32 	%r506, %r86;
	sub.s32 	%r507, 33, %r506;
	mul.wide.s32 	%rd33, %r87, 192;
	add.s64 	%rd34, %rd2, %rd33;
	st.global.u32 	[%rd34+8], %r83;
	st.global.u32 	[%rd34+12], %r507;
$L__BB7_100:
	setp.lt.u32 	%p62, %r624, %r22;
	@%p62 bra 	$L__BB7_102;
	mul.wide.s32 	%rd35, %r87, 192;
	add.s64 	%rd36, %rd3, %rd35;
	st.global.u32 	[%rd36+64], %r641;
$L__BB7_102:
	setp.lt.u32 	%p63, %r624, %r22;
	mov.b32 	%r642, 0;
	@%p63 bra 	$L__BB7_104;
	ld.volatile.shared.f32 	%f110, [%r33];
	mul.f32 	%f111, %f110, 0f47000000;
	cvt.rni.s32.f32 	%r642, %f111;
$L__BB7_104:
	setp.lt.u32 	%p64, %r624, %r22;
	shr.s32 	%r510, %r642, 31;
	xor.b32  	%r511, %r510, %r642;
	st.volatile.shared.u32 	[%r2+3776], %r511;
	ld.volatile.shared.u32 	%r512, [%r2+3840];
	ld.volatile.shared.u32 	%r513, [%r2+3776];
	or.b32  	%r514, %r513, %r512;
	st.volatile.shared.u32 	[%r2+3776], %r514;
	ld.volatile.shared.u32 	%r515, [%r2+3808];
	ld.volatile.shared.u32 	%r516, [%r2+3776];
	or.b32  	%r517, %r516, %r515;
	st.volatile.shared.u32 	[%r2+3776], %r517;
	ld.volatile.shared.u32 	%r518, [%r2+3792];
	ld.volatile.shared.u32 	%r519, [%r2+3776];
	or.b32  	%r520, %r519, %r518;
	st.volatile.shared.u32 	[%r2+3776], %r520;
	ld.volatile.shared.u32 	%r521, [%r2+3784];
	ld.volatile.shared.u32 	%r522, [%r2+3776];
	or.b32  	%r523, %r522, %r521;
	st.volatile.shared.u32 	[%r2+3776], %r523;
	ld.volatile.shared.u32 	%r524, [%r2+3780];
	ld.volatile.shared.u32 	%r525, [%r2+3776];
	or.b32  	%r526, %r525, %r524;
	st.volatile.shared.u32 	[%r2+3776], %r526;
	ld.volatile.shared.u32 	%r527, [_ZZ21cudaComputeLPCLatticeE6shared+48];
	min.s32 	%r528, %r527, 10;
	max.s32 	%r529, %r528, 3;
	not.b32 	%r530, %r644;
	add.s32 	%r90, %r529, %r530;
	ld.volatile.shared.u32 	%r531, [%r25];
	clz.b32 	%r532, %r531;
	add.s32 	%r533, %r532, %r90;
	add.s32 	%r534, %r533, -18;
	min.s32 	%r535, %r534, 15;
	max.s32 	%r91, %r535, 0;
	mov.b32 	%r643, 0;
	@%p64 bra 	$L__BB7_106;
	add.s32 	%r536, %r90, -1;
	mov.b32 	%r537, -1;
	shl.b32 	%r538, %r537, %r536;
	not.b32 	%r539, %r538;
	ld.volatile.shared.f32 	%f112, [%r34];
	mov.b32 	%r540, 1;
	shl.b32 	%r541, %r540, %r91;
	cvt.rn.f32.u32 	%f113, %r541;
	mul.f32 	%f114, %f112, %f113;
	cvt.rni.s32.f32 	%r542, %f114;
	min.s32 	%r543, %r539, %r542;
	max.s32 	%r643, %r538, %r543;
$L__BB7_106:
	setp.ne.s32 	%p65, %r22, 0;
	shr.s32 	%r544, %r643, 31;
	xor.b32  	%r545, %r544, %r643;
	st.volatile.shared.u32 	[%r2+3776], %r545;
	ld.volatile.shared.u32 	%r546, [%r2+3840];
	ld.volatile.shared.u32 	%r547, [%r2+3776];
	or.b32  	%r548, %r547, %r546;
	st.volatile.shared.u32 	[%r2+3776], %r548;
	ld.volatile.shared.u32 	%r549, [%r2+3808];
	ld.volatile.shared.u32 	%r550, [%r2+3776];
	or.b32  	%r551, %r550, %r549;
	st.volatile.shared.u32 	[%r2+3776], %r551;
	ld.volatile.shared.u32 	%r552, [%r2+3792];
	ld.volatile.shared.u32 	%r553, [%r2+3776];
	or.b32  	%r554, %r553, %r552;
	st.volatile.shared.u32 	[%r2+3776], %r554;
	ld.volatile.shared.u32 	%r555, [%r2+3784];
	ld.volatile.shared.u32 	%r556, [%r2+3776];
	or.b32  	%r557, %r556, %r555;
	st.volatile.shared.u32 	[%r2+3776], %r557;
	ld.volatile.shared.u32 	%r558, [%r2+3780];
	ld.volatile.shared.u32 	%r559, [%r2+3776];
	or.b32  	%r560, %r559, %r558;
	st.volatile.shared.u32 	[%r2+3776], %r560;
	ld.volatile.shared.u32 	%r94, [%r25];
	add.s32 	%r95, %r87, %r109;
	@%p65 bra 	$L__BB7_108;
	clz.b32 	%r561, %r94;
	sub.s32 	%r562, 33, %r561;
	mul.wide.s32 	%rd37, %r95, 192;
	add.s64 	%rd38, %rd2, %rd37;
	st.global.u32 	[%rd38+8], %r91;
	st.global.u32 	[%rd38+12], %r562;
$L__BB7_108:
	setp.lt.u32 	%p66, %r624, %r22;
	@%p66 bra 	$L__BB7_110;
	mul.wide.s32 	%rd39, %r95, 192;
	add.s64 	%rd40, %rd3, %rd39;
	st.global.u32 	[%rd40+64], %r643;
$L__BB7_110:
	add.s32 	%r644, %r644, 2;
$L__BB7_111:
	and.b32  	%r563, %r108, 1;
	setp.eq.b32 	%p67, %r563, 1;
	not.pred 	%p68, %p67;
	@%p68 bra 	$L__BB7_120;
	setp.lt.u32 	%p69, %r624, %r22;
	mov.b32 	%r645, 0;
	@%p69 bra 	$L__BB7_114;
	ld.volatile.shared.f32 	%f115, [%r33];
	mul.f32 	%f116, %f115, 0f47000000;
	cvt.rni.s32.f32 	%r645, %f116;
$L__BB7_114:
	setp.lt.u32 	%p70, %r624, %r22;
	shr.s32 	%r566, %r645, 31;
	xor.b32  	%r567, %r566, %r645;
	st.volatile.shared.u32 	[%r2+3776], %r567;
	ld.volatile.shared.u32 	%r568, [%r2+3840];
	ld.volatile.shared.u32 	%r569, [%r2+3776];
	or.b32  	%r570, %r569, %r568;
	st.volatile.shared.u32 	[%r2+3776], %r570;
	ld.volatile.shared.u32 	%r571, [%r2+3808];
	ld.volatile.shared.u32 	%r572, [%r2+3776];
	or.b32  	%r573, %r572, %r571;
	st.volatile.shared.u32 	[%r2+3776], %r573;
	ld.volatile.shared.u32 	%r574, [%r2+3792];
	ld.volatile.shared.u32 	%r575, [%r2+3776];
	or.b32  	%r576, %r575, %r574;
	st.volatile.shared.u32 	[%r2+3776], %r576;
	ld.volatile.shared.u32 	%r577, [%r2+3784];
	ld.volatile.shared.u32 	%r578, [%r2+3776];
	or.b32  	%r579, %r578, %r577;
	st.volatile.shared.u32 	[%r2+3776], %r579;
	ld.volatile.shared.u32 	%r580, [%r2+3780];
	ld.volatile.shared.u32 	%r581, [%r2+3776];
	or.b32  	%r582, %r581, %r580;
	st.volatile.shared.u32 	[%r2+3776], %r582;
	ld.volatile.shared.u32 	%r583, [_ZZ21cudaComputeLPCLatticeE6shared+48];
	min.s32 	%r584, %r583, 10;
	max.s32 	%r585, %r584, 3;
	sub.s32 	%r100, %r585, %r644;
	ld.volatile.shared.u32 	%r586, [%r25];
	clz.b32 	%r587, %r586;
	add.s32 	%r588, %r587, %r100;
	add.s32 	%r589, %r588, -18;
	min.s32 	%r590, %r589, 15;
	max.s32 	%r101, %r590, 0;
	mov.b32 	%r646, 0;
	@%p70 bra 	$L__BB7_116;
	add.s32 	%r591, %r100, -1;
	mov.b32 	%r592, -1;
	shl.b32 	%r593, %r592, %r591;
	not.b32 	%r594, %r593;
	ld.volatile.shared.f32 	%f117, [%r34];
	mov.b32 	%r595, 1;
	shl.b32 	%r596, %r595, %r101;
	cvt.rn.f32.u32 	%f118, %r596;
	mul.f32 	%f119, %f117, %f118;
	cvt.rni.s32.f32 	%r597, %f119;
	min.s32 	%r598, %r594, %r597;
	max.s32 	%r646, %r593, %r598;
$L__BB7_116:
	setp.ne.s32 	%p71, %r22, 0;
	shr.s32 	%r599, %r646, 31;
	xor.b32  	%r600, %r599, %r646;
	st.volatile.shared.u32 	[%r2+3776], %r600;
	ld.volatile.shared.u32 	%r601, [%r2+3840];
	ld.volatile.shared.u32 	%r602, [%r2+3776];
	or.b32  	%r603, %r602, %r601;
	st.volatile.shared.u32 	[%r2+3776], %r603;
	ld.volatile.shared.u32 	%r604, [%r2+3808];
	ld.volatile.shared.u32 	%r605, [%r2+3776];
	or.b32  	%r606, %r605, %r604;
	st.volatile.shared.u32 	[%r2+3776], %r606;
	ld.volatile.shared.u32 	%r607, [%r2+3792];
	ld.volatile.shared.u32 	%r608, [%r2+3776];
	or.b32  	%r609, %r608, %r607;
	st.volatile.shared.u32 	[%r2+3776], %r609;
	ld.volatile.shared.u32 	%r610, [%r2+3784];
	ld.volatile.shared.u32 	%r611, [%r2+3776];
	or.b32  	%r612, %r611, %r610;
	st.volatile.shared.u32 	[%r2+3776], %r612;
	ld.volatile.shared.u32 	%r613, [%r2+3780];
	ld.volatile.shared.u32 	%r614, [%r2+3776];
	or.b32  	%r615, %r614, %r613;
	st.volatile.shared.u32 	[%r2+3776], %r615;
	ld.volatile.shared.u32 	%r104, [%r25];
	add.s32 	%r616, %r624, %r24;
	mad.lo.s32 	%r105, %r644, %r109, %r616;
	@%p71 bra 	$L__BB7_118;
	clz.b32 	%r617, %r104;
	sub.s32 	%r618, 33, %r617;
	mul.wide.s32 	%rd41, %r105, 192;
	add.s64 	%rd42, %rd2, %rd41;
	st.global.u32 	[%rd42+8], %r101;
	st.global.u32 	[%rd42+12], %r618;
$L__BB7_118:
	setp.lt.u32 	%p72, %r624, %r22;
	@%p72 bra 	$L__BB7_120;
	mul.wide.s32 	%rd43, %r105, 192;
	add.s64 	%rd44, %rd3, %rd43;
	st.global.u32 	[%rd44+64], %r646;
$L__BB7_120:
	add.s32 	%r624, %r624, 8;
	setp.lt.s32 	%p73, %r624, %r109;
	@%p73 bra 	$L__BB7_57;
$L__BB7_121:
	ret;

}
	// .globl	cudaEstimateResidual
.visible .entry cudaEstimateResidual(
	.param .u64 .ptr .align 1 cudaEstimateResidual_param_0,
	.param .u64 .ptr .align 1 cudaEstimateResidual_param_1,
	.param .u64 .ptr .align 1 cudaEstimateResidual_param_2,
	.param .u32 cudaEstimateResidual_param_3,
	.param .u32 cudaEstimateResidual_param_4,
	.param .u32 cudaEstimateResidual_param_5
)
{
	.reg .pred 	%p<22>;
	.reg .b32 	%r<319>;
	.reg .b64 	%rd<21>;
	// demoted variable
	.shared .align 4 .b8 _ZZ20cudaEstimateResidualE6shared[3712];
	ld.param.u64 	%rd3, [cudaEstimateResidual_param_0];
	ld.param.u64 	%rd4, [cudaEstimateResidual_param_1];
	ld.param.u64 	%rd5, [cudaEstimateResidual_param_2];
	ld.param.u32 	%r61, [cudaEstimateResidual_param_3];
	ld.param.u32 	%r62, [cudaEstimateResidual_param_4];
	ld.param.u32 	%r63, [cudaEstimateResidual_param_5];
	cvta.to.global.u64 	%rd1, %rd4;
	cvta.to.global.u64 	%rd2, %rd5;
	mov.u32 	%r1, %tid.x;
	mov.u32 	%r2, %tid.y;
	shl.b32 	%r64, %r2, 5;
	add.s32 	%r3, %r64, %r1;
	setp.gt.u32 	%p1, %r1, 15;
	shl.b32 	%r65, %r2, 6;
	mov.u32 	%r66, _ZZ20cudaEstimateResidualE6shared;
	add.s32 	%r67, %r66, %r65;
	add.s32 	%r4, %r67, 2176;
	@%p1 bra 	$L__BB8_2;
	mov.u32 	%r68, %ctaid.y;
	mov.u32 	%r69, %ntid.y;
	mad.lo.s32 	%r70, %r68, %r69, %r2;
	mul.wide.u32 	%rd6, %r70, 192;
	add.s64 	%rd7, %rd2, %rd6;
	mul.wide.u32 	%rd8, %r1, 4;
	add.s64 	%rd9, %rd7, %rd8;
	ld.global.u32 	%r71, [%rd9];
	shl.b32 	%r72, %r1, 2;
	add.s32 	%r73, %r4, %r72;
	st.shared.u32 	[%r73], %r71;
$L__BB8_2:
	bar.sync 	0;
	mov.u32 	%r5, %ctaid.x;
	mul.lo.s32 	%r6, %r63, %r5;
	sub.s32 	%r75, %r62, %r6;
	add.s32 	%r76, %r63, %r61;
	min.s32 	%r7, %r75, %r76;
	setp.ge.s32 	%p2, %r3, %r7;
	mov.b32 	%r296, 0;
	@%p2 bra 	$L__BB8_4;
	ld.shared.u32 	%r77, [_ZZ20cudaEstimateResidualE6shared+2180];
	add.s32 	%r78, %r6, %r3;
	add.s32 	%r79, %r78, %r77;
	mul.wide.s32 	%rd10, %r79, 4;
	add.s64 	%rd11, %rd1, %rd10;
	ld.global.u32 	%r80, [%rd11];
	ld.shared.u32 	%r81, [_ZZ20cudaEstimateResidualE6shared+2220];
	shr.s32 	%r296, %r80, %r81;
$L__BB8_4:
	shl.b32 	%r82, %r3, 2;
	add.s32 	%r10, %r66, %r82;
	st.shared.u32 	[%r10], %r296;
	setp.gt.u32 	%p3, %r3, 31;
	@%p3 bra 	$L__BB8_8;
	add.s32 	%r11, %r63, %r3;
	setp.ge.s32 	%p4, %r11, %r7;
	mov.b32 	%r297, 0;
	@%p4 bra 	$L__BB8_7;
	ld.shared.u32 	%r85, [_ZZ20cudaEstimateResidualE6shared+2180];
	add.s32 	%r86, %r11, %r6;
	add.s32 	%r87, %r86, %r85;
	mul.wide.s32 	%rd12, %r87, 4;
	add.s64 	%rd13, %rd1, %rd12;
	ld.global.u32 	%r88, [%rd13];
	ld.shared.u32 	%r89, [_ZZ20cudaEstimateResidualE6shared+2220];
	shr.s32 	%r297, %r88, %r89;
$L__BB8_7:
	shl.b32 	%r90, %r63, 2;
	add.s32 	%r91, %r10, %r90;
	st.shared.u32 	[%r91], %r297;
$L__BB8_8:
	bar.sync 	0;
	mov.b32 	%r298, 0;
	st.volatile.shared.u32 	[%r10+1152], %r298;
	ld.shared.u32 	%r93, [%r4];
	setp.ge.u32 	%p5, %r1, %r93;
	@%p5 bra 	$L__BB8_10;
	mov.u32 	%r94, %ctaid.y;
	mov.u32 	%r95, %ntid.y;
	mad.lo.s32 	%r96, %r94, %r95, %r2;
	mul.wide.u32 	%rd14, %r96, 192;
	add.s64 	%rd15, %rd2, %rd14;
	mul.wide.u32 	%rd16, %r1, 4;
	add.s64 	%rd17, %rd15, %rd16;
	ld.global.u32 	%r298, [%rd17+64];
$L__BB8_10:
	st.shared.u32 	[%r10+2688], %r298;
	ld.shared.u32 	%r97, [%r4];
	add.s32 	%r98, %r6, %r97;
	sub.s32 	%r99, %r62, %r98;
	min.s32 	%r16, %r99, %r63;
	mov.u32 	%r17, %ntid.y;
	ld.shared.u32 	%r100, [%r4+20];
	setp.eq.s32 	%p6, %r100, 1;
	shl.b32 	%r101, %r2, 7;
	add.s32 	%r103, %r101, %r66;
	add.s32 	%r18, %r103, 2688;
	@%p6 bra 	$L__BB8_25;
	shl.b32 	%r105, %r1, 2;
	add.s32 	%r107, %r105, %r66;
	add.s32 	%r19, %r107, 16;
	mov.b32 	%r299, 0;
$L__BB8_12:
	shl.b32 	%r109, %r299, 5;
	add.s32 	%r110, %r109, %r1;
	ld.shared.u32 	%r21, [%r4];
	add.s32 	%r22, %r110, %r21;
	setp.lt.s32 	%p7, %r21, 1;
	mov.b32 	%r317, 0;
	@%p7 bra 	$L__BB8_24;
	neg.s32 	%r306, %r21;
	and.b32  	%r24, %r21, 7;
	setp.lt.u32 	%p8, %r21, 8;
	mov.b32 	%r317, 0;
	mov.u32 	%r312, %r18;
	@%p8 bra 	$L__BB8_16;
	and.b32  	%r114, %r21, 2147483640;
	neg.s32 	%r301, %r114;
	shl.b32 	%r115, %r299, 7;
	add.s32 	%r300, %r19, %r115;
	mov.b32 	%r317, 0;
	mov.u32 	%r304, %r18;
$L__BB8_15:
	.pragma "nounroll";
	ld.shared.u32 	%r116, [%r300+-16];
	ld.shared.u32 	%r117, [%r304];
	shl.b32 	%r118, %r116, 8;
	shr.s32 	%r119, %r118, 8;
	shl.b32 	%r120, %r117, 8;
	shr.s32 	%r121, %r120, 8;
	mad.lo.s32 	%r122, %r121, %r119, %r317;
	ld.shared.u32 	%r123, [%r300+-12];
	ld.shared.u32 	%r124, [%r304+4];
	shl.b32 	%r125, %r123, 8;
	shr.s32 	%r126, %r125, 8;
	shl.b32 	%r127, %r124, 8;
	shr.s32 	%r128, %r127, 8;
	mad.lo.s32 	%r129, %r128, %r126, %r122;
	ld.shared.u32 	%r130, [%r300+-8];
	ld.shared.u32 	%r131, [%r304+8];
	shl.b32 	%r132, %r130, 8;
	shr.s32 	%r133, %r132, 8;
	shl.b32 	%r134, %r131, 8;
	shr.s32 	%r135, %r134, 8;
	mad.lo.s32 	%r136, %r135, %r133, %r129;
	ld.shared.u32 	%r137, [%r300+-4];
	ld.shared.u32 	%r138, [%r304+12];
	shl.b32 	%r139, %r137, 8;
	shr.s32 	%r140, %r139, 8;
	shl.b32 	%r141, %r138, 8;
	shr.s32 	%r142, %r141, 8;
	mad.lo.s32 	%r143, %r142, %r140, %r136;
	ld.shared.u32 	%r144, [%r300];
	ld.shared.u32 	%r145, [%r304+16];
	shl.b32 	%r146, %r144, 8;
	shr.s32 	%r147, %r146, 8;
	shl.b32 	%r148, %r145, 8;
	shr.s32 	%r149, %r148, 8;
	mad.lo.s32 	%r150, %r149, %r147, %r143;
	ld.shared.u32 	%r151, [%r300+4];
	ld.shared.u32 	%r152, [%r304+20];
	shl.b32 	%r153, %r151, 8;
	shr.s32 	%r154, %r153, 8;
	shl.b32 	%r155, %r152, 8;
	shr.s32 	%r156, %r155, 8;
	mad.lo.s32 	%r157, %r156, %r154, %r150;
	ld.shared.u32 	%r158, [%r300+8];
	ld.shared.u32 	%r159, [%r304+24];
	shl.b32 	%r160, %r158, 8;
	shr.s32 	%r161, %r160, 8;
	shl.b32 	%r162, %r159, 8;
	shr.s32 	%r163, %r162, 8;
	mad.lo.s32 	%r164, %r163, %r161, %r157;
	ld.shared.u32 	%r165, [%r300+12];
	add.s32 	%r312, %r304, 32;
	ld.shared.u32 	%r166, [%r304+28];
	shl.b32 	%r167, %r165, 8;
	shr.s32 	%r168, %r167, 8;
	shl.b32 	%r169, %r166, 8;
	shr.s32 	%r170, %r169, 8;
	mad.lo.s32 	%r317, %r170, %r168, %r164;
	add.s32 	%r306, %r306, 8;
	add.s32 	%r301, %r301, 8;
	add.s32 	%r300, %r300, 32;
	setp.ne.s32 	%p9, %r301, 0;
	mov.u32 	%r304, %r312;
	@%p9 bra 	$L__BB8_15;
$L__BB8_16:
	setp.eq.s32 	%p10, %r24, 0;
	@%p10 bra 	$L__BB8_24;
	and.b32  	%r41, %r21, 3;
	setp.lt.u32 	%p11, %r24, 4;
	@%p11 bra 	$L__BB8_19;
	add.s32 	%r172, %r306, %r22;
	shl.b32 	%r173, %r172, 2;
	add.s32 	%r175, %r66, %r173;
	ld.shared.u32 	%r176, [%r175];
	ld.shared.u32 	%r177, [%r312];
	shl.b32 	%r178, %r176, 8;
	shr.s32 	%r179, %r178, 8;
	shl.b32 	%r180, %r177, 8;
	shr.s32 	%r181, %r180, 8;
	mad.lo.s32 	%r182, %r181, %r179, %r317;
	ld.shared.u32 	%r183, [%r175+4];
	ld.shared.u32 	%r184, [%r312+4];
	shl.b32 	%r185, %r183, 8;
	shr.s32 	%r186, %r185, 8;
	shl.b32 	%r187, %r184, 8;
	shr.s32 	%r188, %r187, 8;
	mad.lo.s32 	%r189, %r188, %r186, %r182;
	ld.shared.u32 	%r190, [%r175+8];
	ld.shared.u32 	%r191, [%r312+8];
	shl.b32 	%r192, %r190, 8;
	shr.s32 	%r193, %r192, 8;
	shl.b32 	%r194, %r191, 8;
	shr.s32 	%r195, %r194, 8;
	mad.lo.s32 	%r196, %r195, %r193, %r189;
	ld.shared.u32 	%r197, [%r175+12];
	ld.shared.u32 	%r198, [%r312+12];
	shl.b32 	%r199, %r197, 8;
	shr.s32 	%r200, %r199, 8;
	shl.b32 	%r201, %r198, 8;
	shr.s32 	%r202, %r201, 8;
	mad.lo.s32 	%r317, %r202, %r200, %r196;
	add.s32 	%r312, %r312, 16;
	add.s32 	%r306, %r306, 4;
$L__BB8_19:
	setp.eq.s32 	%p12, %r41, 0;
	@%p12 bra 	$L__BB8_24;
	setp.eq.s32 	%p13, %r41, 1;
	@%p13 bra 	$L__BB8_22;
	add.s32 	%r204, %r306, %r22;
	shl.b32 	%r205, %r204, 2;
	add.s32 	%r207, %r66, %r205;
	ld.shared.u32 	%r208, [%r207];
	ld.shared.u32 	%r209, [%r312];
	shl.b32 	%r210, %r208, 8;
	shr.s32 	%r211, %r210, 8;
	shl.b32 	%r212, %r209, 8;
	shr.s32 	%r213, %r212, 8;
	mad.lo.s32 	%r214, %r213, %r211, %r317;
	ld.shared.u32 	%r215, [%r207+4];
	ld.shared.u32 	%r216, [%r312+4];
	shl.b32 	%r217, %r215, 8;
	shr.s32 	%r218, %r217, 8;
	shl.b32 	%r219, %r216, 8;
	shr.s32 	%r220, %r219, 8;
	mad.lo.s32 	%r317, %r220, %r218, %r214;
	add.s32 	%r312, %r312, 8;
	add.s32 	%r306, %r306, 2;
$L__BB8_22:
	and.b32  	%r221, %r21, 1;
	setp.eq.b32 	%p14, %r221, 1;
	not.pred 	%p15, %p14;
	@%p15 bra 	$L__BB8_24;
	add.s32 	%r222, %r306, %r22;
	shl.b32 	%r223, %r222, 2;
	add.s32 	%r225, %r66, %r223;
	ld.shared.u32 	%r226, [%r225];
	ld.shared.u32 	%r227, [%r312];
	shl.b32 	%r228, %r226, 8;
	shr.s32 	%r229, %r228, 8;
	shl.b32 	%r230, %r227, 8;
	shr.s32 	%r231, %r230, 8;
	mad.lo.s32 	%r317, %r231, %r229, %r317;
$L__BB8_24:
	shl.b32 	%r232, %r22, 2;
	add.s32 	%r234, %r66, %r232;
	ld.shared.u32 	%r235, [%r234];
	ld.shared.u32 	%r236, [%r4+8];
	shr.s32 	%r237, %r317, %r236;
	sub.s32 	%r238, %r235, %r237;
	setp.lt.s32 	%p16, %r22, %r7;
	shl.b32 	%r239, %r238, 1;
	shr.s32 	%r240, %r238, 31;
	xor.b32  	%r241, %r239, %r240;
	min.s32 	%r242, %r241, 8388607;
	shl.b32 	%r243, %r242, 8;
	shr.s32 	%r244, %r243, 8;
	selp.b32 	%r245, %r244, 0, %p16;
	ld.volatile.shared.u32 	%r246, [%r10+1152];
	add.s32 	%r247, %r245, %r246;
	st.volatile.shared.u32 	[%r10+1152], %r247;
	add.s32 	%r299, %r299, 1;
	setp.lt.u32 	%p17, %r299, %r17;
	@%p17 bra 	$L__BB8_12;
$L__BB8_25:
	ld.volatile.shared.u32 	%r249, [%r10+1152];
	ld.volatile.shared.u32 	%r250, [%r10+1184];
	add.s32 	%r251, %r250, %r249;
	ld.volatile.shared.u32 	%r252, [%r10+1216];
	add.s32 	%r253, %r251, %r252;
	ld.volatile.shared.u32 	%r254, [%r10+1248];
	add.s32 	%r255, %r253, %r254;
	st.volatile.shared.u32 	[%r10+1152], %r255;
	ld.volatile.shared.u32 	%r256, [%r10+1152];
	ld.volatile.shared.u32 	%r257, [%r10+1160];
	add.s32 	%r258, %r257, %r256;
	ld.volatile.shared.u32 	%r259, [%r10+1168];
	add.s32 	%r260, %r258, %r259;
	ld.volatile.shared.u32 	%r261, [%r10+1176];
	add.s32 	%r262, %r260, %r261;
	st.volatile.shared.u32 	[%r10+1152], %r262;
	ld.volatile.shared.u32 	%r263, [%r10+1156];
	ld.volatile.shared.u32 	%r264, [%r10+1152];
	add.s32 	%r265, %r264, %r263;
	st.volatile.shared.u32 	[%r10+1152], %r265;
	ld.shared.u32 	%r266, [%r4+20];
	setp.ne.s32 	%p18, %r266, 0;
	mov.b32 	%r318, 1;
	@%p18 bra 	$L__BB8_27;
	ld.volatile.shared.u32 	%r267, [%r18+-1536];
	setp.ne.s32 	%p19, %r267, 0;
	selp.u32 	%r318, 1, 0, %p19;
$L__BB8_27:
	max.s32 	%r268, %r16, 0;
	setp.gt.u32 	%p20, %r1, 14;
	selp.b32 	%r269, 8388607, 0, %p20;
	mad.lo.s32 	%r270, %r268, %r1, %r268;
	add.s32 	%r271, %r270, %r269;
	ld.volatile.shared.u32 	%r272, [%r18+-1536];
	shr.u32 	%r273, %r268, 1;
	sub.s32 	%r274, %r272, %r273;
	shr.s32 	%r275, %r274, %r1;
	add.s32 	%r276, %r271, %r275;
	mul.lo.s32 	%r277, %r276, %r318;
	st.volatile.shared.u32 	[%r10+1152], %r277;
	ld.volatile.shared.u32 	%r278, [%r10+1152];
	ld.volatile.shared.u32 	%r279, [%r10+1168];
	min.s32 	%r280, %r278, %r279;
	ld.volatile.shared.u32 	%r281, [%r10+1184];
	ld.volatile.shared.u32 	%r282, [%r10+1200];
	min.s32 	%r283, %r281, %r282;
	min.s32 	%r284, %r280, %r283;
	st.volatile.shared.u32 	[%r10+1152], %r284;
	setp.ne.s32 	%p21, %r1, 0;
	@%p21 bra 	$L__BB8_29;
	ld.volatile.shared.u32 	%r285, [%r10+1152];
	ld.volatile.shared.u32 	%r286, [%r10+1156];
	min.s32 	%r287, %r285, %r286;
	ld.volatile.shared.u32 	%r288, [%r10+1160];
	ld.volatile.shared.u32 	%r289, [%r10+1164];
	min.s32 	%r290, %r288, %r289;
	min.s32 	%r291, %r287, %r290;
	mov.u32 	%r292, %ctaid.y;
	mad.lo.s32 	%r293, %r292, %r17, %r2;
	shl.b32 	%r294, %r293, 6;
	add.s32 	%r295, %r294, %r5;
	cvta.to.global.u64 	%rd18, %rd3;
	mul.wide.u32 	%rd19, %r295, 4;
	add.s64 	%rd20, %rd18, %rd19;
	st.global.u32 	[%rd20], %r291;
$L__BB8_29:
	ret;

}
	// .globl	cudaEstimateResidual8
.visible .entry cudaEstimateResidual8(
	.param .u64 .ptr .align 1 cudaEstimateResidual8_param_0,
	.param .u64 .ptr .align 1 cudaEstimateResidual8_param_1,
	.param .u64 .ptr .align 1 cudaEstimateResidual8_param_2,
	.param .u32 cudaEstimateResidual8_param_3,
	.param .u32 cudaEstimateResidual8_param_4,
	.param .u32 cudaEstimateResidual8_param_5
)
{
	.reg .pred 	%p<23>;
	.reg .b32 	%r<508>;
	.reg .b64 	%rd<21>;
	// demoted variable
	.shared .align 4 .b8 _ZZ21cudaEstimateResidual8E6shared[3712];
	ld.param.u64 	%rd3, [cudaEstimateResidual8_param_0];
	ld.param.u64 	%rd4, [cudaEstimateResidual8_param_1];
	ld.param.u64 	%rd5, [cudaEstimateResidual8_param_2];
	ld.param.u32 	%r58, [cudaEstimateResidual8_param_3];
	ld.param.u32 	%r59, [cudaEstimateResidual8_param_4];
	ld.param.u32 	%r60, [cudaEstimateResidual8_param_5];
	cvta.to.global.u64 	%rd1, %rd4;
	cvta.to.global.u64 	%rd2, %rd5;
	mov.u32 	%r1, %tid.x;
	mov.u32 	%r2, %tid.y;
	shl.b32 	%r3, %r2, 5;
	add.s32 	%r4, %r3, %r1;
	setp.gt.u32 	%p1, %r1, 15;
	shl.b32 	%r61, %r2, 6;
	mov.u32 	%r62, _ZZ21cudaEstimateResidual8E6shared;
	add.s32 	%r63, %r62, %r61;
	add.s32 	%r5, %r63, 2176;
	@%p1 bra 	$L__BB9_2;
	mov.u32 	%r64, %ctaid.y;
	mov.u32 	%r65, %ntid.y;
	mad.lo.s32 	%r66, %r64, %r65, %r2;
	mul.wide.u32 	%rd6, %r66, 192;
	add.s64 	%rd7, %rd2, %rd6;
	mul.wide.u32 	%rd8, %r1, 4;
	add.s64 	%rd9, %rd7, %rd8;
	ld.global.u32 	%r67, [%rd9];
	shl.b32 	%r68, %r1, 2;
	add.s32 	%r69, %r5, %r68;
	st.shared.u32 	[%r69], %r67;
$L__BB9_2:
	bar.sync 	0;
	mov.u32 	%r6, %ctaid.x;
	mul.lo.s32 	%r7, %r60, %r6;
	sub.s32 	%r71, %r59, %r7;
	add.s32 	%r72, %r60, %r58;
	min.s32 	%r8, %r71, %r72;
	setp.ge.s32 	%p2, %r4, %r8;
	mov.b32 	%r493, 0;
	@%p2 bra 	$L__BB9_4;
	ld.shared.u32 	%r73, [_ZZ21cudaEstimateResidual8E6shared+2180];
	add.s32 	%r74, %r7, %r4;
	add.s32 	%r75, %r74, %r73;
	mul.wide.s32 	%rd10, %r75, 4;
	add.s64 	%rd11, %rd1, %rd10;
	ld.global.u32 	%r76, [%rd11];
	ld.shared.u32 	%r77, [_ZZ21cudaEstimateResidual8E6shared+2220];
	shr.s32 	%r493, %r76, %r77;
$L__BB9_4:
	shl.b32 	%r78, %r4, 2;
	add.s32 	%r11, %r62, %r78;
	st.shared.u32 	[%r11], %r493;
	setp.gt.u32 	%p3, %r4, 31;
	@%p3 bra 	$L__BB9_8;
	add.s32 	%r12, %r60, %r4;
	setp.ge.s32 	%p4, %r12, %r8;
	mov.b32 	%r494, 0;
	@%p4 bra 	$L__BB9_7;
	ld.shared.u32 	%r81, [_ZZ21cudaEstimateResidual8E6shared+2180];
	add.s32 	%r82, %r12, %r7;
	add.s32 	%r83, %r82, %r81;
	mul.wide.s32 	%rd12, %r83, 4;
	add.s64 	%rd13, %rd1, %rd12;
	ld.global.u32 	%r84, [%rd13];
	ld.shared.u32 	%r85, [_ZZ21cudaEstimateResidual8E6shared+2220];
	shr.s32 	%r494, %r84, %r85;
$L__BB9_7:
	shl.b32 	%r86, %r60, 2;
	add.s32 	%r87, %r11, %r86;
	st.shared.u32 	[%r87], %r494;
$L__BB9_8:
	bar.sync 	0;
	mov.b32 	%r495, 0;
	st.volatile.shared.u32 	[%r11+1152], %r495;
	ld.shared.u32 	%r89, [%r5];
	setp.ge.u32 	%p5, %r1, %r89;
	@%p5 bra 	$L__BB9_10;
	mov.u32 	%r90, %ctaid.y;
	mov.u32 	%r91, %ntid.y;
	mad.lo.s32 	%r92, %r90, %r91, %r2;
	mul.wide.u32 	%rd14, %r92, 192;
	add.s64 	%rd15, %rd2, %rd14;
	mul.wide.u32 	%rd16, %r1, 4;
	add.s64 	%rd17, %rd15, %rd16;
	ld.global.u32 	%r495, [%rd17+64];
$L__BB9_10:
	st.shared.u32 	[%r11+2688], %r495;
	ld.shared.u32 	%r17, [%r5];
	add.s32 	%r94, %r7, %r17;
	sub.s32 	%r95, %r59, %r94;
	min.s32 	%r18, %r95, %r60;
	mov.u32 	%r19, %ntid.y;
	shl.b32 	%r20, %r19, 5;
	ld.shared.u32 	%r96, [%r5+20];
	setp.eq.s32 	%p6, %r96, 1;
	selp.b32 	%r97, %r20, 0, %p6;
	add.s32 	%r501, %r97, %r1;
	shl.b32 	%r98, %r3, 2;
	add.s32 	%r100, %r62, %r98;
	add.s32 	%r22, %r100, 2688;
	mov.b32 	%r506, 0;
	@%p6 bra 	$L__BB9_19;
	ld.shared.u32 	%r103, [%r22];
	shl.b32 	%r104, %r103, 8;
	shr.s32 	%r23, %r104, 8;
	ld.shared.u32 	%r105, [%r22+4];
	shl.b32 	%r106, %r105, 8;
	shr.s32 	%r24, %r106, 8;
	ld.shared.u32 	%r107, [%r22+8];
	shl.b32 	%r108, %r107, 8;
	shr.s32 	%r25, %r108, 8;
	ld.shared.u32 	%r109, [%r22+12];
	shl.b32 	%r110, %r109, 8;
	shr.s32 	%r26, %r110, 8;
	ld.shared.u32 	%r111, [%r22+16];
	shl.b32 	%r112, %r111, 8;
	shr.s32 	%r27, %r112, 8;
	ld.shared.u32 	%r113, [%r22+20];
	shl.b32 	%r114, %r113, 8;
	shr.s32 	%r28, %r114, 8;
	ld.shared.u32 	%r115, [%r22+24];
	shl.b32 	%r116, %r115, 8;
	shr.s32 	%r29, %r116, 8;
	ld.shared.u32 	%r117, [%r22+28];
	shl.b32 	%r118, %r117, 8;
	shr.s32 	%r30, %r118, 8;
	ld.shared.u32 	%r31, [%r5+8];
	add.s32 	%r119, %r501, 32;
	add.s32 	%r120, %r20, %r1;
	max.u32 	%r121, %r119, %r120;
	not.b32 	%r122, %r1;
	add.s32 	%r32, %r121, %r122;
	shr.u32 	%r123, %r32, 5;
	add.s32 	%r33, %r123, 1;
	setp.lt.u32 	%p7, %r32, 96;
	mov.b32 	%r506, 0;
	@%p7 bra 	$L__BB9_14;
	and.b32  	%r125, %r33, 268435452;
	neg.s32 	%r497, %r125;
	shl.b32 	%r126, %r501, 2;
	add.s32 	%r128, %r126, %r62;
	add.s32 	%r496, %r128, 256;
	shl.b32 	%r36, %r17, 2;
	mov.b32 	%r506, 0;
$L__BB9_13:
	.pragma "nounroll";
	ld.shared.u32 	%r129, [%r496+-256];
	shl.b32 	%r130, %r129, 8;
	shr.s32 	%r131, %r130, 8;
	mul.lo.s32 	%r132, %r23, %r131;
	ld.shared.u32 	%r133, [%r496+-252];
	shl.b32 	%r134, %r133, 8;
	shr.s32 	%r135, %r134, 8;
	mad.lo.s32 	%r136, %r24, %r135, %r132;
	ld.shared.u32 	%r137, [%r496+-248];
	shl.b32 	%r138, %r137, 8;
	shr.s32 	%r139, %r138, 8;
	mad.lo.s32 	%r140, %r25, %r139, %r136;
	ld.shared.u32 	%r141, [%r496+-244];
	shl.b32 	%r142, %r141, 8;
	shr.s32 	%r143, %r142, 8;
	mad.lo.s32 	%r144, %r26, %r143, %r140;
	ld.shared.u32 	%r145, [%r496+-240];
	shl.b32 	%r146, %r145, 8;
	shr.s32 	%r147, %r146, 8;
	mad.lo.s32 	%r148, %r27, %r147, %r144;
	ld.shared.u32 	%r149, [%r496+-236];
	shl.b32 	%r150, %r149, 8;
	shr.s32 	%r151, %r150, 8;
	mad.lo.s32 	%r152, %r28, %r151, %r148;
	ld.shared.u32 	%r153, [%r496+-232];
	shl.b32 	%r154, %r153, 8;
	shr.s32 	%r155, %r154, 8;
	mad.lo.s32 	%r156, %r29, %r155, %r152;
	ld.shared.u32 	%r157, [%r496+-228];
	shl.b32 	%r158, %r157, 8;
	shr.s32 	%r159, %r158, 8;
	mad.lo.s32 	%r160, %r30, %r159, %r156;
	add.s32 	%r161, %r496, %r36;
	ld.shared.u32 	%r162, [%r161+-256];
	shr.s32 	%r163, %r160, %r31;
	sub.s32 	%r164, %r162, %r163;
	setp.gt.s32 	%p8, %r18, %r501;
	shl.b32 	%r165, %r164, 1;
	shr.s32 	%r166, %r164, 31;
	xor.b32  	%r167, %r165, %r166;
	min.s32 	%r168, %r167, 8388607;
	shl.b32 	%r169, %r168, 8;
	shr.s32 	%r170, %r169, 8;
	selp.b32 	%r171, %r170, 0, %p8;
	add.s32 	%r172, %r171, %r506;
	ld.shared.u32 	%r173, [%r496+-128];
	shl.b32 	%r174, %r173, 8;
	shr.s32 	%r175, %r174, 8;
	mul.lo.s32 	%r176, %r23, %r175;
	ld.shared.u32 	%r177, [%r496+-124];
	shl.b32 	%r178, %r177, 8;
	shr.s32 	%r179, %r178, 8;
	mad.lo.s32 	%r180, %r24, %r179, %r176;
	ld.shared.u32 	%r181, [%r496+-120];
	shl.b32 	%r182, %r181, 8;
	shr.s32 	%r183, %r182, 8;
	mad.lo.s32 	%r184, %r25, %r183, %r180;
	ld.shared.u32 	%r185, [%r496+-116];
	shl.b32 	%r186, %r185, 8;
	shr.s32 	%r187, %r186, 8;
	mad.lo.s32 	%r188, %r26, %r187, %r184;
	ld.shared.u32 	%r189, [%r496+-112];
	shl.b32 	%r190, %r189, 8;
	shr.s32 	%r191, %r190, 8;
	mad.lo.s32 	%r192, %r27, %r191, %r188;
	ld.shared.u32 	%r193, [%r496+-108];
	shl.b32 	%r194, %r193, 8;
	shr.s32 	%r195, %r194, 8;
	mad.lo.s32 	%r196, %r28, %r195, %r192;
	ld.shared.u32 	%r197, [%r496+-104];
	shl.b32 	%r198, %r197, 8;
	shr.s32 	%r199, %r198, 8;
	mad.lo.s32 	%r200, %r29, %r199, %r196;
	ld.shared.u32 	%r201, [%r496+-100];
	shl.b32 	%r202, %r201, 8;
	shr.s32 	%r203, %r202, 8;
	mad.lo.s32 	%r204, %r30, %r203, %r200;
	ld.shared.u32 	%r205, [%r161+-128];
	shr.s32 	%r206, %r204, %r31;
	sub.s32 	%r207, %r205, %r206;
	add.s32 	%r208, %r501, 32;
	setp.gt.s32 	%p9, %r18, %r208;
	shl.b32 	%r209, %r207, 1;
	shr.s32 	%r210, %r207, 31;
	xor.b32  	%r211, %r209, %r210;
	min.s32 	%r212, %r211, 8388607;
	shl.b32 	%r213, %r212, 8;
	shr.s32 	%r214, %r213, 8;
	selp.b32 	%r215, %r214, 0, %p9;
	add.s32 	%r216, %r215, %r172;
	ld.shared.u32 	%r217, [%r496];
	shl.b32 	%r218, %r217, 8;
	shr.s32 	%r219, %r218, 8;
	mul.lo.s32 	%r220, %r23, %r219;
	ld.shared.u32 	%r221, [%r496+4];
	shl.b32 	%r222, %r221, 8;
	shr.s32 	%r223, %r222, 8;
	mad.lo.s32 	%r224, %r24, %r223, %r220;
	ld.shared.u32 	%r225, [%r496+8];
	shl.b32 	%r226, %r225, 8;
	shr.s32 	%r227, %r226, 8;
	mad.lo.s32 	%r228, %r25, %r227, %r224;
	ld.shared.u32 	%r229, [%r496+12];
	shl.b32 	%r230, %r229, 8;
	shr.s32 	%r231, %r230, 8;
	mad.lo.s32 	%r232, %r26, %r231, %r228;
	ld.shared.u32 	%r233, [%r496+16];
	shl.b32 	%r234, %r233, 8;
	shr.s32 	%r235, %r234, 8;
	mad.lo.s32 	%r236, %r27, %r235, %r232;
	ld.shared.u32 	%r237, [%r496+20];
	shl.b32 	%r238, %r237, 8;
	shr.s32 	%r239, %r238, 8;
	mad.lo.s32 	%r240, %r28, %r239, %r236;
	ld.shared.u32 	%r241, [%r496+24];
	shl.b32 	%r242, %r241, 8;
	shr.s32 	%r243, %r242, 8;
	mad.lo.s32 	%r244, %r29, %r243, %r240;
	ld.shared.u32 	%r245, [%r496+28];
	shl.b32 	%r246, %r245, 8;
	shr.s32 	%r247, %r246, 8;
	mad.lo.s32 	%r248, %r30, %r247, %r244;
	ld.shared.u32 	%r249, [%r161];
	shr.s32 	%r250, %r248, %r31;
	sub.s32 	%r251, %r249, %r250;
	add.s32 	%r252, %r501, 64;
	setp.gt.s32 	%p10, %r18, %r252;
	shl.b32 	%r253, %r251, 1;
	shr.s32 	%r254, %r251, 31;
	xor.b32  	%r255, %r253, %r254;
	min.s32 	%r256, %r255, 8388607;
	shl.b32 	%r257, %r256, 8;
	shr.s32 	%r258, %r257, 8;
	selp.b32 	%r259, %r258, 0, %p10;
	add.s32 	%r260, %r259, %r216;
	ld.shared.u32 	%r261, [%r496+128];
	shl.b32 	%r262, %r261, 8;
	shr.s32 	%r263, %r262, 8;
	mul.lo.s32 	%r264, %r23, %r263;
	ld.shared.u32 	%r265, [%r496+132];
	shl.b32 	%r266, %r265, 8;
	shr.s32 	%r267, %r266, 8;
	mad.lo.s32 	%r268, %r24, %r267, %r264;
	ld.shared.u32 	%r269, [%r496+136];
	shl.b32 	%r270, %r269, 8;
	shr.s32 	%r271, %r270, 8;
	mad.lo.s32 	%r272, %r25, %r271, %r268;
	ld.shared.u32 	%r273, [%r496+140];
	shl.b32 	%r274, %r273, 8;
	shr.s32 	%r275, %r274, 8;
	mad.lo.s32 	%r276, %r26, %r275, %r272;
	ld.shared.u32 	%r277, [%r496+144];
	shl.b32 	%r278, %r277, 8;
	shr.s32 	%r279, %r278, 8;
	mad.lo.s32 	%r280, %r27, %r279, %r276;
	ld.shared.u32 	%r281, [%r496+148];
	shl.b32 	%r282, %r281, 8;
	shr.s32 	%r283, %r282, 8;
	mad.lo.s32 	%r284, %r28, %r283, %r280;
	ld.shared.u32 	%r285, [%r496+152];
	shl.b32 	%r286, %r285, 8;
	shr.s32 	%r287, %r286, 8;
	mad.lo.s32 	%r288, %r29, %r287, %r284;
	ld.shared.u32 	%r289, [%r496+156];
	shl.b32 	%r290, %r289, 8;
	shr.s32 	%r291, %r290, 8;
	mad.lo.s32 	%r292, %r30, %r291, %r288;
	ld.shared.u32 	%r293, [%r161+128];
	shr.s32 	%r294, %r292, %r31;
	sub.s32 	%r295, %r293, %r294;
	add.s32 	%r296, %r501, 96;
	setp.gt.s32 	%p11, %r18, %r296;
	shl.b32 	%r297, %r295, 1;
	shr.s32 	%r298, %r295, 31;
	xor.b32  	%r299, %r297, %r298;
	min.s32 	%r300, %r299, 8388607;
	shl.b32 	%r301, %r300, 8;
	shr.s32 	%r302, %r301, 8;
	selp.b32 	%r303, %r302, 0, %p11;
	add.s32 	%r506, %r303, %r260;
	add.s32 	%r501, %r501, 128;
	add.s32 	%r497, %r497, 4;
	add.s32 	%r496, %r496, 512;
	setp.ne.s32 	%p12, %r497, 0;
	@%p12 bra 	$L__BB9_13;
$L__BB9_14:
	and.b32  	%r305, %r33, 3;
	setp.eq.s32 	%p13, %r305, 0;
	@%p13 bra 	$L__BB9_19;
	setp.eq.s32 	%p14, %r305, 1;
	@%p14 bra 	$L__BB9_17;
	shl.b32 	%r306, %r501, 2;
	add.s32 	%r308, %r62, %r306;
	ld.shared.u32 	%r309, [%r308];
	shl.b32 	%r310, %r309, 8;
	shr.s32 	%r311, %r310, 8;
	mul.lo.s32 	%r312, %r23, %r311;
	ld.shared.u32 	%r313, [%r308+4];
	shl.b32 	%r314, %r313, 8;
	shr.s32 	%r315, %r314, 8;
	mad.lo.s32 	%r316, %r24, %r315, %r312;
	ld.shared.u32 	%r317, [%r308+8];
	shl.b32 	%r318, %r317, 8;
	shr.s32 	%r319, %r318, 8;
	mad.lo.s32 	%r320, %r25, %r319, %r316;
	ld.shared.u32 	%r321, [%r308+12];
	shl.b32 	%r322, %r321, 8;
	shr.s32 	%r323, %r322, 8;
	mad.lo.s32 	%r324, %r26, %r323, %r320;
	ld.shared.u32 	%r325, [%r308+16];
	shl.b32 	%r326, %r325, 8;
	shr.s32 	%r327, %r326, 8;
	mad.lo.s32 	%r328, %r27, %r327, %r324;
	ld.shared.u32 	%r329, [%r308+20];
	shl.b32 	%r330, %r329, 8;
	shr.s32 	%r331, %r330, 8;
	mad.lo.s32 	%r332, %r28, %r331, %r328;
	ld.shared.u32 	%r333, [%r308+24];
	shl.b32 	%r334, %r333, 8;
	shr.s32 	%r335, %r334, 8;
	mad.lo.s32 	%r336, %r29, %r335, %r332;
	ld.shared.u32 	%r337, [%r308+28];
	shl.b32 	%r338, %r337, 8;
	shr.s32 	%r339, %r338, 8;
	mad.lo.s32 	%r340, %r30, %r339, %r336;
	shl.b32 	%r341, %r17, 2;
	add.s32 	%r342, %r308, %r341;
	ld.shared.u32 	%r343, [%r342];
	shr.s32 	%r344, %r340, %r31;
	sub.s32 	%r345, %r343, %r344;
	setp.gt.s32 	%p15, %r18, %r501;
	shl.b32 	%r346, %r345, 1;
	shr.s32 	%r347, %r345, 31;
	xor.b32  	%r348, %r346, %r347;
	min.s32 	%r349, %r348, 8388607;
	shl.b32 	%r350, %r349, 8;
	shr.s32 	%r351, %r350, 8;
	selp.b32 	%r352, %r351, 0, %p15;
	add.s32 	%r353, %r352, %r506;
	add.s32 	%r354, %r501, 32;
	ld.shared.u32 	%r355, [%r308+128];
	shl.b32 	%r356, %r355, 8;
	shr.s32 	%r357, %r356, 8;
	mul.lo.s32 	%r358, %r23, %r357;
	ld.shared.u32 	%r359, [%r308+132];
	shl.b32 	%r360, %r359, 8;
	shr.s32 	%r361, %r360, 8;
	mad.lo.s32 	%r362, %r24, %r361, %r358;
	ld.shared.u32 	%r363, [%r308+136];
	shl.b32 	%r364, %r363, 8;
	shr.s32 	%r365, %r364, 8;
	mad.lo.s32 	%r366, %r25, %r365, %r362;
	ld.shared.u32 	%r367, [%r308+140];
	shl.b32 	%r368, %r367, 8;
	shr.s32 	%r369, %r368, 8;
	mad.lo.s32 	%r370, %r26, %r369, %r366;
	ld.shared.u32 	%r371, [%r308+144];
	shl.b32 	%r372, %r371, 8;
	shr.s32 	%r373, %r372, 8;
	mad.lo.s32 	%r374, %r27, %r373, %r370;
	ld.shared.u32 	%r375, [%r308+148];
	shl.b32 	%r376, %r375, 8;
	shr.s32 	%r377, %r376, 8;
	mad.lo.s32 	%r378, %r28, %r377, %r374;
	ld.shared.u32 	%r379, [%r308+152];
	shl.b32 	%r380, %r379, 8;
	shr.s32 	%r381, %r380, 8;
	mad.lo.s32 	%r382, %r29, %r381, %r378;
	ld.shared.u32 	%r383, [%r308+156];
	shl.b32 	%r384, %r383, 8;
	shr.s32 	%r385, %r384, 8;
	mad.lo.s32 	%r386, %r30, %r385, %r382;
	ld.shared.u32 	%r387, [%r342+128];
	shr.s32 	%r388, %r386, %r31;
	sub.s32 	%r389, %r387, %r388;
	setp.gt.s32 	%p16, %r18, %r354;
	shl.b32 	%r390, %r389, 1;
	shr.s32 	%r391, %r389, 31;
	xor.b32  	%r392, %r390, %r391;
	min.s32 	%r393, %r392, 8388607;
	shl.b32 	%r394, %r393, 8;
	shr.s32 	%r395, %r394, 8;
	selp.b32 	%r396, %r395, 0, %p16;
	add.s32 	%r506, %r396, %r353;
	add.s32 	%r501, %r501, 64;
$L__BB9_17:
	and.b32  	%r397, %r32, 32;
	setp.ne.s32 	%p17, %r397, 0;
	@%p17 bra 	$L__BB9_19;
	shl.b32 	%r398, %r501, 2;
	add.s32 	%r400, %r62, %r398;
	ld.shared.u32 	%r401, [%r400];
	shl.b32 	%r402, %r401, 8;
	shr.s32 	%r403, %r402, 8;
	mul.lo.s32 	%r404, %r23, %r403;
	ld.shared.u32 	%r405, [%r400+4];
	shl.b32 	%r406, %r405, 8;
	shr.s32 	%r407, %r406, 8;
	mad.lo.s32 	%r408, %r24, %r407, %r404;
	ld.shared.u32 	%r409, [%r400+8];
	shl.b32 	%r410, %r409, 8;
	shr.s32 	%r411, %r410, 8;
	mad.lo.s32 	%r412, %r25, %r411, %r408;
	ld.shared.u32 	%r413, [%r400+12];
	shl.b32 	%r414, %r413, 8;
	shr.s32 	%r415, %r414, 8;
	mad.lo.s32 	%r416, %r26, %r415, %r412;
	ld.shared.u32 	%r417, [%r400+16];
	shl.b32 	%r418, %r417, 8;
	shr.s32 	%r419, %r418, 8;
	mad.lo.s32 	%r420, %r27, %r419, %r416;
	ld.shared.u32 	%r421, [%r400+20];
	shl.b32 	%r422, %r421, 8;
	shr.s32 	%r423, %r422, 8;
	mad.lo.s32 	%r424, %r28, %r423, %r420;
	ld.shared.u32 	%r425, [%r400+24];
	shl.b32 	%r426, %r425, 8;
	shr.s32 	%r427, %r426, 8;
	mad.lo.s32 	%r428, %r29, %r427, %r424;
	ld.shared.u32 	%r429, [%r400+28];
	shl.b32 	%r430, %r429, 8;
	shr.s32 	%r431, %r430, 8;
	mad.lo.s32 	%r432, %r30, %r431, %r428;
	shl.b32 	%r433, %r17, 2;
	add.s32 	%r434, %r400, %r433;
	ld.shared.u32 	%r435, [%r434];
	shr.s32 	%r436, %r432, %r31;
	sub.s32 	%r437, %r435, %r436;
	setp.gt.s32 	%p18, %r18, %r501;
	shl.b32 	%r438, %r437, 1;
	shr.s32 	%r439, %r437, 31;
	xor.b32  	%r440, %r438, %r439;
	min.s32 	%r441, %r440, 8388607;
	shl.b32 	%r442, %r441, 8;
	shr.s32 	%r443, %r442, 8;
	selp.b32 	%r444, %r443, 0, %p18;
	add.s32 	%r506, %r444, %r506;
$L__BB9_19:
	st.volatile.shared.u32 	[%r11+1152], %r506;
	ld.volatile.shared.u32 	%r446, [%r11+1152];
	ld.volatile.shared.u32 	%r447, [%r11+1184];
	add.s32 	%r448, %r447, %r446;
	ld.volatile.shared.u32 	%r449, [%r11+1216];
	add.s32 	%r450, %r448, %r449;
	ld.volatile.shared.u32 	%r451, [%r11+1248];
	add.s32 	%r452, %r450, %r451;
	st.volatile.shared.u32 	[%r11+1152], %r452;
	ld.volatile.shared.u32 	%r453, [%r11+1152];
	ld.volatile.shared.u32 	%r454, [%r11+1160];
	add.s32 	%r455, %r454, %r453;
	ld.volatile.shared.u32 	%r456, [%r11+1168];
	add.s32 	%r457, %r455, %r456;
	ld.volatile.shared.u32 	%r458, [%r11+1176];
	add.s32 	%r459, %r457, %r458;
	st.volatile.shared.u32 	[%r11+1152], %r459;
	ld.volatile.shared.u32 	%r460, [%r11+1156];
	ld.volatile.shared.u32 	%r461, [%r11+1152];
	add.s32 	%r462, %r461, %r460;
	st.volatile.shared.u32 	[%r11+1152], %r462;
	ld.shared.u32 	%r463, [%r5+20];
	setp.ne.s32 	%p19, %r463, 0;
	mov.b32 	%r507, 1;
	@%p19 bra 	$L__BB9_21;
	ld.volatile.shared.u32 	%r464, [%r22+-1536];
	setp.ne.s32 	%p20, %r464, 0;
	selp.u32 	%r507, 1, 0, %p20;
$L__BB9_21:
	max.s32 	%r465, %r18, 0;
	setp.gt.u32 	%p21, %r1, 14;
	selp.b32 	%r466, 8388607, 0, %p21;
	mad.lo.s32 	%r467, %r465, %r1, %r465;
	add.s32 	%r468, %r467, %r466;
	ld.volatile.shared.u32 	%r469, [%r22+-1536];
	shr.u32 	%r470, %r465, 1;
	sub.s32 	%r471, %r469, %r470;
	shr.s32 	%r472, %r471, %r1;
	add.s32 	%r473, %r468, %r472;
	mul.lo.s32 	%r474, %r473, %r507;
	st.volatile.shared.u32 	[%r11+1152], %r474;
	ld.volatile.shared.u32 	%r475, [%r11+1152];
	ld.volatile.shared.u32 	%r476, [%r11+1168];
	min.s32 	%r477, %r475, %r476;
	ld.volatile.shared.u32 	%r478, [%r11+1184];
	ld.volatile.shared.u32 	%r479, [%r11+1200];
	min.s32 	%r480, %r478, %r479;
	min.s32 	%r481, %r477, %r480;
	st.volatile.shared.u32 	[%r11+1152], %r481;
	setp.ne.s32 	%p22, %r1, 0;
	@%p22 bra 	$L__BB9_23;
	ld.volatile.shared.u32 	%r482, [%r11+1152];
	ld.volatile.shared.u32 	%r483, [%r11+1156];
	min.s32 	%r484, %r482, %r483;
	ld.volatile.shared.u32 	%r485, [%r11+1160];
	ld.volatile.shared.u32 	%r486, [%r11+1164];
	min.s32 	%r487, %r485, %r486;
	min.s32 	%r488, %r484, %r487;
	mov.u32 	%r489, %ctaid.y;
	mad.lo.s32 	%r490, %r489, %r19, %r2;
	shl.b32 	%r491, %r490, 6;
	add.s32 	%r492, %r491, %r6;
	cvta.to.global.u64 	%rd18, %rd3;
	mul.wide.u32 	%rd19, %r492, 4;
	add.s64 	%rd20, %rd18, %rd19;
	st.global.u32 	[%rd20], %r488;
$L__BB9_23:
	ret;

}
	// .globl	cudaEstimateResidual12
.visible .entry cudaEstimateResidual12(
	.param .u64 .ptr .align 1 cudaEstimateResidual12_param_0,
	.param .u64 .ptr .align 1 cudaEstimateResidual12_param_1,
	.param .u64 .ptr .align 1 cudaEstimateResidual12_param_2,
	.param .u32 cudaEstimateResidual12_param_3,
	.param .u32 cudaEstimateResidual12_param_4,
	.param .u32 cudaEstimateResidual12_param_5
)
{
	.reg .pred 	%p<17>;
	.reg .b32 	%r<606>;
	.reg .b64 	%rd<21>;
	// demoted variable
	.shared .align 4 .b8 _ZZ22cudaEstimateResidual12E6shared[3712];
	ld.param.u64 	%rd3, [cudaEstimateResidual12_param_0];
	ld.param.u64 	%rd4, [cudaEstimateResidual12_param_1];
	ld.param.u64 	%rd5, [cudaEstimateResidual12_param_2];
	ld.param.u32 	%r58, [cudaEstimateResidual12_param_3];
	ld.param.u32 	%r59, [cudaEstimateResidual12_param_4];
	ld.param.u32 	%r60, [cudaEstimateResidual12_param_5];
	cvta.to.global.u64 	%rd1, %rd4;
	cvta.to.global.u64 	%rd2, %rd5;
	mov.u32 	%r1, %tid.x;
	mov.u32 	%r2, %tid.y;
	shl.b32 	%r3, %r2, 5;
	add.s32 	%r4, %r3, %r1;
	setp.gt.u32 	%p1, %r1, 15;
	shl.b32 	%r61, %r2, 6;
	mov.u32 	%r62, _ZZ22cudaEstimateResidual12E6shared;
	add.s32 	%r63, %r62, %r61;
	add.s32 	%r5, %r63, 2176;
	@%p1 bra 	$L__BB10_2;
	mov.u32 	%r64, %ctaid.y;
	mov.u32 	%r65, %ntid.y;
	mad.lo.s32 	%r66, %r64, %r65, %r2;
	mul.wide.u32 	%rd6, %r66, 192;
	add.s64 	%rd7, %rd2, %rd6;
	mul.wide.u32 	%rd8, %r1, 4;
	add.s64 	%rd9, %rd7, %rd8;
	ld.global.u32 	%r67, [%rd9];
	shl.b32 	%r68, %r1, 2;
	add.s32 	%r69, %r5, %r68;
	st.shared.u32 	[%r69], %r67;
$L__BB10_2:
	bar.sync 	0;
	mov.u32 	%r6, %ctaid.x;
	mul.lo.s32 	%r7, %r60, %r6;
	sub.s32 	%r71, %r59, %r7;
	add.s32 	%r72, %r60, %r58;
	min.s32 	%r8, %r71, %r72;
	setp.ge.s32 	%p2, %r4, %r8;
	mov.b32 	%r591, 0;
	@%p2 bra 	$L__BB10_4;
	ld.shared.u32 	%r73, [_ZZ22cudaEstimateResidual12E6shared+2180];
	add.s32 	%r74, %r7, %r4;
	add.s32 	%r75, %r74, %r73;
	mul.wide.s32 	%rd10, %r75, 4;
	add.s64 	%rd11, %rd1, %rd10;
	ld.global.u32 	%r76, [%rd11];
	ld.shared.u32 	%r77, [_ZZ22cudaEstimateResidual12E6shared+2220];
	shr.s32 	%r591, %r76, %r77;
$L__BB10_4:
	shl.b32 	%r78, %r4, 2;
	add.s32 	%r11, %r62, %r78;
	st.volatile.shared.u32 	[%r11], %r591;
	setp.gt.u32 	%p3, %r4, 31;
	@%p3 bra 	$L__BB10_8;
	add.s32 	%r12, %r60, %r4;
	setp.ge.s32 	%p4, %r12, %r8;
	mov.b32 	%r592, 0;
	@%p4 bra 	$L__BB10_7;
	ld.shared.u32 	%r81, [_ZZ22cudaEstimateResidual12E6shared+2180];
	add.s32 	%r82, %r12, %r7;
	add.s32 	%r83, %r82, %r81;
	mul.wide.s32 	%rd12, %r83, 4;
	add.s64 	%rd13, %rd1, %rd12;
	ld.global.u32 	%r84, [%rd13];
	ld.shared.u32 	%r85, [_ZZ22cudaEstimateResidual12E6shared+2220];
	shr.s32 	%r592, %r84, %r85;
$L__BB10_7:
	shl.b32 	%r86, %r60, 2;
	add.s32 	%r87, %r11, %r86;
	st.volatile.shared.u32 	[%r87], %r592;
$L__BB10_8:
	bar.sync 	0;
	ld.shared.u32 	%r15, [%r5];
	add.s32 	%r89, %r7, %r15;
	sub.s32 	%r90, %r59, %r89;
	min.s32 	%r16, %r90, %r60;
	max.s32 	%r17, %r16, 0;
	setp.ge.u32 	%p5, %r1, %r15;
	mov.b32 	%r593, 0;
	@%p5 bra 	$L__BB10_10;
	mov.u32 	%r91, %ctaid.y;
	mov.u32 	%r92, %ntid.y;
	mad.lo.s32 	%r93, %r91, %r92, %r2;
	mul.wide.u32 	%rd14, %r93, 192;
	add.s64 	%rd15, %rd2, %rd14;
	mul.wide.u32 	%rd16, %r1, 4;
	add.s64 	%rd17, %rd15, %rd16;
	ld.global.u32 	%r593, [%rd17+64];
$L__BB10_10:
	st.shared.u32 	[%r11+2688], %r593;
	ld.shared.u32 	%r95, [%r5+20];
	setp.eq.s32 	%p6, %r95, 1;
	selp.b32 	%r599, %r17, %r1, %p6;
	setp.le.s32 	%p7, %r16, %r599;
	shl.b32 	%r96, %r3, 2;
	add.s32 	%r98, %r62, %r96;
	add.s32 	%r21, %r98, 2688;
	mov.b32 	%r604, 0;
	@%p7 bra 	$L__BB10_19;
	ld.shared.u32 	%r101, [%r21];
	shl.b32 	%r102, %r101, 8;
	shr.s32 	%r22, %r102, 8;
	ld.shared.u32 	%r103, [%r21+4];
	shl.b32 	%r104, %r103, 8;
	shr.s32 	%r23, %r104, 8;
	ld.shared.u32 	%r105, [%r21+8];
	shl.b32 	%r106, %r105, 8;
	shr.s32 	%r24, %r106, 8;
	ld.shared.u32 	%r107, [%r21+12];
	shl.b32 	%r108, %r107, 8;
	shr.s32 	%r25, %r108, 8;
	ld.shared.u32 	%r109, [%r21+16];
	shl.b32 	%r110, %r109, 8;
	shr.s32 	%r26, %r110, 8;
	ld.shared.u32 	%r111, [%r21+20];
	shl.b32 	%r112, %r111, 8;
	shr.s32 	%r27, %r112, 8;
	ld.shared.u32 	%r113, [%r21+24];
	shl.b32 	%r114, %r113, 8;
	shr.s32 	%r28, %r114, 8;
	ld.shared.u32 	%r115, [%r21+28];
	shl.b32 	%r116, %r115, 8;
	shr.s32 	%r29, %r116, 8;
	ld.shared.u32 	%r117, [%r21+32];
	shl.b32 	%r118, %r117, 8;
	shr.s32 	%r30, %r118, 8;
	ld.shared.u32 	%r119, [%r21+36];
	shl.b32 	%r120, %r119, 8;
	shr.s32 	%r31, %r120, 8;
	ld.shared.u32 	%r121, [%r21+40];
	shl.b32 	%r122, %r121, 8;
	shr.s32 	%r32, %r122, 8;
	ld.shared.u32 	%r123, [%r21+44];
	shl.b32 	%r124, %r123, 8;
	shr.s32 	%r33, %r124, 8;
	ld.shared.u32 	%r34, [%r5+8];
	add.s32 	%r125, %r599, 32;
	max.s32 	%r126, %r16, %r125;
	not.b32 	%r127, %r599;
	add.s32 	%r35, %r126, %r127;
	setp.lt.u32 	%p8, %r35, 96;
	mov.b32 	%r604, 0;
	@%p8 bra 	$L__BB10_14;
	shr.u32 	%r129, %r35, 5;
	add.s32 	%r130, %r129, 1;
	and.b32  	%r131, %r130, 268435452;
	neg.s32 	%r595, %r131;
	shl.b32 	%r132, %r599, 2;
	add.s32 	%r134, %r132, %r62;
	add.s32 	%r594, %r134, 256;
	mov.b32 	%r604, 0;
$L__BB10_13:
	.pragma "nounroll";
	ld.volatile.shared.u32 	%r135, [%r594+-256];
	shl.b32 	%r136, %r135, 8;
	shr.s32 	%r137, %r136, 8;
	mul.lo.s32 	%r138, %r22, %r137;
	ld.volatile.shared.u32 	%r139, [%r594+-252];
	shl.b32 	%r140, %r139, 8;
	shr.s32 	%r141, %r140, 8;
	mad.lo.s32 	%r142, %r23, %r141, %r138;
	ld.volatile.shared.u32 	%r143, [%r594+-248];
	shl.b32 	%r144, %r143, 8;
	shr.s32 	%r145, %r144, 8;
	mad.lo.s32 	%r146, %r24, %r145, %r142;
	ld.volatile.shared.u32 	%r147, [%r594+-244];
	shl.b32 	%r148, %r147, 8;
	shr.s32 	%r149, %r148, 8;
	mad.lo.s32 	%r150, %r25, %r149, %r146;
	ld.volatile.shared.u32 	%r151, [%r594+-240];
	shl.b32 	%r152, %r151, 8;
	shr.s32 	%r153, %r152, 8;
	mad.lo.s32 	%r154, %r26, %r153, %r150;
	ld.volatile.shared.u32 	%r155, [%r594+-236];
	shl.b32 	%r156, %r155, 8;
	shr.s32 	%r157, %r156, 8;
	mad.lo.s32 	%r158, %r27, %r157, %r154;
	ld.volatile.shared.u32 	%r159, [%r594+-232];
	shl.b32 	%r160, %r159, 8;
	shr.s32 	%r161, %r160, 8;
	mad.lo.s32 	%r162, %r28, %r161, %r158;
	ld.volatile.shared.u32 	%r163, [%r594+-228];
	shl.b32 	%r164, %r163, 8;
	shr.s32 	%r165, %r164, 8;
	mad.lo.s32 	%r166, %r29, %r165, %r162;
	ld.volatile.shared.u32 	%r167, [%r594+-224];
	shl.b32 	%r168, %r167, 8;
	shr.s32 	%r169, %r168, 8;
	mad.lo.s32 	%r170, %r30, %r169, %r166;
	ld.volatile.shared.u32 	%r171, [%r594+-220];
	shl.b32 	%r172, %r171, 8;
	shr.s32 	%r173, %r172, 8;
	mad.lo.s32 	%r174, %r31, %r173, %r170;
	ld.volatile.shared.u32 	%r175, [%r594+-216];
	shl.b32 	%r176, %r175, 8;
	shr.s32 	%r177, %r176, 8;
	mad.lo.s32 	%r178, %r32, %r177, %r174;
	ld.volatile.shared.u32 	%r179, [%r594+-212];
	shl.b32 	%r180, %r179, 8;
	shr.s32 	%r181, %r180, 8;
	mad.lo.s32 	%r182, %r33, %r181, %r178;
	shl.b32 	%r183, %r15, 2;
	add.s32 	%r184, %r594, %r183;
	ld.volatile.shared.u32 	%r185, [%r184+-256];
	shr.s32 	%r186, %r182, %r34;
	sub.s32 	%r187, %r185, %r186;
	shl.b32 	%r188, %r187, 1;
	shr.s32 	%r189, %r187, 31;
	xor.b32  	%r190, %r188, %r189;
	min.s32 	%r191, %r190, 8388607;
	add.s32 	%r192, %r191, %r604;
	ld.volatile.shared.u32 	%r193, [%r594+-128];
	shl.b32 	%r194, %r193, 8;
	shr.s32 	%r195, %r194, 8;
	mul.lo.s32 	%r196, %r22, %r195;
	ld.volatile.shared.u32 	%r197, [%r594+-124];
	shl.b32 	%r198, %r197, 8;
	shr.s32 	%r199, %r198, 8;
	mad.lo.s32 	%r200, %r23, %r199, %r196;
	ld.volatile.shared.u32 	%r201, [%r594+-120];
	shl.b32 	%r202, %r201, 8;
	shr.s32 	%r203, %r202, 8;
	mad.lo.s32 	%r204, %r24, %r203, %r200;
	ld.volatile.shared.u32 	%r205, [%r594+-116];
	shl.b32 	%r206, %r205, 8;
	shr.s32 	%r207, %r206, 8;
	mad.lo.s32 	%r208, %r25, %r207, %r204;
	ld.volatile.shared.u32 	%r209, [%r594+-112];
	shl.b32 	%r210, %r209, 8;
	shr.s32 	%r211, %r210, 8;
	mad.lo.s32 	%r212, %r26, %r211, %r208;
	ld.volatile.shared.u32 	%r213, [%r594+-108];
	shl.b32 	%r214, %r213, 8;
	shr.s32 	%r215, %r214, 8;
	mad.lo.s32 	%r216, %r27, %r215, %r212;
	ld.volatile.shared.u32 	%r217, [%r594+-104];
	shl.b32 	%r218, %r217, 8;
	shr.s32 	%r219, %r218, 8;
	mad.lo.s32 	%r220, %r28, %r219, %r216;
	ld.volatile.shared.u32 	%r221, [%r594+-100];
	shl.b32 	%r222, %r221, 8;
	shr.s32 	%r223, %r222, 8;
	mad.lo.s32 	%r224, %r29, %r223, %r220;
	ld.volatile.shared.u32 	%r225, [%r594+-96];
	shl.b32 	%r226, %r225, 8;
	shr.s32 	%r227, %r226, 8;
	mad.lo.s32 	%r228, %r30, %r227, %r224;
	ld.volatile.shared.u32 	%r229, [%r594+-92];
	shl.b32 	%r230, %r229, 8;
	shr.s32 	%r231, %r230, 8;
	mad.lo.s32 	%r232, %r31, %r231, %r228;
	ld.volatile.shared.u32 	%r233, [%r594+-88];
	shl.b32 	%r234, %r233, 8;
	shr.s32 	%r235, %r234, 8;
	mad.lo.s32 	%r236, %r32, %r235, %r232;
	ld.volatile.shared.u32 	%r237, [%r594+-84];
	shl.b32 	%r238, %r237, 8;
	shr.s32 	%r239, %r238, 8;
	mad.lo.s32 	%r240, %r33, %r239, %r236;
	ld.volatile.shared.u32 	%r241, [%r184+-128];
	shr.s32 	%r242, %r240, %r34;
	sub.s32 	%r243, %r241, %r242;
	shl.b32 	%r244, %r243, 1;
	shr.s32 	%r245, %r243, 31;
	xor.b32  	%r246, %r244, %r245;
	min.s32 	%r247, %r246, 8388607;
	add.s32 	%r248, %r247, %r192;
	ld.volatile.shared.u32 	%r249, [%r594];
	shl.b32 	%r250, %r249, 8;
	shr.s32 	%r251, %r250, 8;
	mul.lo.s32 	%r252, %r22, %r251;
	ld.volatile.shared.u32 	%r253, [%r594+4];
	shl.b32 	%r254, %r253, 8;
	shr.s32 	%r255, %r254, 8;
	mad.lo.s32 	%r256, %r23, %r255, %r252;
	ld.volatile.shared.u32 	%r257, [%r594+8];
	shl.b32 	%r258, %r257, 8;
	shr.s32 	%r259, %r258, 8;
	mad.lo.s32 	%r260, %r24, %r259, %r256;
	ld.volatile.shared.u32 	%r261, [%r594+12];
	shl.b32 	%r262, %r261, 8;
	shr.s32 	%r263, %r262, 8;
	mad.lo.s32 	%r264, %r25, %r263, %r260;
	ld.volatile.shared.u32 	%r265, [%r594+16];
	shl.b32 	%r266, %r265, 8;
	shr.s32 	%r267, %r266, 8;
	mad.lo.s32 	%r268, %r26, %r267, %r264;
	ld.volatile.shared.u32 	%r269, [%r594+20];
	shl.b32 	%r270, %r269, 8;
	shr.s32 	%r271, %r270, 8;
	mad.lo.s32 	%r272, %r27, %r271, %r268;
	ld.volatile.shared.u32 	%r273, [%r594+24];
	shl.b32 	%r274, %r273, 8;
	shr.s32 	%r275, %r274, 8;
	mad.lo.s32 	%r276, %r28, %r275, %r272;
	ld.volatile.shared.u32 	%r277, [%r594+28];
	shl.b32 	%r278, %r277, 8;
	shr.s32 	%r279, %r278, 8;
	mad.lo.s32 	%r280, %r29, %r279, %r276;
	ld.volatile.shared.u32 	%r281, [%r594+32];
	shl.b32 	%r282, %r281, 8;
	shr.s32 	%r283, %r282, 8;
	mad.lo.s32 	%r284, %r30, %r283, %r280;
	ld.volatile.shared.u32 	%r285, [%r594+36];
	shl.b32 	%r286, %r285, 8;
	shr.s32 	%r287, %r286, 8;
	mad.lo.s32 	%r288, %r31, %r287, %r284;
	ld.volatile.shared.u32 	%r289, [%r594+40];
	shl.b32 	%r290, %r289, 8;
	shr.s32 	%r291, %r290, 8;
	mad.lo.s32 	%r292, %r32, %r291, %r288;
	ld.volatile.shared.u32 	%r293, [%r594+44];
	shl.b32 	%r294, %r293, 8;
	shr.s32 	%r295, %r294, 8;
	mad.lo.s32 	%r296, %r33, %r295, %r292;
	ld.volatile.shared.u32 	%r297, [%r184];
	shr.s32 	%r298, %r296, %r34;
	sub.s32 	%r299, %r297, %r298;
	shl.b32 	%r300, %r299, 1;
	shr.s32 	%r301, %r299, 31;
	xor.b32  	%r302, %r300, %r301;
	min.s32 	%r303, %r302, 8388607;
	add.s32 	%r304, %r303, %r248;
	ld.volatile.shared.u32 	%r305, [%r594+128];
	shl.b32 	%r306, %r305, 8;
	shr.s32 	%r307, %r306, 8;
	mul.lo.s32 	%r308, %r22, %r307;
	ld.volatile.shared.u32 	%r309, [%r594+132];
	shl.b32 	%r310, %r309, 8;
	shr.s32 	%r311, %r310, 8;
	mad.lo.s32 	%r312, %r23, %r311, %r308;
	ld.volatile.shared.u32 	%r313, [%r594+136];
	shl.b32 	%r314, %r313, 8;
	shr.s32 	%r315, %r314, 8;
	mad.lo.s32 	%r316, %r24, %r315, %r312;
	ld.volatile.shared.u32 	%r317, [%r594+140];
	shl.b32 	%r318, %r317, 8;
	shr.s32 	%r319, %r318, 8;
	mad.lo.s32 	%r320, %r25, %r319, %r316;
	ld.volatile.shared.u32 	%r321, [%r594+144];
	shl.b32 	%r322, %r321, 8;
	shr.s32 	%r323, %r322, 8;
	mad.lo.s32 	%r324, %r26, %r323, %r320;
	ld.volatile.shared.u32 	%r325, [%r594+148];
	shl.b32 	%r326, %r325, 8;
	shr.s32 	%r327, %r326, 8;
	mad.lo.s32 	%r328, %r27, %r327, %r324;
	ld.volatile.shared.u32 	%r329, [%r594+152];
	shl.b32 	%r330, %r329, 8;
	shr.s32 	%r331, %r330, 8;
	mad.lo.s32 	%r332, %r28, %r331, %r328;
	ld.volatile.shared.u32 	%r333, [%r594+156];
	shl.b32 	%r334, %r333, 8;
	shr.s32 	%r335, %r334, 8;
	mad.lo.s32 	%r336, %r29, %r335, %r332;
	ld.volatile.shared.u32 	%r337, [%r594+160];
	shl.b32 	%r338, %r337, 8;
	shr.s32 	%r339, %r338, 8;
	mad.lo.s32 	%r340, %r30, %r339, %r336;
	ld.volatile.shared.u32 	%r341, [%r594+164];
	shl.b32 	%r342, %r341, 8;
	shr.s32 	%r343, %r342, 8;
	mad.lo.s32 	%r344, %r31, %r343, %r340;
	ld.volatile.shared.u32 	%r345, [%r594+168];
	shl.b32 	%r346, %r345, 8;
	shr.s32 	%r347, %r346, 8;
	mad.lo.s32 	%r348, %r32, %r347, %r344;
	ld.volatile.shared.u32 	%r349, [%r594+172];
	shl.b32 	%r350, %r349, 8;
	shr.s32 	%r351, %r350, 8;
	mad.lo.s32 	%r352, %r33, %r351, %r348;
	ld.volatile.shared.u32 	%r353, [%r184+128];
	shr.s32 	%r354, %r352, %r34;
	sub.s32 	%r355, %r353, %r354;
	shl.b32 	%r356, %r355, 1;
	shr.s32 	%r357, %r355, 31;
	xor.b32  	%r358, %r356, %r357;
	min.s32 	%r359, %r358, 8388607;
	add.s32 	%r604, %r359, %r304;
	add.s32 	%r599, %r599, 128;
	add.s32 	%r595, %r595, 4;
	add.s32 	%r594, %r594, 512;
	setp.ne.s32 	%p9, %r595, 0;
	@%p9 bra 	$L__BB10_13;
$L__BB10_14:
	shr.u32 	%r362, %r35, 5;
	add.s32 	%r363, %r362, 1;
	and.b32  	%r361, %r363, 3;
	setp.eq.s32 	%p10, %r361, 0;
	@%p10 bra 	$L__BB10_19;
	setp.eq.s32 	%p11, %r361, 1;
	@%p11 bra 	$L__BB10_17;
	shl.b32 	%r364, %r599, 2;
	mov.u32 	%r365, _ZZ22cudaEstimateResidual12E6shared;
	add.s32 	%r366, %r365, %r364;
	ld.volatile.shared.u32 	%r367, [%r366];
	shl.b32 	%r368, %r367, 8;
	shr.s32 	%r369, %r368, 8;
	mul.lo.s32 	%r370, %r22, %r369;
	ld.volatile.shared.u32 	%r371, [%r366+4];
	shl.b32 	%r372, %r371, 8;
	shr.s32 	%r373, %r372, 8;
	mad.lo.s32 	%r374, %r23, %r373, %r370;
	ld.volatile.shared.u32 	%r375, [%r366+8];
	shl.b32 	%r376, %r375, 8;
	shr.s32 	%r377, %r376, 8;
	mad.lo.s32 	%r378, %r24, %r377, %r374;
	ld.volatile.shared.u32 	%r379, [%r366+12];
	shl.b32 	%r380, %r379, 8;
	shr.s32 	%r381, %r380, 8;
	mad.lo.s32 	%r382, %r25, %r381, %r378;
	ld.volatile.shared.u32 	%r383, [%r366+16];
	shl.b32 	%r384, %r383, 8;
	shr.s32 	%r385, %r384, 8;
	mad.lo.s32 	%r386, %r26, %r385, %r382;
	ld.volatile.shared.u32 	%r387, [%r366+20];
	shl.b32 	%r388, %r387, 8;
	shr.s32 	%r389, %r388, 8;
	mad.lo.s32 	%r390, %r27, %r389, %r386;
	ld.volatile.shared.u32 	%r391, [%r366+24];
	shl.b32 	%r392, %r391, 8;
	shr.s32 	%r393, %r392, 8;
	mad.lo.s32 	%r394, %r28, %r393, %r390;
	ld.volatile.shared.u32 	%r395, [%r366+28];
	shl.b32 	%r396, %r395, 8;
	shr.s32 	%r397, %r396, 8;
	mad.lo.s32 	%r398, %r29, %r397, %r394;
	ld.volatile.shared.u32 	%r399, [%r366+32];
	shl.b32 	%r400, %r399, 8;
	shr.s32 	%r401, %r400, 8;
	mad.lo.s32 	%r402, %r30, %r401, %r398;
	ld.volatile.shared.u32 	%r403, [%r366+36];
	shl.b32 	%r404, %r403, 8;
	shr.s32 	%r405, %r404, 8;
	mad.lo.s32 	%r406, %r31, %r405, %r402;
	ld.volatile.shared.u32 	%r407, [%r366+40];
	shl.b32 	%r408, %r407, 8;
	shr.s32 	%r409, %r408, 8;
	mad.lo.s32 	%r410, %r32, %r409, %r406;
	ld.volatile.shared.u32 	%r411, [%r366+44];
	shl.b32 	%r412, %r411, 8;
	shr.s32 	%r413, %r412, 8;
	mad.lo.s32 	%r414, %r33, %r413, %r410;
	shl.b32 	%r415, %r15, 2;
	add.s32 	%r416, %r366, %r415;
	ld.volatile.shared.u32 	%r417, [%r416];
	shr.s32 	%r418, %r414, %r34;
	sub.s32 	%r419, %r417, %r418;
	shl.b32 	%r420, %r419, 1;
	shr.s32 	%r421, %r419, 31;
	xor.b32  	%r422, %r420, %r421;
	min.s32 	%r423, %r422, 8388607;
	add.s32 	%r424, %r423, %r604;
	ld.volatile.shared.u32 	%r425, [%r366+128];
	shl.b32 	%r426, %r425, 8;
	shr.s32 	%r427, %r426, 8;
	mul.lo.s32 	%r428, %r22, %r427;
	ld.volatile.shared.u32 	%r429, [%r366+132];
	shl.b32 	%r430, %r429, 8;
	shr.s32 	%r431, %r430, 8;
	mad.lo.s32 	%r432, %r23, %r431, %r428;
	ld.volatile.shared.u32 	%r433, [%r366+136];
	shl.b32 	%r434, %r433, 8;
	shr.s32 	%r435, %r434, 8;
	mad.lo.s32 	%r436, %r24, %r435, %r432;
	ld.volatile.shared.u32 	%r437, [%r366+140];
	shl.b32 	%r438, %r437, 8;
	shr.s32 	%r439, %r438, 8;
	mad.lo.s32 	%r440, %r25, %r439, %r436;
	ld.volatile.shared.u32 	%r441, [%r366+144];
	shl.b32 	%r442, %r441, 8;
	shr.s32 	%r443, %r442, 8;
	mad.lo.s32 	%r444, %r26, %r443, %r440;
	ld.volatile.shared.u32 	%r445, [%r366+148];
	shl.b32 	%r446, %r445, 8;
	shr.s32 	%r447, %r446, 8;
	mad.lo.s32 	%r448, %r27, %r447, %r444;
	ld.volatile.shared.u32 	%r449, [%r366+152];
	shl.b32 	%r450, %r449, 8;
	shr.s32 	%r451, %r450, 8;
	mad.lo.s32 	%r452, %r28, %r451, %r448;
	ld.volatile.shared.u32 	%r453, [%r366+156];
	shl.b32 	%r454, %r453, 8;
	shr.s32 	%r455, %r454, 8;
	mad.lo.s32 	%r456, %r29, %r455, %r452;
	ld.volatile.shared.u32 	%r457, [%r366+160];
	shl.b32 	%r458, %r457, 8;
	shr.s32 	%r459, %r458, 8;
	mad.lo.s32 	%r460, %r30, %r459, %r456;
	ld.volatile.shared.u32 	%r461, [%r366+164];
	shl.b32 	%r462, %r461, 8;
	shr.s32 	%r463, %r462, 8;
	mad.lo.s32 	%r464, %r31, %r463, %r460;
	ld.volatile.shared.u32 	%r465, [%r366+168];
	shl.b32 	%r466, %r465, 8;
	shr.s32 	%r467, %r466, 8;
	mad.lo.s32 	%r468, %r32, %r467, %r464;
	ld.volatile.shared.u32 	%r469, [%r366+172];
	shl.b32 	%r470, %r469, 8;
	shr.s32 	%r471, %r470, 8;
	mad.lo.s32 	%r472, %r33, %r471, %r468;
	ld.volatile.shared.u32 	%r473, [%r416+128];
	shr.s32 	%r474, %r472, %r34;
	sub.s32 	%r475, %r473, %r474;
	shl.b32 	%r476, %r475, 1;
	shr.s32 	%r477, %r475, 31;
	xor.b32  	%r478, %r476, %r477;
	min.s32 	%r479, %r478, 8388607;
	add.s32 	%r604, %r479, %r424;
	add.s32 	%r599, %r599, 64;
$L__BB10_17:
	and.b32  	%r480, %r35, 32;
	setp.ne.s32 	%p12, %r480, 0;
	@%p12 bra 	$L__BB10_19;
	shl.b32 	%r481, %r599, 2;
	mov.u32 	%r482, _ZZ22cudaEstimateResidual12E6shared;
	add.s32 	%r483, %r482, %r481;
	ld.volatile.shared.u32 	%r484, [%r483];
	shl.b32 	%r485, %r484, 8;
	shr.s32 	%r486, %r485, 8;
	mul.lo.s32 	%r487, %r22, %r486;
	ld.volatile.shared.u32 	%r488, [%r483+4];
	shl.b32 	%r489, %r488, 8;
	shr.s32 	%r490, %r489, 8;
	mad.lo.s32 	%r491, %r23, %r490, %r487;
	ld.volatile.shared.u32 	%r492, [%r483+8];
	shl.b32 	%r493, %r492, 8;
	shr.s32 	%r494, %r493, 8;
	mad.lo.s32 	%r495, %r24, %r494, %r491;
	ld.volatile.shared.u32 	%r496, [%r483+12];
	shl.b32 	%r497, %r496, 8;
	shr.s32 	%r498, %r497, 8;
	mad.lo.s32 	%r499, %r25, %r498, %r495;
	ld.volatile.shared.u32 	%r500, [%r483+16];
	shl.b32 	%r501, %r500, 8;
	shr.s32 	%r502, %r501, 8;
	mad.lo.s32 	%r503, %r26, %r502, %r499;
	ld.volatile.shared.u32 	%r504, [%r483+20];
	shl.b32 	%r505, %r504, 8;
	shr.s32 	%r506, %r505, 8;
	mad.lo.s32 	%r507, %r27, %r506, %r503;
	ld.volatile.shared.u32 	%r508, [%r483+24];
	shl.b32 	%r509, %r508, 8;
	shr.s32 	%r510, %r509, 8;
	mad.lo.s32 	%r511, %r28, %r510, %r507;
	ld.volatile.shared.u32 	%r512, [%r483+28];
	shl.b32 	%r513, %r512, 8;
	shr.s32 	%r514, %r513, 8;
	mad.lo.s32 	%r515, %r29, %r514, %r511;
	ld.volatile.shared.u32 	%r516, [%r483+32];
	shl.b32 	%r517, %r516, 8;
	shr.s32 	%r518, %r517, 8;
	mad.lo.s32 	%r519, %r30, %r518, %r515;
	ld.volatile.shared.u32 	%r520, [%r483+36];
	shl.b32 	%r521, %r520, 8;
	shr.s32 	%r522, %r521, 8;
	mad.lo.s32 	%r523, %r31, %r522, %r519;
	ld.volatile.shared.u32 	%r524, [%r483+40];
	shl.b32 	%r525, %r524, 8;
	shr.s32 	%r526, %r525, 8;
	mad.lo.s32 	%r527, %r32, %r526, %r523;
	ld.volatile.shared.u32 	%r528, [%r483+44];
	shl.b32 	%r529, %r528, 8;
	shr.s32 	%r530, %r529, 8;
	mad.lo.s32 	%r531, %r33, %r530, %r527;
	shl.b32 	%r532, %r15, 2;
	add.s32 	%r533, %r483, %r532;
	ld.volatile.shared.u32 	%r534, [%r533];
	shr.s32 	%r535, %r531, %r34;
	sub.s32 	%r536, %r534, %r535;
	shl.b32 	%r537, %r536, 1;
	shr.s32 	%r538, %r536, 31;
	xor.b32  	%r539, %r537, %r538;
	min.s32 	%r540, %r539, 8388607;
	add.s32 	%r604, %r540, %r604;
$L__BB10_19:
	st.volatile.shared.u32 	[%r11+1152], %r604;
	ld.volatile.shared.u32 	%r542, [%r11+1152];
	ld.volatile.shared.u32 	%r543, [%r11+1184];
	add.s32 	%r544, %r543, %r542;
	ld.volatile.shared.u32 	%r545, [%r11+1216];
	add.s32 	%r546, %r544, %r545;
	ld.volatile.shared.u32 	%r547, [%r11+1248];
	add.s32 	%r548, %r546, %r547;
	st.volatile.shared.u32 	[%r11+1152], %r548;
	ld.volatile.shared.u32 	%r549, [%r11+1152];
	ld.volatile.shared.u32 	%r550, [%r11+1160];
	add.s32 	%r551, %r550, %r549;
	ld.volatile.shared.u32 	%r552, [%r11+1168];
	add.s32 	%r553, %r551, %r552;
	ld.volatile.shared.u32 	%r554, [%r11+1176];
	add.s32 	%r555, %r553, %r554;
	st.volatile.shared.u32 	[%r11+1152], %r555;
	ld.volatile.shared.u32 	%r556, [%r11+1156];
	ld.volatile.shared.u32 	%r557, [%r11+1152];
	add.s32 	%r558, %r557, %r556;
	st.volatile.shared.u32 	[%r11+1152], %r558;
	ld.shared.u32 	%r559, [%r5+20];
	setp.ne.s32 	%p13, %r559, 0;
	mov.b32 	%r605, 1;
	@%p13 bra 	$L__BB10_21;
	ld.volatile.shared.u32 	%r560, [%r21+-1536];
	setp.ne.s32 	%p14, %r560, 0;
	selp.u32 	%r605, 1, 0, %p14;
$L__BB10_21:
	setp.gt.u32 	%p15, %r1, 14;
	selp.b32 	%r561, 8388607, 0, %p15;
	shl.b32 	%r562, %r17, 8;
	shr.s32 	%r563, %r562, 8;
	mad.lo.s32 	%r564, %r563, %r1, %r563;
	add.s32 	%r565, %r564, %r561;
	ld.volatile.shared.u32 	%r566, [%r21+-1536];
	shr.u32 	%r567, %r17, 1;
	sub.s32 	%r568, %r566, %r567;
	shr.s32 	%r569, %r568, %r1;
	add.s32 	%r570, %r565, %r569;
	mul.lo.s32 	%r571, %r570, %r605;
	st.volatile.shared.u32 	[%r11+1152], %r571;
	ld.volatile.shared.u32 	%r572, [%r11+1152];
	ld.volatile.shared.u32 	%r573, [%r11+1168];
	min.s32 	%r574, %r572, %r573;
	ld.volatile.shared.u32 	%r575, [%r11+1184];
	ld.volatile.shared.u32 	%r576, [%r11+1200];
	min.s32 	%r577, %r575, %r576;
	min.s32 	%r578, %r574, %r577;
	st.volatile.shared.u32 	[%r11+1152], %r578;
	setp.ne.s32 	%p16, %r1, 0;
	@%p16 bra 	$L__BB10_23;
	ld.volatile.shared.u32 	%r579, [%r11+1152];
	ld.volatile.shared.u32 	%r580, [%r11+1156];
	min.s32 	%r581, %r579, %r580;
	ld.volatile.shared.u32 	%r582, [%r11+1160];
	ld.volatile.shared.u32 	%r583, [%r11+1164];
	min.s32 	%r584, %r582, %r583;
	min.s32 	%r585, %r581, %r584;
	mov.u32 	%r586, %ctaid.y;
	mov.u32 	%r587, %ntid.y;
	mad.lo.s32 	%r588, %r586, %r587, %r2;
	shl.b32 	%r589, %r588, 6;
	add.s32 	%r590, %r589, %r6;
	cvta.to.global.u64 	%rd18, %rd3;
	mul.wide.u32 	%rd19, %r590, 4;
	add.s64 	%rd20, %rd18, %rd19;
	st.global.u32 	[%rd20], %r585;
$L__BB10_23:
	ret;

}
	// .globl	cudaChooseBestMethod
.visible .entry cudaChooseBestMethod(
	.param .u64 .ptr .align 1 cudaChooseBestMethod_param_0,
	.param .u64 .ptr .align 1 cudaChooseBestMethod_param_1,
	.param .u32 cudaChooseBestMethod_param_2,
	.param .u32 cudaChooseBestMethod_param_3
)
{
	.reg .pred 	%p<32>;
	.reg .b16 	%rs<2>;
	.reg .b32 	%r<202>;
	.reg .b64 	%rd<22>;
	// demoted variable
	.shared .align 4 .b8 _ZZ20cudaChooseBestMethodE6shared[4096];
	ld.param.u64 	%rd6, [cudaChooseBestMethod_param_0];
	ld.param.u64 	%rd5, [cudaChooseBestMethod_param_1];
	ld.param.u32 	%r46, [cudaChooseBestMethod_param_2];
	ld.param.u32 	%r47, [cudaChooseBestMethod_param_3];
	cvta.to.global.u64 	%rd1, %rd6;
	mov.u32 	%r1, %tid.x;
	mov.u32 	%r2, %tid.y;
	shl.b32 	%r48, %r2, 5;
	add.s32 	%r3, %r48, %r1;
	shl.b32 	%r49, %r3, 2;
	mov.u32 	%r50, _ZZ20cudaChooseBestMethodE6shared;
	add.s32 	%r51, %r50, %r49;
	add.s32 	%r4, %r51, 512;
	mov.b32 	%r52, 2147483647;
	st.volatile.shared.u32 	[%r51+512], %r52;
	setp.lt.s32 	%p1, %r47, 1;
	@%p1 bra 	$L__BB11_30;
	cvt.u64.u32 	%rd7, %r2;
	mov.u32 	%r53, %ctaid.y;
	mul.lo.s32 	%r5, %r47, %r53;
	cvt.u64.u32 	%rd8, %r5;
	add.s64 	%rd2, %rd8, %rd7;
	mul.wide.u32 	%rd9, %r1, 4;
	add.s64 	%rd3, %rd1, %rd9;
	mad.lo.s32 	%r55, %r2, 192, %r50;
	add.s32 	%r6, %r55, 2560;
	shl.b32 	%r56, %r1, 2;
	add.s32 	%r7, %r6, %r56;
	setp.gt.s32 	%p2, %r46, 0;
	shl.b32 	%r57, %r2, 7;
	add.s32 	%r58, %r57, %r50;
	add.s32 	%r8, %r58, 1536;
	shl.b32 	%r59, %r46, 1;
	add.s32 	%r9, %r59, 15;
	add.s32 	%r10, %r59, 6;
	mov.u32 	%r11, %ntid.y;
	@%p2 bra 	$L__BB11_7;
	mov.b32 	%r198, 0;
$L__BB11_3:
	add.s32 	%r32, %r198, %r2;
	setp.ge.u32 	%p3, %r32, %r47;
	@%p3 bra 	$L__BB11_29;
	setp.ne.s32 	%p4, %r1, 0;
	cvt.s64.s32 	%rd10, %r198;
	add.s64 	%rd11, %rd2, %rd10;
	mad.lo.s64 	%rd12, %rd11, 192, %rd3;
	ld.global.u32 	%r61, [%rd12];
	st.shared.u32 	[%r7], %r61;
	mov.b32 	%r62, 0;
	st.volatile.shared.u32 	[%r4+1024], %r62;
	ld.volatile.shared.u32 	%r63, [%r4+1088];
	ld.volatile.shared.u32 	%r64, [%r4+1024];
	add.s32 	%r65, %r64, %r63;
	st.volatile.shared.u32 	[%r4+1024], %r65;
	ld.volatile.shared.u32 	%r66, [%r4+1056];
	ld.volatile.shared.u32 	%r67, [%r4+1024];
	add.s32 	%r68, %r67, %r66;
	st.volatile.shared.u32 	[%r4+1024], %r68;
	ld.volatile.shared.u32 	%r69, [%r4+1040];
	ld.volatile.shared.u32 	%r70, [%r4+1024];
	add.s32 	%r71, %r70, %r69;
	st.volatile.shared.u32 	[%r4+1024], %r71;
	ld.volatile.shared.u32 	%r72, [%r4+1032];
	ld.volatile.shared.u32 	%r73, [%r4+1024];
	add.s32 	%r74, %r73, %r72;
	st.volatile.shared.u32 	[%r4+1024], %r74;
	ld.volatile.shared.u32 	%r75, [%r4+1028];
	ld.volatile.shared.u32 	%r76, [%r4+1024];
	add.s32 	%r77, %r76, %r75;
	st.volatile.shared.u32 	[%r4+1024], %r77;
	@%p4 bra 	$L__BB11_29;
	ld.volatile.shared.u32 	%r78, [%r6+24];
	ld.volatile.shared.u32 	%r79, [%r6+44];
	sub.s32 	%r33, %r78, %r79;
	ld.volatile.shared.u32 	%r34, [%r6+28];
	ld.volatile.shared.u32 	%r80, [%r6+20];
	setp.ne.s32 	%p5, %r80, 8;
	@%p5 bra 	$L__BB11_23;
	ld.volatile.shared.u32 	%r93, [%r6];
	ld.volatile.shared.u32 	%r94, [%r8];
	mad.lo.s32 	%r95, %r93, %r33, %r10;
	add.s32 	%r199, %r95, %r94;
	bra.uni 	$L__BB11_28;
$L__BB11_7:
	cvta.to.global.u64 	%rd4, %rd5;
	mov.b32 	%r193, 0;
	mov.u32 	%r12, %ntid.x;
$L__BB11_8:
	add.s32 	%r14, %r193, %r2;
	setp.ge.u32 	%p10, %r14, %r47;
	@%p10 bra 	$L__BB11_22;
	cvt.s64.s32 	%rd13, %r193;
	add.s64 	%rd14, %rd2, %rd13;
	mad.lo.s64 	%rd15, %rd14, 192, %rd3;
	ld.global.u32 	%r103, [%rd15];
	st.shared.u32 	[%r7], %r103;
	add.s32 	%r104, %r14, %r5;
	shl.b32 	%r15, %r104, 6;
	mov.b32 	%r194, 0;
	mov.u32 	%r195, %r194;
$L__BB11_10:
	add.s32 	%r18, %r194, %r1;
	setp.ge.u32 	%p11, %r18, %r46;
	mov.b32 	%r196, 0;
	@%p11 bra 	$L__BB11_12;
	add.s32 	%r106, %r18, %r15;
	mul.wide.u32 	%rd16, %r106, 4;
	add.s64 	%rd17, %rd4, %rd16;
	ld.global.u32 	%r196, [%rd17];
$L__BB11_12:
	add.s32 	%r195, %r196, %r195;
	add.s32 	%r194, %r194, %r12;
	setp.lt.s32 	%p12, %r194, %r46;
	@%p12 bra 	$L__BB11_10;
	setp.eq.s32 	%p13, %r1, 0;
	st.volatile.shared.u32 	[%r4+1024], %r195;
	ld.volatile.shared.u32 	%r107, [%r4+1088];
	ld.volatile.shared.u32 	%r108, [%r4+1024];
	add.s32 	%r109, %r108, %r107;
	st.volatile.shared.u32 	[%r4+1024], %r109;
	ld.volatile.shared.u32 	%r110, [%r4+1056];
	ld.volatile.shared.u32 	%r111, [%r4+1024];
	add.s32 	%r112, %r111, %r110;
	st.volatile.shared.u32 	[%r4+1024], %r112;
	ld.volatile.shared.u32 	%r113, [%r4+1040];
	ld.volatile.shared.u32 	%r114, [%r4+1024];
	add.s32 	%r115, %r114, %r113;
	st.volatile.shared.u32 	[%r4+1024], %r115;
	ld.volatile.shared.u32 	%r116, [%r4+1032];
	ld.volatile.shared.u32 	%r117, [%r4+1024];
	add.s32 	%r118, %r117, %r116;
	st.volatile.shared.u32 	[%r4+1024], %r118;
	ld.volatile.shared.u32 	%r119, [%r4+1028];
	ld.volatile.shared.u32 	%r120, [%r4+1024];
	add.s32 	%r121, %r120, %r119;
	st.volatile.shared.u32 	[%r4+1024], %r121;
	@%p13 bra 	$L__BB11_14;
	bra.uni 	$L__BB11_22;
$L__BB11_14:
	ld.volatile.shared.u32 	%r122, [%r6+24];
	ld.volatile.shared.u32 	%r123, [%r6+44];
	sub.s32 	%r23, %r122, %r123;
	ld.volatile.shared.u32 	%r24, [%r6+28];
	ld.volatile.shared.u32 	%r124, [%r6+20];
	setp.eq.s32 	%p14, %r124, 8;
	@%p14 bra 	$L__BB11_20;
	ld.volatile.shared.u32 	%r125, [%r6+20];
	setp.eq.s32 	%p15, %r125, 32;
	@%p15 bra 	$L__BB11_19;
	ld.volatile.shared.u32 	%r126, [%r6+20];
	setp.eq.s32 	%p16, %r126, 0;
	@%p16 bra 	$L__BB11_18;
	ld.volatile.shared.u32 	%r127, [%r6+28];
	mul.lo.s32 	%r197, %r127, %r23;
	bra.uni 	$L__BB11_21;
$L__BB11_18:
	ld.volatile.shared.u32 	%r128, [%r6+28];
	ld.volatile.shared.u32 	%r129, [%r8];
	setp.eq.s32 	%p17, %r129, 0;
	mad.lo.s32 	%r130, %r23, %r128, %r23;
	selp.b32 	%r197, %r23, %r130, %p17;
	bra.uni 	$L__BB11_21;
$L__BB11_19:
	ld.volatile.shared.u32 	%r131, [%r6];
	ld.volatile.shared.u32 	%r132, [%r6];
	ld.volatile.shared.u32 	%r133, [%r6+12];
	ld.volatile.shared.u32 	%r134, [%r8];
	mad.lo.s32 	%r135, %r131, %r23, %r9;
	mad.lo.s32 	%r136, %r133, %r132, %r135;
	add.s32 	%r197, %r136, %r134;
	bra.uni 	$L__BB11_21;
$L__BB11_20:
	ld.volatile.shared.u32 	%r137, [%r6];
	ld.volatile.shared.u32 	%r138, [%r8];
	mad.lo.s32 	%r139, %r137, %r23, %r10;
	add.s32 	%r197, %r139, %r138;
$L__BB11_21:
	mul.lo.s32 	%r140, %r23, %r24;
	min.s32 	%r141, %r140, %r197;
	shl.b32 	%r142, %r14, 2;
	add.s32 	%r144, %r50, %r142;
	st.volatile.shared.u32 	[%r144+512], %r141;
$L__BB11_22:
	add.s32 	%r193, %r193, %r11;
	setp.lt.s32 	%p18, %r193, %r47;
	@%p18 bra 	$L__BB11_8;
	bra.uni 	$L__BB11_30;
$L__BB11_23:
	ld.volatile.shared.u32 	%r81, [%r6+20];
	setp.ne.s32 	%p6, %r81, 32;
	@%p6 bra 	$L__BB11_25;
	ld.volatile.shared.u32 	%r87, [%r6];
	ld.volatile.shared.u32 	%r88, [%r6];
	ld.volatile.shared.u32 	%r89, [%r6+12];
	ld.volatile.shared.u32 	%r90, [%r8];
	mad.lo.s32 	%r91, %r87, %r33, %r9;
	mad.lo.s32 	%r92, %r89, %r88, %r91;
	add.s32 	%r199, %r92, %r90;
	bra.uni 	$L__BB11_28;
$L__BB11_25:
	ld.volatile.shared.u32 	%r82, [%r6+20];
	setp.ne.s32 	%p7, %r82, 0;
	@%p7 bra 	$L__BB11_27;
	ld.volatile.shared.u32 	%r84, [%r6+28];
	ld.volatile.shared.u32 	%r85, [%r8];
	setp.eq.s32 	%p8, %r85, 0;
	mad.lo.s32 	%r86, %r33, %r84, %r33;
	selp.b32 	%r199, %r33, %r86, %p8;
	bra.uni 	$L__BB11_28;
$L__BB11_27:
	ld.volatile.shared.u32 	%r83, [%r6+28];
	mul.lo.s32 	%r199, %r83, %r33;
$L__BB11_28:
	mul.lo.s32 	%r96, %r33, %r34;
	min.s32 	%r97, %r96, %r199;
	shl.b32 	%r98, %r32, 2;
	add.s32 	%r100, %r50, %r98;
	st.volatile.shared.u32 	[%r100+512], %r97;
$L__BB11_29:
	add.s32 	%r198, %r198, %r11;
	setp.lt.s32 	%p9, %r198, %r47;
	@%p9 bra 	$L__BB11_3;
$L__BB11_30:
	bar.sync 	0;
	setp.ge.s32 	%p19, %r3, %r47;
	@%p19 bra 	$L__BB11_32;
	ld.volatile.shared.u32 	%r145, [%r4];
	mov.u32 	%r146, %ctaid.y;
	mad.lo.s32 	%r147, %r47, %r146, %r3;
	mul.wide.u32 	%rd18, %r147, 192;
	add.s64 	%rd19, %rd1, %rd18;
	st.global.u32 	[%rd19+16], %r145;
$L__BB11_32:
	bar.sync 	0;
	ld.volatile.shared.u32 	%r201, [%r4];
	setp.gt.u32 	%p20, %r3, 127;
	@%p20 bra 	$L__BB11_34;
	ld.volatile.shared.u32 	%r148, [%r4+512];
	setp.lt.s32 	%p21, %r148, %r201;
	selp.b32 	%r149, 128, 0, %p21;
	add.s32 	%r150, %r149, %r3;
	st.volatile.shared.u32 	[%r4+-512], %r150;
	min.s32 	%r201, %r201, %r148;
	st.volatile.shared.u32 	[%r4], %r201;
$L__BB11_34:
	bar.sync 	0;
	setp.gt.u32 	%p22, %r3, 63;
	@%p22 bra 	$L__BB11_36;
	ld.volatile.shared.u32 	%r151, [%r4+256];
	setp.lt.s32 	%p23, %r151, %r201;
	selp.b32 	%r152, 64, 0, %p23;
	add.s32 	%r153, %r152, %r3;
	shl.b32 	%r154, %r153, 2;
	add.s32 	%r156, %r50, %r154;
	ld.volatile.shared.u32 	%r157, [%r156];
	st.volatile.shared.u32 	[%r4+-512], %r157;
	min.s32 	%r201, %r201, %r151;
	st.volatile.shared.u32 	[%r4], %r201;
$L__BB11_36:
	bar.sync 	0;
	setp.gt.u32 	%p24, %r3, 31;
	@%p24 bra 	$L__BB11_39;
	add.s32 	%r158, %r4, -512;
	ld.volatile.shared.u32 	%r159, [%r4+128];
	setp.lt.s32 	%p25, %r159, %r201;
	selp.b32 	%r160, 128, 0, %p25;
	add.s32 	%r161, %r158, %r160;
	ld.volatile.shared.u32 	%r162, [%r161];
	st.volatile.shared.u32 	[%r4+-512], %r162;
	min.s32 	%r163, %r201, %r159;
	st.volatile.shared.u32 	[%r4], %r163;
	ld.volatile.shared.u32 	%r164, [%r4+64];
	setp.lt.s32 	%p26, %r164, %r163;
	selp.b32 	%r165, 64, 0, %p26;
	add.s32 	%r166, %r158, %r165;
	ld.volatile.shared.u32 	%r167, [%r166];
	st.volatile.shared.u32 	[%r4+-512], %r167;
	min.s32 	%r168, %r163, %r164;
	st.volatile.shared.u32 	[%r4], %r168;
	ld.volatile.shared.u32 	%r169, [%r4+32];
	setp.lt.s32 	%p27, %r169, %r168;
	selp.b32 	%r170, 32, 0, %p27;
	add.s32 	%r171, %r158, %r170;
	ld.volatile.shared.u32 	%r172, [%r171];
	st.volatile.shared.u32 	[%r4+-512], %r172;
	min.s32 	%r173, %r168, %r169;
	st.volatile.shared.u32 	[%r4], %r173;
	ld.volatile.shared.u32 	%r174, [%r4+16];
	setp.lt.s32 	%p28, %r174, %r173;
	selp.b32 	%r175, 16, 0, %p28;
	add.s32 	%r176, %r158, %r175;
	ld.volatile.shared.u32 	%r177, [%r176];
	st.volatile.shared.u32 	[%r4+-512], %r177;
	min.s32 	%r178, %r173, %r174;
	st.volatile.shared.u32 	[%r4], %r178;
	ld.volatile.shared.u32 	%r179, [%r4+8];
	setp.lt.s32 	%p29, %r179, %r178;
	selp.b32 	%r180, 8, 0, %p29;
	add.s32 	%r181, %r158, %r180;
	ld.volatile.shared.u32 	%r182, [%r181];
	st.volatile.shared.u32 	[%r4+-512], %r182;
	min.s32 	%r183, %r178, %r179;
	st.volatile.shared.u32 	[%r4], %r183;
	setp.ne.s32 	%p30, %r3, 0;
	@%p30 bra 	$L__BB11_39;
	mov.u32 	%r184, %ctaid.y;
	mul.lo.s32 	%r185, %r47, %r184;
	ld.volatile.shared.u32 	%r187, [_ZZ20cudaChooseBestMethodE6shared+516];
	ld.volatile.shared.u32 	%r188, [_ZZ20cudaChooseBestMethodE6shared+512];
	setp.lt.s32 	%p31, %r187, %r188;
	selp.u16 	%rs1, 1, 0, %p31;
	mul.wide.u16 	%r189, %rs1, 4;
	add.s32 	%r190, %r50, %r189;
	ld.volatile.shared.u32 	%r191, [%r190];
	add.s32 	%r192, %r191, %r185;
	mul.wide.u32 	%rd20, %r185, 192;
	add.s64 	%rd21, %rd1, %rd20;
	st.global.u32 	[%rd21+32], %r192;
$L__BB11_39:
	ret;

}
	// .globl	cudaCopyBestMethod
.visible .entry cudaCopyBestMethod(
	.param .u64 .ptr .align 1 cudaCopyBestMethod_param_0,
	.param .u64 .ptr .align 1 cudaCopyBestMethod_param_1,
	.param .u32 cudaCopyBestMethod_param_2
)
{
	.reg .pred 	%p<3>;
	.reg .b32 	%r<9>;
	.reg .b64 	%rd<14>;
	// demoted variable
	.shared .align 4 .u32 _ZZ18cudaCopyBestMethodE6shared_$_0;
	ld.param.u64 	%rd2, [cudaCopyBestMethod_param_0];
	ld.param.u64 	%rd3, [cudaCopyBestMethod_param_1];
	ld.param.u32 	%r2, [cudaCopyBestMethod_param_2];
	cvta.to.global.u64 	%rd1, %rd3;
	mov.u32 	%r1, %tid.x;
	setp.ne.s32 	%p1, %r1, 0;
	@%p1 bra 	$L__BB12_2;
	mov.u32 	%r3, %ctaid.y;
	mul.lo.s32 	%r4, %r2, %r3;
	mul.wide.u32 	%rd4, %r4, 192;
	add.s64 	%rd5, %rd1, %rd4;
	ld.global.u32 	%r5, [%rd5+32];
	st.shared.u32 	[_ZZ18cudaCopyBestMethodE6shared_$_0], %r5;
$L__BB12_2:
	bar.sync 	0;
	setp.gt.u32 	%p2, %r1, 47;
	@%p2 bra 	$L__BB12_4;
	ld.shared.u32 	%r6, [_ZZ18cudaCopyBestMethodE6shared_$_0];
	mul.wide.s32 	%rd6, %r6, 192;
	add.s64 	%rd7, %rd1, %rd6;
	mul.wide.u32 	%rd8, %r1, 4;
	add.s64 	%rd9, %rd7, %rd8;
	ld.global.u32 	%r7, [%rd9];
	mov.u32 	%r8, %ctaid.y;
	cvta.to.global.u64 	%rd10, %rd2;
	mul.wide.u32 	%rd11, %r8, 192;
	add.s64 	%rd12, %rd10, %rd11;
	add.s64 	%rd13, %rd12, %rd8;
	st.global.u32 	[%rd13], %r7;
$L__BB12_4:
	ret;

}
	// .globl	cudaCopyBestMethodStereo
.visible .entry cudaCopyBestMethodStereo(
	.param .u64 .ptr .align 1 cudaCopyBestMethodStereo_param_0,
	.param .u64 .ptr .align 1 cudaCopyBestMethodStereo_param_1,
	.param .u32 cudaCopyBestMethodStereo_param_2
)
{
	.reg .pred 	%p<10>;
	.reg .b32 	%r<42>;
	.reg .b64 	%rd<24>;
	// demoted variable
	.shared .align 4 .b8 _ZZ24cudaCopyBestMethodStereoE6shared[40];
	ld.param.u64 	%rd4, [cudaCopyBestMethodStereo_param_0];
	ld.param.u64 	%rd5, [cudaCopyBestMethodStereo_param_1];
	ld.param.u32 	%r11, [cudaCopyBestMethodStereo_param_2];
	cvta.to.global.u64 	%rd1, %rd5;
	mov.u32 	%r1, %tid.x;
	setp.gt.u32 	%p1, %r1, 3;
	@%p1 bra 	$L__BB13_2;
	mov.u32 	%r12, %ctaid.y;
	shl.b32 	%r13, %r12, 2;
	add.s32 	%r14, %r13, %r1;
	mul.lo.s32 	%r15, %r11, %r14;
	mul.wide.u32 	%rd6, %r15, 192;
	add.s64 	%rd7, %rd1, %rd6;
	ld.global.u32 	%r16, [%rd7+32];
	shl.b32 	%r17, %r1, 2;
	mov.u32 	%r18, _ZZ24cudaCopyBestMethodStereoE6shared;
	add.s32 	%r19, %r18, %r17;
	st.shared.u32 	[%r19], %r16;
	mul.wide.s32 	%rd8, %r16, 192;
	add.s64 	%rd9, %rd1, %rd8;
	ld.global.u32 	%r20, [%rd9+16];
	st.shared.u32 	[%r19+16], %r20;
$L__BB13_2:
	bar.sync 	0;
	setp.ne.s32 	%p2, %r1, 0;
	@%p2 bra 	$L__BB13_11;
	ld.shared.u32 	%r2, [_ZZ24cudaCopyBestMethodStereoE6shared+24];
	ld.shared.u32 	%r3, [_ZZ24cudaCopyBestMethodStereoE6shared+28];
	add.s32 	%r41, %r3, %r2;
	setp.eq.s32 	%p3, %r41, 2147483647;
	@%p3 bra 	$L__BB13_5;
	ld.shared.u32 	%r21, [_ZZ24cudaCopyBestMethodStereoE6shared+8];
	st.shared.u32 	[_ZZ24cudaCopyBestMethodStereoE6shared+32], %r21;
	ld.shared.u32 	%r22, [_ZZ24cudaCopyBestMethodStereoE6shared+12];
	st.shared.u32 	[_ZZ24cudaCopyBestMethodStereoE6shared+36], %r22;
$L__BB13_5:
	ld.shared.u32 	%r5, [_ZZ24cudaCopyBestMethodStereoE6shared+20];
	setp.le.s32 	%p4, %r2, %r5;
	@%p4 bra 	$L__BB13_7;
	ld.shared.u32 	%r23, [_ZZ24cudaCopyBestMethodStereoE6shared+12];
	st.shared.u32 	[_ZZ24cudaCopyBestMethodStereoE6shared+32], %r23;
	ld.shared.u32 	%r24, [_ZZ24cudaCopyBestMethodStereoE6shared+4];
	st.shared.u32 	[_ZZ24cudaCopyBestMethodStereoE6shared+36], %r24;
	add.s32 	%r41, %r5, %r3;
$L__BB13_7:
	ld.shared.u32 	%r8, [_ZZ24cudaCopyBestMethodStereoE6shared+16];
	add.s32 	%r9, %r3, %r8;
	setp.le.s32 	%p5, %r41, %r9;
	@%p5 bra 	$L__BB13_9;
	ld.shared.u32 	%r25, [_ZZ24cudaCopyBestMethodStereoE6shared];
	st.shared.u32 	[_ZZ24cudaCopyBestMethodStereoE6shared+32], %r25;
	ld.shared.u32 	%r26, [_ZZ24cudaCopyBestMethodStereoE6shared+12];
	st.shared.u32 	[_ZZ24cudaCopyBestMethodStereoE6shared+36], %r26;
	mov.u32 	%r41, %r9;
$L__BB13_9:
	add.s32 	%r27, %r5, %r8;
	setp.le.s32 	%p6, %r41, %r27;
	@%p6 bra 	$L__BB13_11;
	ld.shared.u32 	%r28, [_ZZ24cudaCopyBestMethodStereoE6shared];
	st.shared.u32 	[_ZZ24cudaCopyBestMethodStereoE6shared+32], %r28;
	ld.shared.u32 	%r29, [_ZZ24cudaCopyBestMethodStereoE6shared+4];
	st.shared.u32 	[_ZZ24cudaCopyBestMethodStereoE6shared+36], %r29;
$L__BB13_11:
	bar.sync 	0;
	setp.gt.u32 	%p7, %r1, 47;
	@%p7 bra 	$L__BB13_16;
	setp.ne.s32 	%p8, %r1, 0;
	ld.shared.u32 	%r30, [_ZZ24cudaCopyBestMethodStereoE6shared+32];
	mul.wide.s32 	%rd10, %r30, 192;
	add.s64 	%rd11, %rd1, %rd10;
	mul.wide.u32 	%rd12, %r1, 4;
	add.s64 	%rd13, %rd11, %rd12;
	ld.global.u32 	%r31, [%rd13];
	mov.u32 	%r32, %ctaid.y;
	shl.b32 	%r33, %r32, 1;
	cvta.to.global.u64 	%rd14, %rd4;
	mul.wide.u32 	%rd15, %r33, 192;
	add.s64 	%rd2, %rd14, %rd15;
	add.s64 	%rd3, %rd2, %rd12;
	st.global.u32 	[%rd3], %r31;
	@%p8 bra 	$L__BB13_14;
	ld.shared.u32 	%r34, [_ZZ24cudaCopyBestMethodStereoE6shared];
	mul.wide.s32 	%rd16, %r34, 192;
	add.s64 	%rd17, %rd1, %rd16;
	ld.global.u32 	%r35, [%rd17+40];
	st.global.u32 	[%rd2+40], %r35;
$L__BB13_14:
	setp.ne.s32 	%p9, %r1, 0;
	ld.shared.u32 	%r36, [_ZZ24cudaCopyBestMethodStereoE6shared+36];
	mul.wide.s32 	%rd18, %r36, 192;
	add.s64 	%rd19, %rd1, %rd18;
	add.s64 	%rd21, %rd19, %rd12;
	ld.global.u32 	%r37, [%rd21];
	st.global.u32 	[%rd3+192], %r37;
	@%p9 bra 	$L__BB13_16;
	ld.shared.u32 	%r38, [_ZZ24cudaCopyBestMethodStereoE6shared+4];
	mul.wide.s32 	%rd22, %r38, 192;
	add.s64 	%rd23, %rd1, %rd22;
	ld.global.u32 	%r39, [%rd23+40];
	st.global.u32 	[%rd2+232], %r39;
$L__BB13_16:
	ret;

}
	// .globl	cudaEncodeResidual
.visible .entry cudaEncodeResidual(
	.param .u64 .ptr .align 1 cudaEncodeResidual_param_0,
	.param .u64 .ptr .align 1 cudaEncodeResidual_param_1,
	.param .u64 .ptr .align 1 cudaEncodeResidual_param_2
)
{
	.reg .pred 	%p<18>;
	.reg .b32 	%r<227>;
	.reg .b64 	%rd<19>;
	// demoted variable
	.shared .align 4 .b8 _ZZ18cudaEncodeResidualE6shared[1344];
	ld.param.u64 	%rd4, [cudaEncodeResidual_param_0];
	ld.param.u64 	%rd5, [cudaEncodeResidual_param_1];
	ld.param.u64 	%rd3, [cudaEncodeResidual_param_2];
	cvta.to.global.u64 	%rd1, %rd4;
	cvta.to.global.u64 	%rd2, %rd5;
	mov.u32 	%r1, %tid.x;
	setp.gt.u32 	%p1, %r1, 47;
	shl.b32 	%r42, %r1, 2;
	mov.u32 	%r215, _ZZ18cudaEncodeResidualE6shared;
	add.s32 	%r44, %r215, %r42;
	add.s32 	%r2, %r44, 1152;
	@%p1 bra 	$L__BB14_2;
	cvta.to.global.u64 	%rd6, %rd3;
	mov.u32 	%r45, %ctaid.y;
	mul.wide.u32 	%rd7, %r45, 192;
	add.s64 	%rd8, %rd6, %rd7;
	mul.wide.u32 	%rd9, %r1, 4;
	add.s64 	%rd10, %rd8, %rd9;
	ld.global.u32 	%r46, [%rd10];
	st.shared.u32 	[%r2], %r46;
$L__BB14_2:
	bar.sync 	0;
	mov.u32 	%r3, %ntid.x;
	mov.u32 	%r48, %ctaid.x;
	mul.lo.s32 	%r4, %r48, %r3;
	ld.shared.u32 	%r49, [_ZZ18cudaEncodeResidualE6shared+1180];
	sub.s32 	%r50, %r49, %r4;
	ld.shared.u32 	%r51, [_ZZ18cudaEncodeResidualE6shared+1152];
	add.s32 	%r52, %r51, %r3;
	min.s32 	%r5, %r50, %r52;
	setp.ge.s32 	%p2, %r1, %r5;
	mov.b32 	%r212, 0;
	@%p2 bra 	$L__BB14_4;
	ld.shared.u32 	%r53, [_ZZ18cudaEncodeResidualE6shared+1156];
	add.s32 	%r54, %r4, %r1;
	add.s32 	%r55, %r54, %r53;
	mul.wide.s32 	%rd11, %r55, 4;
	add.s64 	%rd12, %rd2, %rd11;
	ld.global.u32 	%r56, [%rd12];
	ld.shared.u32 	%r57, [_ZZ18cudaEncodeResidualE6shared+1196];
	shr.s32 	%r212, %r56, %r57;
$L__BB14_4:
	add.s32 	%r8, %r2, -1152;
	st.shared.u32 	[%r2+-1152], %r212;
	setp.gt.u32 	%p3, %r1, 31;
	@%p3 bra 	$L__BB14_8;
	add.s32 	%r9, %r1, %r3;
	setp.ge.s32 	%p4, %r9, %r5;
	mov.b32 	%r213, 0;
	@%p4 bra 	$L__BB14_7;
	ld.shared.u32 	%r59, [_ZZ18cudaEncodeResidualE6shared+1156];
	add.s32 	%r60, %r9, %r4;
	add.s32 	%r61, %r60, %r59;
	mul.wide.s32 	%rd13, %r61, 4;
	add.s64 	%rd14, %rd2, %rd13;
	ld.global.u32 	%r62, [%rd14];
	ld.shared.u32 	%r63, [_ZZ18cudaEncodeResidualE6shared+1196];
	shr.s32 	%r213, %r62, %r63;
$L__BB14_7:
	shl.b32 	%r64, %r3, 2;
	add.s32 	%r65, %r8, %r64;
	st.shared.u32 	[%r65], %r213;
$L__BB14_8:
	ld.shared.u32 	%r67, [_ZZ18cudaEncodeResidualE6shared+1180];
	ld.shared.u32 	%r68, [_ZZ18cudaEncodeResidualE6shared+1152];
	add.s32 	%r69, %r4, %r68;
	sub.s32 	%r70, %r67, %r69;
	min.s32 	%r12, %r70, %r3;
	bar.sync 	0;
	ld.shared.u32 	%r13, [_ZZ18cudaEncodeResidualE6shared+1152];
	setp.lt.s32 	%p5, %r13, 1;
	mov.b32 	%r226, 0;
	@%p5 bra 	$L__BB14_20;
	and.b32  	%r14, %r13, 7;
	setp.lt.u32 	%p6, %r13, 8;
	mov.b32 	%r221, 0;
	mov.u32 	%r226, %r221;
	@%p6 bra 	$L__BB14_12;
	and.b32  	%r221, %r13, 2147483640;
	neg.s32 	%r214, %r221;
	add.s32 	%r17, %r42, 16;
	mov.b32 	%r226, 0;
$L__BB14_11:
	.pragma "nounroll";
	add.s32 	%r76, %r215, %r17;
	ld.shared.u32 	%r77, [%r76+-16];
	ld.shared.u32 	%r78, [%r215+1216];
	shl.b32 	%r79, %r77, 8;
	shr.s32 	%r80, %r79, 8;
	shl.b32 	%r81, %r78, 8;
	shr.s32 	%r82, %r81, 8;
	mad.lo.s32 	%r83, %r82, %r80, %r226;
	ld.shared.u32 	%r84, [%r76+-12];
	ld.shared.u32 	%r85, [%r215+1220];
	shl.b32 	%r86, %r84, 8;
	shr.s32 	%r87, %r86, 8;
	shl.b32 	%r88, %r85, 8;
	shr.s32 	%r89, %r88, 8;
	mad.lo.s32 	%r90, %r89, %r87, %r83;
	ld.shared.u32 	%r91, [%r76+-8];
	ld.shared.u32 	%r92, [%r215+1224];
	shl.b32 	%r93, %r91, 8;
	shr.s32 	%r94, %r93, 8;
	shl.b32 	%r95, %r92, 8;
	shr.s32 	%r96, %r95, 8;
	mad.lo.s32 	%r97, %r96, %r94, %r90;
	ld.shared.u32 	%r98, [%r76+-4];
	ld.shared.u32 	%r99, [%r215+1228];
	shl.b32 	%r100, %r98, 8;
	shr.s32 	%r101, %r100, 8;
	shl.b32 	%r102, %r99, 8;
	shr.s32 	%r103, %r102, 8;
	mad.lo.s32 	%r104, %r103, %r101, %r97;
	ld.shared.u32 	%r105, [%r76];
	ld.shared.u32 	%r106, [%r215+1232];
	shl.b32 	%r107, %r105, 8;
	shr.s32 	%r108, %r107, 8;
	shl.b32 	%r109, %r106, 8;
	shr.s32 	%r110, %r109, 8;
	mad.lo.s32 	%r111, %r110, %r108, %r104;
	ld.shared.u32 	%r112, [%r76+4];
	ld.shared.u32 	%r113, [%r215+1236];
	shl.b32 	%r114, %r112, 8;
	shr.s32 	%r115, %r114, 8;
	shl.b32 	%r116, %r113, 8;
	shr.s32 	%r117, %r116, 8;
	mad.lo.s32 	%r118, %r117, %r115, %r111;
	ld.shared.u32 	%r119, [%r76+8];
	ld.shared.u32 	%r120, [%r215+1240];
	shl.b32 	%r121, %r119, 8;
	shr.s32 	%r122, %r121, 8;
	shl.b32 	%r123, %r120, 8;
	shr.s32 	%r124, %r123, 8;
	mad.lo.s32 	%r125, %r124, %r122, %r118;
	ld.shared.u32 	%r126, [%r76+12];
	ld.shared.u32 	%r127, [%r215+1244];
	shl.b32 	%r128, %r126, 8;
	shr.s32 	%r129, %r128, 8;
	shl.b32 	%r130, %r127, 8;
	shr.s32 	%r131, %r130, 8;
	mad.lo.s32 	%r226, %r131, %r129, %r125;
	add.s32 	%r215, %r215, 32;
	add.s32 	%r214, %r214, 8;
	setp.ne.s32 	%p7, %r214, 0;
	@%p7 bra 	$L__BB14_11;
$L__BB14_12:
	setp.eq.s32 	%p8, %r14, 0;
	@%p8 bra 	$L__BB14_20;
	and.b32  	%r27, %r13, 3;
	setp.lt.u32 	%p9, %r14, 4;
	@%p9 bra 	$L__BB14_15;
	shl.b32 	%r133, %r221, 2;
	add.s32 	%r134, %r8, %r133;
	ld.shared.u32 	%r135, [%r134];
	mov.u32 	%r136, _ZZ18cudaEncodeResidualE6shared;
	add.s32 	%r137, %r136, %r133;
	ld.shared.u32 	%r138, [%r137+1216];
	shl.b32 	%r139, %r135, 8;
	shr.s32 	%r140, %r139, 8;
	shl.b32 	%r141, %r138, 8;
	shr.s32 	%r142, %r141, 8;
	mad.lo.s32 	%r143, %r142, %r140, %r226;
	ld.shared.u32 	%r144, [%r134+4];
	ld.shared.u32 	%r145, [%r137+1220];
	shl.b32 	%r146, %r144, 8;
	shr.s32 	%r147, %r146, 8;
	shl.b32 	%r148, %r145, 8;
	shr.s32 	%r149, %r148, 8;
	mad.lo.s32 	%r150, %r149, %r147, %r143;
	ld.shared.u32 	%r151, [%r134+8];
	ld.shared.u32 	%r152, [%r137+1224];
	shl.b32 	%r153, %r151, 8;
	shr.s32 	%r154, %r153, 8;
	shl.b32 	%r155, %r152, 8;
	shr.s32 	%r156, %r155, 8;
	mad.lo.s32 	%r157, %r156, %r154, %r150;
	ld.shared.u32 	%r158, [%r134+12];
	ld.shared.u32 	%r159, [%r137+1228];
	shl.b32 	%r160, %r158, 8;
	shr.s32 	%r161, %r160, 8;
	shl.b32 	%r162, %r159, 8;
	shr.s32 	%r163, %r162, 8;
	mad.lo.s32 	%r226, %r163, %r161, %r157;
	add.s32 	%r221, %r221, 4;
$L__BB14_15:
	setp.eq.s32 	%p10, %r27, 0;
	@%p10 bra 	$L__BB14_20;
	setp.eq.s32 	%p11, %r27, 1;
	@%p11 bra 	$L__BB14_18;
	shl.b32 	%r165, %r221, 2;
	add.s32 	%r166, %r8, %r165;
	ld.shared.u32 	%r167, [%r166];
	mov.u32 	%r168, _ZZ18cudaEncodeResidualE6shared;
	add.s32 	%r169, %r168, %r165;
	ld.shared.u32 	%r170, [%r169+1216];
	shl.b32 	%r171, %r167, 8;
	shr.s32 	%r172, %r171, 8;
	shl.b32 	%r173, %r170, 8;
	shr.s32 	%r174, %r173, 8;
	mad.lo.s32 	%r175, %r174, %r172, %r226;
	ld.shared.u32 	%r176, [%r166+4];
	ld.shared.u32 	%r177, [%r169+1220];
	shl.b32 	%r178, %r176, 8;
	shr.s32 	%r179, %r178, 8;
	shl.b32 	%r180, %r177, 8;
	shr.s32 	%r181, %r180, 8;
	mad.lo.s32 	%r226, %r181, %r179, %r175;
	add.s32 	%r221, %r221, 2;
$L__BB14_18:
	and.b32  	%r182, %r13, 1;
	setp.eq.b32 	%p12, %r182, 1;
	not.pred 	%p13, %p12;
	@%p13 bra 	$L__BB14_20;
	shl.b32 	%r183, %r221, 2;
	add.s32 	%r184, %r8, %r183;
	ld.shared.u32 	%r185, [%r184];
	mov.u32 	%r186, _ZZ18cudaEncodeResidualE6shared;
	add.s32 	%r187, %r186, %r183;
	ld.shared.u32 	%r188, [%r187+1216];
	shl.b32 	%r189, %r185, 8;
	shr.s32 	%r190, %r189, 8;
	shl.b32 	%r191, %r188, 8;
	shr.s32 	%r192, %r191, 8;
	mad.lo.s32 	%r226, %r192, %r190, %r226;
$L__BB14_20:
	bar.sync 	0;
	ld.shared.u32 	%r193, [_ZZ18cudaEncodeResidualE6shared+1160];
	shr.s32 	%r194, %r226, %r193;
	ld.shared.u32 	%r195, [_ZZ18cudaEncodeResidualE6shared+1152];
	shl.b32 	%r196, %r195, 2;
	add.s32 	%r197, %r8, %r196;
	ld.shared.u32 	%r198, [%r197];
	sub.s32 	%r199, %r198, %r194;
	st.shared.u32 	[%r197], %r199;
	bar.sync 	0;
	ld.shared.u32 	%r200, [_ZZ18cudaEncodeResidualE6shared+1152];
	setp.lt.s32 	%p14, %r1, %r200;
	max.s32 	%r203, %r12, 0;
	add.s32 	%r40, %r200, %r203;
	setp.ge.s32 	%p15, %r1, %r40;
	or.pred  	%p16, %p14, %p15;
	@%p16 bra 	$L__BB14_22;
	ld.shared.u32 	%r204, [%r8];
	ld.shared.u32 	%r205, [_ZZ18cudaEncodeResidualE6shared+1192];
	add.s32 	%r206, %r4, %r1;
	add.s32 	%r207, %r206, %r205;
	mul.wide.s32 	%rd15, %r207, 4;
	add.s64 	%rd16, %rd1, %rd15;
	st.global.u32 	[%rd16], %r204;
$L__BB14_22:
	add.s32 	%r41, %r1, 256;
	setp.ge.s32 	%p17, %r41, %r40;
	@%p17 bra 	$L__BB14_24;
	ld.shared.u32 	%r208, [%r2+-128];
	ld.shared.u32 	%r209, [_ZZ18cudaEncodeResidualE6shared+1192];
	add.s32 	%r210, %r41, %r4;
	add.s32 	%r211, %r210, %r209;
	mul.wide.s32 	%rd17, %r211, 4;
	add.s64 	%rd18, %rd1, %rd17;
	st.global.u32 	[%rd18], %r208;
$L__BB14_24:
	ret;

}
	// .globl	cudaCalcPartition
.visible .entry cudaCalcPartition(
	.param .u64 .ptr .align 1 cudaCalcPartition_param_0,
	.param .u64 .ptr .align 1 cudaCalcPartition_param_1,
	.param .u64 .ptr .align 1 cudaCalcPartition_param_2,
	.param .u64 .ptr .align 1 cudaCalcPartition_param_3,
	.param .u32 cudaCalcPartition_param_4,
	.param .u32 cudaCalcPartition_param_5,
	.param .u32 cudaCalcPartition_param_6
)
{
	.reg .pred 	%p<30>;
	.reg .b32 	%r<354>;
	.reg .b64 	%rd<21>;
	// demoted variable
	.shared .align 4 .b8 _ZZ17cudaCalcPartitionE6shared[1344];
	ld.param.u64 	%rd2, [cudaCalcPartition_param_0];
	ld.param.u64 	%rd3, [cudaCalcPartition_param_1];
	ld.param.u64 	%rd5, [cudaCalcPartition_param_2];
	ld.param.u64 	%rd4, [cudaCalcPartition_param_3];
	ld.param.u32 	%r75, [cudaCalcPartition_param_4];
	ld.param.u32 	%r76, [cudaCalcPartition_param_5];
	ld.param.u32 	%r77, [cudaCalcPartition_param_6];
	cvta.to.global.u64 	%rd1, %rd5;
	mov.u32 	%r1, %tid.x;
	mov.u32 	%r2, %tid.y;
	shl.b32 	%r78, %r2, 4;
	add.s32 	%r3, %r78, %r1;
	setp.gt.u32 	%p1, %r3, 47;
	shl.b32 	%r79, %r3, 2;
	mov.u32 	%r80, _ZZ17cudaCalcPartitionE6shared;
	add.s32 	%r81, %r80, %r79;
	add.s32 	%r4, %r81, 1152;
	@%p1 bra 	$L__BB15_2;
	cvta.to.global.u64 	%rd6, %rd4;
	mov.u32 	%r82, %ctaid.y;
	mul.wide.u32 	%rd7, %r82, 192;
	add.s64 	%rd8, %rd6, %rd7;
	mul.wide.u32 	%rd9, %r3, 4;
	add.s64 	%rd10, %rd8, %rd9;
	ld.global.u32 	%r83, [%rd10];
	st.shared.u32 	[%r4], %r83;
$L__BB15_2:
	bar.sync 	0;
	mov.b32 	%r84, 1;
	shl.b32 	%r85, %r84, %r75;
	mov.u32 	%r5, %ctaid.x;
	mul.lo.s32 	%r6, %r77, %r5;
	sub.s32 	%r86, %r85, %r6;
	min.u32 	%r7, %r77, %r86;
	mad.lo.s32 	%r8, %r6, %r76, %r3;
	setp.gt.u32 	%p2, %r3, 31;
	@%p2 bra 	$L__BB15_6;
	ld.shared.u32 	%r88, [_ZZ17cudaCalcPartitionE6shared+1152];
	add.s32 	%r89, %r88, %r3;
	min.s32 	%r90, %r8, %r89;
	setp.lt.s32 	%p3, %r90, 32;
	mov.b32 	%r324, 0;
	@%p3 bra 	$L__BB15_5;
	ld.shared.u32 	%r91, [_ZZ17cudaCalcPartitionE6shared+1156];
	add.s32 	%r92, %r8, %r91;
	add.s32 	%r93, %r92, -32;
	mul.wide.s32 	%rd11, %r93, 4;
	add.s64 	%rd12, %rd1, %rd11;
	ld.global.u32 	%r94, [%rd12];
	ld.shared.u32 	%r95, [_ZZ17cudaCalcPartitionE6shared+1196];
	shr.s32 	%r324, %r94, %r95;
$L__BB15_5:
	st.shared.u32 	[%r4+-1152], %r324;
$L__BB15_6:
	mul.lo.s32 	%r11, %r7, %r76;
	setp.ge.s32 	%p4, %r3, %r11;
	mov.b32 	%r325, 0;
	@%p4 bra 	$L__BB15_8;
	ld.shared.u32 	%r97, [_ZZ17cudaCalcPartitionE6shared+1156];
	add.s32 	%r98, %r97, %r8;
	mul.wide.s32 	%rd13, %r98, 4;
	add.s64 	%rd14, %rd1, %rd13;
	ld.global.u32 	%r99, [%rd14];
	ld.shared.u32 	%r100, [_ZZ17cudaCalcPartitionE6shared+1196];
	shr.s32 	%r325, %r99, %r100;
$L__BB15_8:
	add.s32 	%r14, %r4, -1152;
	st.shared.u32 	[%r4+-1024], %r325;
	bar.sync 	0;
	ld.shared.u32 	%r15, [_ZZ17cudaCalcPartitionE6shared+1152];
	setp.lt.s32 	%p5, %r15, 1;
	mov.b32 	%r339, 0;
	@%p5 bra 	$L__BB15_20;
	neg.s32 	%r331, %r15;
	and.b32  	%r17, %r15, 7;
	setp.lt.u32 	%p6, %r15, 8;
	mov.b32 	%r339, 0;
	@%p6 bra 	$L__BB15_12;
	and.b32  	%r106, %r15, 2147483640;
	neg.s32 	%r326, %r106;
	shl.b32 	%r107, %r2, 6;
	shl.b32 	%r108, %r1, 2;
	add.s32 	%r109, %r107, %r108;
	shl.b32 	%r110, %r15, 2;
	sub.s32 	%r19, %r109, %r110;
	add.s32 	%r327, %r80, 1244;
	mov.b32 	%r339, 0;
$L__BB15_11:
	.pragma "nounroll";
	add.s32 	%r112, %r327, %r19;
	ld.shared.u32 	%r113, [%r112+-1116];
	ld.shared.u32 	%r114, [%r327+-28];
	shl.b32 	%r115, %r113, 8;
	shr.s32 	%r116, %r115, 8;
	shl.b32 	%r117, %r114, 8;
	shr.s32 	%r118, %r117, 8;
	mad.lo.s32 	%r119, %r118, %r116, %r339;
	ld.shared.u32 	%r120, [%r112+-1112];
	ld.shared.u32 	%r121, [%r327+-24];
	shl.b32 	%r122, %r120, 8;
	shr.s32 	%r123, %r122, 8;
	shl.b32 	%r124, %r121, 8;
	shr.s32 	%r125, %r124, 8;
	mad.lo.s32 	%r126, %r125, %r123, %r119;
	ld.shared.u32 	%r127, [%r112+-1108];
	ld.shared.u32 	%r128, [%r327+-20];
	shl.b32 	%r129, %r127, 8;
	shr.s32 	%r130, %r129, 8;
	shl.b32 	%r131, %r128, 8;
	shr.s32 	%r132, %r131, 8;
	mad.lo.s32 	%r133, %r132, %r130, %r126;
	ld.shared.u32 	%r134, [%r112+-1104];
	ld.shared.u32 	%r135, [%r327+-16];
	shl.b32 	%r136, %r134, 8;
	shr.s32 	%r137, %r136, 8;
	shl.b32 	%r138, %r135, 8;
	shr.s32 	%r139, %r138, 8;
	mad.lo.s32 	%r140, %r139, %r137, %r133;
	ld.shared.u32 	%r141, [%r112+-1100];
	ld.shared.u32 	%r142, [%r327+-12];
	shl.b32 	%r143, %r141, 8;
	shr.s32 	%r144, %r143, 8;
	shl.b32 	%r145, %r142, 8;
	shr.s32 	%r146, %r145, 8;
	mad.lo.s32 	%r147, %r146, %r144, %r140;
	ld.shared.u32 	%r148, [%r112+-1096];
	ld.shared.u32 	%r149, [%r327+-8];
	shl.b32 	%r150, %r148, 8;
	shr.s32 	%r151, %r150, 8;
	shl.b32 	%r152, %r149, 8;
	shr.s32 	%r153, %r152, 8;
	mad.lo.s32 	%r154, %r153, %r151, %r147;
	ld.shared.u32 	%r155, [%r112+-1092];
	ld.shared.u32 	%r156, [%r327+-4];
	shl.b32 	%r157, %r155, 8;
	shr.s32 	%r158, %r157, 8;
	shl.b32 	%r159, %r156, 8;
	shr.s32 	%r160, %r159, 8;
	mad.lo.s32 	%r161, %r160, %r158, %r154;
	ld.shared.u32 	%r162, [%r112+-1088];
	ld.shared.u32 	%r163, [%r327];
	shl.b32 	%r164, %r162, 8;
	shr.s32 	%r165, %r164, 8;
	shl.b32 	%r166, %r163, 8;
	shr.s32 	%r167, %r166, 8;
	mad.lo.s32 	%r339, %r167, %r165, %r161;
	add.s32 	%r331, %r331, 8;
	add.s32 	%r327, %r327, 32;
	add.s32 	%r326, %r326, 8;
	setp.ne.s32 	%p7, %r326, 0;
	@%p7 bra 	$L__BB15_11;
$L__BB15_12:
	setp.eq.s32 	%p8, %r17, 0;
	@%p8 bra 	$L__BB15_20;
	and.b32  	%r31, %r15, 3;
	setp.lt.u32 	%p9, %r17, 4;
	@%p9 bra 	$L__BB15_15;
	shl.b32 	%r169, %r331, 2;
	add.s32 	%r170, %r14, %r169;
	ld.shared.u32 	%r171, [%r170+128];
	add.s32 	%r172, %r15, %r331;
	shl.b32 	%r173, %r172, 2;
	add.s32 	%r175, %r80, %r173;
	ld.shared.u32 	%r176, [%r175+1216];
	shl.b32 	%r177, %r171, 8;
	shr.s32 	%r178, %r177, 8;
	shl.b32 	%r179, %r176, 8;
	shr.s32 	%r180, %r179, 8;
	mad.lo.s32 	%r181, %r180, %r178, %r339;
	ld.shared.u32 	%r182, [%r170+132];
	ld.shared.u32 	%r183, [%r175+1220];
	shl.b32 	%r184, %r182, 8;
	shr.s32 	%r185, %r184, 8;
	shl.b32 	%r186, %r183, 8;
	shr.s32 	%r187, %r186, 8;
	mad.lo.s32 	%r188, %r187, %r185, %r181;
	ld.shared.u32 	%r189, [%r170+136];
	ld.shared.u32 	%r190, [%r175+1224];
	shl.b32 	%r191, %r189, 8;
	shr.s32 	%r192, %r191, 8;
	shl.b32 	%r193, %r190, 8;
	shr.s32 	%r194, %r193, 8;
	mad.lo.s32 	%r195, %r194, %r192, %r188;
	ld.shared.u32 	%r196, [%r170+140];
	ld.shared.u32 	%r197, [%r175+1228];
	shl.b32 	%r198, %r196, 8;
	shr.s32 	%r199, %r198, 8;
	shl.b32 	%r200, %r197, 8;
	shr.s32 	%r201, %r200, 8;
	mad.lo.s32 	%r339, %r201, %r199, %r195;
	add.s32 	%r331, %r331, 4;
$L__BB15_15:
	setp.eq.s32 	%p10, %r31, 0;
	@%p10 bra 	$L__BB15_20;
	setp.eq.s32 	%p11, %r31, 1;
	@%p11 bra 	$L__BB15_18;
	shl.b32 	%r203, %r331, 2;
	add.s32 	%r204, %r14, %r203;
	ld.shared.u32 	%r205, [%r204+128];
	add.s32 	%r206, %r15, %r331;
	shl.b32 	%r207, %r206, 2;
	add.s32 	%r209, %r80, %r207;
	ld.shared.u32 	%r210, [%r209+1216];
	shl.b32 	%r211, %r205, 8;
	shr.s32 	%r212, %r211, 8;
	shl.b32 	%r213, %r210, 8;
	shr.s32 	%r214, %r213, 8;
	mad.lo.s32 	%r215, %r214, %r212, %r339;
	ld.shared.u32 	%r216, [%r204+132];
	ld.shared.u32 	%r217, [%r209+1220];
	shl.b32 	%r218, %r216, 8;
	shr.s32 	%r219, %r218, 8;
	shl.b32 	%r220, %r217, 8;
	shr.s32 	%r221, %r220, 8;
	mad.lo.s32 	%r339, %r221, %r219, %r215;
	add.s32 	%r331, %r331, 2;
$L__BB15_18:
	and.b32  	%r222, %r15, 1;
	setp.eq.b32 	%p12, %r222, 1;
	not.pred 	%p13, %p12;
	@%p13 bra 	$L__BB15_20;
	shl.b32 	%r223, %r331, 2;
	add.s32 	%r224, %r14, %r223;
	ld.shared.u32 	%r225, [%r224+128];
	add.s32 	%r226, %r15, %r331;
	shl.b32 	%r227, %r226, 2;
	add.s32 	%r229, %r80, %r227;
	ld.shared.u32 	%r230, [%r229+1216];
	shl.b32 	%r231, %r225, 8;
	shr.s32 	%r232, %r231, 8;
	shl.b32 	%r233, %r230, 8;
	shr.s32 	%r234, %r233, 8;
	mad.lo.s32 	%r339, %r234, %r232, %r339;
$L__BB15_20:
	setp.ge.s32 	%p14, %r3, %r11;
	ld.shared.u32 	%r236, [%r4+-1024];
	ld.shared.u32 	%r237, [_ZZ17cudaCalcPartitionE6shared+1160];
	shr.s32 	%r238, %r339, %r237;
	sub.s32 	%r44, %r236, %r238;
	setp.lt.s32 	%p15, %r8, %r15;
	mov.b32 	%r340, 0;
	or.pred  	%p16, %p14, %p15;
	@%p16 bra 	$L__BB15_22;
	ld.shared.u32 	%r239, [_ZZ17cudaCalcPartitionE6shared+1192];
	add.s32 	%r240, %r239, %r8;
	cvta.to.global.u64 	%rd15, %rd3;
	mul.wide.s32 	%rd16, %r240, 4;
	add.s64 	%rd17, %rd15, %rd16;
	st.global.u32 	[%rd17], %r44;
	mov.u32 	%r340, %r44;
$L__BB15_22:
	shl.b32 	%r241, %r340, 1;
	shr.s32 	%r242, %r340, 31;
	xor.b32  	%r243, %r241, %r242;
	min.s32 	%r244, %r243, 1048575;
	bar.sync 	0;
	div.s32 	%r245, %r3, %r76;
	shl.b32 	%r246, %r245, 2;
	add.s32 	%r247, %r14, %r246;
	st.shared.u32 	[%r247], %r244;
	bar.sync 	0;
	ld.shared.u32 	%r248, [_ZZ17cudaCalcPartitionE6shared+1152];
	or.b32  	%r249, %r1, %r5;
	setp.eq.s32 	%p17, %r249, 0;
	selp.b32 	%r250, %r248, 0, %p17;
	sub.s32 	%r251, %r76, %r250;
	mad.lo.s32 	%r353, %r251, %r2, %r251;
	shl.b32 	%r252, %r76, 8;
	add.s32 	%r253, %r252, 256;
	shr.s32 	%r254, %r253, 8;
	mul.lo.s32 	%r47, %r254, %r1;
	setp.lt.s32 	%p18, %r76, 1;
	@%p18 bra 	$L__BB15_34;
	and.b32  	%r48, %r76, 7;
	setp.lt.u32 	%p19, %r76, 8;
	mov.b32 	%r348, 0;
	@%p19 bra 	$L__BB15_26;
	and.b32  	%r348, %r76, 2147483640;
	neg.s32 	%r342, %r348;
	shl.b32 	%r257, %r47, 2;
	add.s32 	%r259, %r257, %r80;
	add.s32 	%r341, %r259, 16;
$L__BB15_25:
	.pragma "nounroll";
	ld.shared.u32 	%r260, [%r341+-16];
	shr.s32 	%r261, %r260, %r2;
	add.s32 	%r262, %r261, %r353;
	ld.shared.u32 	%r263, [%r341+-12];
	shr.s32 	%r264, %r263, %r2;
	add.s32 	%r265, %r264, %r262;
	ld.shared.u32 	%r266, [%r341+-8];
	shr.s32 	%r267, %r266, %r2;
	add.s32 	%r268, %r267, %r265;
	ld.shared.u32 	%r269, [%r341+-4];
	shr.s32 	%r270, %r269, %r2;
	add.s32 	%r271, %r270, %r268;
	ld.shared.u32 	%r272, [%r341];
	shr.s32 	%r273, %r272, %r2;
	add.s32 	%r274, %r273, %r271;
	ld.shared.u32 	%r275, [%r341+4];
	shr.s32 	%r276, %r275, %r2;
	add.s32 	%r277, %r276, %r274;
	ld.shared.u32 	%r278, [%r341+8];
	shr.s32 	%r279, %r278, %r2;
	add.s32 	%r280, %r279, %r277;
	ld.shared.u32 	%r281, [%r341+12];
	shr.s32 	%r282, %r281, %r2;
	add.s32 	%r353, %r282, %r280;
	add.s32 	%r342, %r342, 8;
	add.s32 	%r341, %r341, 32;
	setp.ne.s32 	%p20, %r342, 0;
	@%p20 bra 	$L__BB15_25;
$L__BB15_26:
	setp.eq.s32 	%p21, %r48, 0;
	@%p21 bra 	$L__BB15_34;
	and.b32  	%r61, %r76, 3;
	setp.lt.u32 	%p22, %r48, 4;
	@%p22 bra 	$L__BB15_29;
	add.s32 	%r284, %r348, %r47;
	shl.b32 	%r285, %r284, 2;
	add.s32 	%r287, %r80, %r285;
	ld.shared.u32 	%r288, [%r287];
	shr.s32 	%r289, %r288, %r2;
	add.s32 	%r290, %r289, %r353;
	ld.shared.u32 	%r291, [%r287+4];
	shr.s32 	%r292, %r291, %r2;
	add.s32 	%r293, %r292, %r290;
	ld.shared.u32 	%r294, [%r287+8];
	shr.s32 	%r295, %r294, %r2;
	add.s32 	%r296, %r295, %r293;
	ld.shared.u32 	%r297, [%r287+12];
	shr.s32 	%r298, %r297, %r2;
	add.s32 	%r353, %r298, %r296;
	add.s32 	%r348, %r348, 4;
$L__BB15_29:
	setp.eq.s32 	%p23, %r61, 0;
	@%p23 bra 	$L__BB15_34;
	setp.eq.s32 	%p24, %r61, 1;
	@%p24 bra 	$L__BB15_32;
	add.s32 	%r300, %r348, %r47;
	shl.b32 	%r301, %r300, 2;
	add.s32 	%r303, %r80, %r301;
	ld.shared.u32 	%r304, [%r303];
	shr.s32 	%r305, %r304, %r2;
	add.s32 	%r306, %r305, %r353;
	ld.shared.u32 	%r307, [%r303+4];
	shr.s32 	%r308, %r307, %r2;
	add.s32 	%r353, %r308, %r306;
	add.s32 	%r348, %r348, 2;
$L__BB15_32:
	and.b32  	%r309, %r76, 1;
	setp.eq.b32 	%p25, %r309, 1;
	not.pred 	%p26, %p25;
	@%p26 bra 	$L__BB15_34;
	add.s32 	%r310, %r348, %r47;
	shl.b32 	%r311, %r310, 2;
	add.s32 	%r313, %r80, %r311;
	ld.shared.u32 	%r314, [%r313];
	shr.s32 	%r315, %r314, %r2;
	add.s32 	%r353, %r315, %r353;
$L__BB15_34:
	add.s32 	%r74, %r75, 1;
	setp.gt.u32 	%p27, %r2, 14;
	setp.ge.u32 	%p28, %r1, %r7;
	or.pred  	%p29, %p27, %p28;
	@%p29 bra 	$L__BB15_36;
	shl.b32 	%r317, %r2, %r74;
	add.s32 	%r318, %r317, %r1;
	mov.u32 	%r319, %ctaid.y;
	mov.b32 	%r320, 15;
	shl.b32 	%r321, %r320, %r74;
	mad.lo.s32 	%r322, %r321, %r319, %r318;
	add.s32 	%r323, %r322, %r6;
	cvta.to.global.u64 	%rd18, %rd2;
	mul.wide.u32 	%rd19, %r323, 4;
	add.s64 	%rd20, %rd18, %rd19;
	st.global.u32 	[%rd20], %r353;
$L__BB15_36:
	ret;

}
	// .globl	cudaCalcPartition16
.visible .entry cudaCalcPartition16(
	.param .u64 .ptr .align 1 cudaCalcPartition16_param_0,
	.param .u64 .ptr .align 1 cudaCalcPartition16_param_1,
	.param .u64 .ptr .align 1 cudaCalcPartition16_param_2,
	.param .u64 .ptr .align 1 cudaCalcPartition16_param_3,
	.param .u32 cudaCalcPartition16_param_4,
	.param .u32 cudaCalcPartition16_param_5,
	.param .u32 cudaCalcPartition16_param_6
)
{
	.reg .pred 	%p<18>;
	.reg .b32 	%r<287>;
	.reg .b64 	%rd<21>;
	// demoted variable
	.shared .align 4 .b8 _ZZ19cudaCalcPartition16E6shared[1344];
	ld.param.u64 	%rd2, [cudaCalcPartition16_param_0];
	ld.param.u64 	%rd3, [cudaCalcPartition16_param_1];
	ld.param.u64 	%rd5, [cudaCalcPartition16_param_2];
	ld.param.u64 	%rd4, [cudaCalcPartition16_param_3];
	ld.param.u32 	%r42, [cudaCalcPartition16_param_4];
	cvta.to.global.u64 	%rd1, %rd5;
	mov.u32 	%r1, %tid.x;
	mov.u32 	%r2, %tid.y;
	shl.b32 	%r43, %r2, 4;
	add.s32 	%r3, %r43, %r1;
	setp.gt.u32 	%p1, %r3, 47;
	shl.b32 	%r44, %r3, 2;
	mov.u32 	%r45, _ZZ19cudaCalcPartition16E6shared;
	add.s32 	%r46, %r45, %r44;
	add.s32 	%r4, %r46, 1152;
	@%p1 bra 	$L__BB16_2;
	cvta.to.global.u64 	%rd6, %rd4;
	mov.u32 	%r47, %ctaid.y;
	mul.wide.u32 	%rd7, %r47, 192;
	add.s64 	%rd8, %rd6, %rd7;
	mul.wide.u32 	%rd9, %r3, 4;
	add.s64 	%rd10, %rd8, %rd9;
	ld.global.u32 	%r48, [%rd10];
	st.shared.u32 	[%r4], %r48;
$L__BB16_2:
	bar.sync 	0;
	mov.u32 	%r5, %ctaid.x;
	shl.b32 	%r49, %r5, 8;
	add.s32 	%r6, %r3, %r49;
	setp.gt.u32 	%p2, %r3, 31;
	@%p2 bra 	$L__BB16_6;
	ld.shared.u32 	%r51, [_ZZ19cudaCalcPartition16E6shared+1152];
	add.s32 	%r52, %r51, %r3;
	min.s32 	%r53, %r6, %r52;
	setp.lt.s32 	%p3, %r53, 32;
	mov.b32 	%r271, 0;
	@%p3 bra 	$L__BB16_5;
	ld.shared.u32 	%r54, [_ZZ19cudaCalcPartition16E6shared+1156];
	add.s32 	%r55, %r6, %r54;
	add.s32 	%r56, %r55, -32;
	mul.wide.s32 	%rd11, %r56, 4;
	add.s64 	%rd12, %rd1, %rd11;
	ld.global.u32 	%r57, [%rd12];
	ld.shared.u32 	%r58, [_ZZ19cudaCalcPartition16E6shared+1196];
	shr.s32 	%r271, %r57, %r58;
$L__BB16_5:
	st.shared.u32 	[%r4+-1152], %r271;
$L__BB16_6:
	ld.shared.u32 	%r60, [_ZZ19cudaCalcPartition16E6shared+1156];
	add.s32 	%r61, %r60, %r6;
	mul.wide.s32 	%rd13, %r61, 4;
	add.s64 	%rd14, %rd1, %rd13;
	ld.global.u32 	%r62, [%rd14];
	ld.shared.u32 	%r63, [_ZZ19cudaCalcPartition16E6shared+1196];
	shr.s32 	%r64, %r62, %r63;
	add.s32 	%r9, %r4, -1152;
	st.shared.u32 	[%r4+-1024], %r64;
	bar.sync 	0;
	ld.shared.u32 	%r10, [_ZZ19cudaCalcPartition16E6shared+1152];
	setp.lt.s32 	%p4, %r10, 1;
	mov.b32 	%r285, 0;
	@%p4 bra 	$L__BB16_18;
	neg.s32 	%r277, %r10;
	and.b32  	%r12, %r10, 7;
	setp.lt.u32 	%p5, %r10, 8;
	mov.b32 	%r285, 0;
	@%p5 bra 	$L__BB16_10;
	and.b32  	%r69, %r10, 2147483640;
	neg.s32 	%r272, %r69;
	shl.b32 	%r70, %r2, 6;
	shl.b32 	%r71, %r1, 2;
	add.s32 	%r72, %r70, %r71;
	shl.b32 	%r73, %r10, 2;
	sub.s32 	%r14, %r72, %r73;
	add.s32 	%r273, %r45, 1244;
	mov.b32 	%r285, 0;
$L__BB16_9:
	.pragma "nounroll";
	add.s32 	%r75, %r273, %r14;
	ld.shared.u32 	%r76, [%r75+-1116];
	ld.shared.u32 	%r77, [%r273+-28];
	shl.b32 	%r78, %r76, 8;
	shr.s32 	%r79, %r78, 8;
	shl.b32 	%r80, %r77, 8;
	shr.s32 	%r81, %r80, 8;
	mad.lo.s32 	%r82, %r81, %r79, %r285;
	ld.shared.u32 	%r83, [%r75+-1112];
	ld.shared.u32 	%r84, [%r273+-24];
	shl.b32 	%r85, %r83, 8;
	shr.s32 	%r86, %r85, 8;
	shl.b32 	%r87, %r84, 8;
	shr.s32 	%r88, %r87, 8;
	mad.lo.s32 	%r89, %r88, %r86, %r82;
	ld.shared.u32 	%r90, [%r75+-1108];
	ld.shared.u32 	%r91, [%r273+-20];
	shl.b32 	%r92, %r90, 8;
	shr.s32 	%r93, %r92, 8;
	shl.b32 	%r94, %r91, 8;
	shr.s32 	%r95, %r94, 8;
	mad.lo.s32 	%r96, %r95, %r93, %r89;
	ld.shared.u32 	%r97, [%r75+-1104];
	ld.shared.u32 	%r98, [%r273+-16];
	shl.b32 	%r99, %r97, 8;
	shr.s32 	%r100, %r99, 8;
	shl.b32 	%r101, %r98, 8;
	shr.s32 	%r102, %r101, 8;
	mad.lo.s32 	%r103, %r102, %r100, %r96;
	ld.shared.u32 	%r104, [%r75+-1100];
	ld.shared.u32 	%r105, [%r273+-12];
	shl.b32 	%r106, %r104, 8;
	shr.s32 	%r107, %r106, 8;
	shl.b32 	%r108, %r105, 8;
	shr.s32 	%r109, %r108, 8;
	mad.lo.s32 	%r110, %r109, %r107, %r103;
	ld.shared.u32 	%r111, [%r75+-1096];
	ld.shared.u32 	%r112, [%r273+-8];
	shl.b32 	%r113, %r111, 8;
	shr.s32 	%r114, %r113, 8;
	shl.b32 	%r115, %r112, 8;
	shr.s32 	%r116, %r115, 8;
	mad.lo.s32 	%r117, %r116, %r114, %r110;
	ld.shared.u32 	%r118, [%r75+-1092];
	ld.shared.u32 	%r119, [%r273+-4];
	shl.b32 	%r120, %r118, 8;
	shr.s32 	%r121, %r120, 8;
	shl.b32 	%r122, %r119, 8;
	shr.s32 	%r123, %r122, 8;
	mad.lo.s32 	%r124, %r123, %r121, %r117;
	ld.shared.u32 	%r125, [%r75+-1088];
	ld.shared.u32 	%r126, [%r273];
	shl.b32 	%r127, %r125, 8;
	shr.s32 	%r128, %r127, 8;
	shl.b32 	%r129, %r126, 8;
	shr.s32 	%r130, %r129, 8;
	mad.lo.s32 	%r285, %r130, %r128, %r124;
	add.s32 	%r277, %r277, 8;
	add.s32 	%r273, %r273, 32;
	add.s32 	%r272, %r272, 8;
	setp.ne.s32 	%p6, %r272, 0;
	@%p6 bra 	$L__BB16_9;
$L__BB16_10:
	setp.eq.s32 	%p7, %r12, 0;
	@%p7 bra 	$L__BB16_18;
	and.b32  	%r26, %r10, 3;
	setp.lt.u32 	%p8, %r12, 4;
	@%p8 bra 	$L__BB16_13;
	shl.b32 	%r132, %r277, 2;
	add.s32 	%r133, %r9, %r132;
	ld.shared.u32 	%r134, [%r133+128];
	add.s32 	%r135, %r10, %r277;
	shl.b32 	%r136, %r135, 2;
	add.s32 	%r138, %r45, %r136;
	ld.shared.u32 	%r139, [%r138+1216];
	shl.b32 	%r140, %r134, 8;
	shr.s32 	%r141, %r140, 8;
	shl.b32 	%r142, %r139, 8;
	shr.s32 	%r143, %r142, 8;
	mad.lo.s32 	%r144, %r143, %r141, %r285;
	ld.shared.u32 	%r145, [%r133+132];
	ld.shared.u32 	%r146, [%r138+1220];
	shl.b32 	%r147, %r145, 8;
	shr.s32 	%r148, %r147, 8;
	shl.b32 	%r149, %r146, 8;
	shr.s32 	%r150, %r149, 8;
	mad.lo.s32 	%r151, %r150, %r148, %r144;
	ld.shared.u32 	%r152, [%r133+136];
	ld.shared.u32 	%r153, [%r138+1224];
	shl.b32 	%r154, %r152, 8;
	shr.s32 	%r155, %r154, 8;
	shl.b32 	%r156, %r153, 8;
	shr.s32 	%r157, %r156, 8;
	mad.lo.s32 	%r158, %r157, %r155, %r151;
	ld.shared.u32 	%r159, [%r133+140];
	ld.shared.u32 	%r160, [%r138+1228];
	shl.b32 	%r161, %r159, 8;
	shr.s32 	%r162, %r161, 8;
	shl.b32 	%r163, %r160, 8;
	shr.s32 	%r164, %r163, 8;
	mad.lo.s32 	%r285, %r164, %r162, %r158;
	add.s32 	%r277, %r277, 4;
$L__BB16_13:
	setp.eq.s32 	%p9, %r26, 0;
	@%p9 bra 	$L__BB16_18;
	setp.eq.s32 	%p10, %r26, 1;
	@%p10 bra 	$L__BB16_16;
	shl.b32 	%r166, %r277, 2;
	add.s32 	%r167, %r9, %r166;
	ld.shared.u32 	%r168, [%r167+128];
	add.s32 	%r169, %r10, %r277;
	shl.b32 	%r170, %r169, 2;
	add.s32 	%r172, %r45, %r170;
	ld.shared.u32 	%r173, [%r172+1216];
	shl.b32 	%r174, %r168, 8;
	shr.s32 	%r175, %r174, 8;
	shl.b32 	%r176, %r173, 8;
	shr.s32 	%r177, %r176, 8;
	mad.lo.s32 	%r178, %r177, %r175, %r285;
	ld.shared.u32 	%r179, [%r167+132];
	ld.shared.u32 	%r180, [%r172+1220];
	shl.b32 	%r181, %r179, 8;
	shr.s32 	%r182, %r181, 8;
	shl.b32 	%r183, %r180, 8;
	shr.s32 	%r184, %r183, 8;
	mad.lo.s32 	%r285, %r184, %r182, %r178;
	add.s32 	%r277, %r277, 2;
$L__BB16_16:
	and.b32  	%r185, %r10, 1;
	setp.eq.b32 	%p11, %r185, 1;
	not.pred 	%p12, %p11;
	@%p12 bra 	$L__BB16_18;
	shl.b32 	%r186, %r277, 2;
	add.s32 	%r187, %r9, %r186;
	ld.shared.u32 	%r188, [%r187+128];
	add.s32 	%r189, %r10, %r277;
	shl.b32 	%r190, %r189, 2;
	add.s32 	%r192, %r45, %r190;
	ld.shared.u32 	%r193, [%r192+1216];
	shl.b32 	%r194, %r188, 8;
	shr.s32 	%r195, %r194, 8;
	shl.b32 	%r196, %r193, 8;
	shr.s32 	%r197, %r196, 8;
	mad.lo.s32 	%r285, %r197, %r195, %r285;
$L__BB16_18:
	ld.shared.u32 	%r199, [%r4+-1024];
	ld.shared.u32 	%r200, [_ZZ19cudaCalcPartition16E6shared+1160];
	shr.s32 	%r201, %r285, %r200;
	sub.s32 	%r39, %r199, %r201;
	setp.eq.s32 	%p13, %r5, 0;
	setp.lt.s32 	%p14, %r3, %r10;
	mov.b32 	%r286, 0;
	and.pred  	%p15, %p13, %p14;
	@%p15 bra 	$L__BB16_20;
	ld.shared.u32 	%r202, [_ZZ19cudaCalcPartition16E6shared+1192];
	add.s32 	%r203, %r6, %r202;
	cvta.to.global.u64 	%rd15, %rd3;
	mul.wide.u32 	%rd16, %r203, 4;
	add.s64 	%rd17, %rd15, %rd16;
	st.global.u32 	[%rd17], %r39;
	mov.u32 	%r286, %r39;
$L__BB16_20:
	shl.b32 	%r204, %r286, 1;
	shr.s32 	%r205, %r286, 31;
	xor.b32  	%r206, %r204, %r205;
	min.s32 	%r207, %r206, 1048575;
	bar.sync 	0;
	shl.b32 	%r208, %r2, 2;
	add.s32 	%r209, %r9, %r208;
	st.shared.u32 	[%r209], %r207;
	bar.sync 	0;
	mov.u32 	%r210, %ctaid.y;
	mad.lo.s32 	%r211, %r210, 15, %r2;
	add.s32 	%r212, %r42, 1;
	shl.b32 	%r41, %r211, %r212;
	setp.gt.u32 	%p16, %r2, 14;
	@%p16 bra 	$L__BB16_22;
	mad.lo.s32 	%r214, %r1, 68, %r45;
	ld.shared.u32 	%r215, [%r214];
	ld.shared.u32 	%r216, [%r214+4];
	ld.shared.u32 	%r217, [%r214+8];
	ld.shared.u32 	%r218, [%r214+12];
	ld.shared.u32 	%r219, [%r214+16];
	ld.shared.u32 	%r220, [%r214+20];
	ld.shared.u32 	%r221, [%r214+24];
	ld.shared.u32 	%r222, [%r214+28];
	ld.shared.u32 	%r223, [%r214+32];
	ld.shared.u32 	%r224, [%r214+36];
	ld.shared.u32 	%r225, [%r214+40];
	ld.shared.u32 	%r226, [%r214+44];
	ld.shared.u32 	%r227, [%r214+48];
	ld.shared.u32 	%r228, [%r214+52];
	ld.shared.u32 	%r229, [%r214+56];
	ld.shared.u32 	%r230, [%r214+60];
	ld.shared.u32 	%r231, [_ZZ19cudaCalcPartition16E6shared+1152];
	or.b32  	%r232, %r1, %r5;
	setp.eq.s32 	%p17, %r232, 0;
	sub.s32 	%r233, 16, %r231;
	selp.b32 	%r234, %r233, 16, %p17;
	mad.lo.s32 	%r235, %r234, %r2, %r234;
	shr.s32 	%r236, %r230, %r2;
	shr.s32 	%r237, %r229, %r2;
	shr.s32 	%r238, %r228, %r2;
	shr.s32 	%r239, %r227, %r2;
	shr.s32 	%r240, %r226, %r2;
	shr.s32 	%r241, %r225, %r2;
	shr.s32 	%r242, %r224, %r2;
	shr.s32 	%r243, %r223, %r2;
	shr.s32 	%r244, %r222, %r2;
	shr.s32 	%r245, %r221, %r2;
	shr.s32 	%r246, %r220, %r2;
	shr.s32 	%r247, %r219, %r2;
	shr.s32 	%r248, %r218, %r2;
	shr.s32 	%r249, %r217, %r2;
	shr.s32 	%r250, %r216, %r2;
	shr.s32 	%r251, %r215, %r2;
	add.s32 	%r252, %r250, %r251;
	add.s32 	%r253, %r252, %r249;
	add.s32 	%r254, %r253, %r248;
	add.s32 	%r255, %r254, %r247;
	add.s32 	%r256, %r255, %r246;
	add.s32 	%r257, %r256, %r245;
	add.s32 	%r258, %r257, %r244;
	add.s32 	%r259, %r258, %r243;
	add.s32 	%r260, %r259, %r242;
	add.s32 	%r261, %r260, %r241;
	add.s32 	%r262, %r261, %r240;
	add.s32 	%r263, %r262, %r239;
	add.s32 	%r264, %r263, %r238;
	add.s32 	%r265, %r264, %r237;
	add.s32 	%r266, %r265, %r236;
	add.s32 	%r267, %r266, %r235;
	shl.b32 	%r268, %r5, 4;
	add.s32 	%r269, %r268, %r1;
	add.s32 	%r270, %r269, %r41;
	cvta.to.global.u64 	%rd18, %rd2;
	mul.wide.s32 	%rd19, %r270, 4;
	add.s64 	%rd20, %rd18, %rd19;
	st.global.u32 	[%rd20], %r267;
$L__BB16_22:
	ret;

}
	// .globl	cudaCalcLargePartition
.visible .entry cudaCalcLargePartition(
	.param .u64 .ptr .align 1 cudaCalcLargePartition_param_0,
	.param .u64 .ptr .align 1 cudaCalcLargePartition_param_1,
	.param .u64 .ptr .align 1 cudaCalcLargePartition_param_2,
	.param .u64 .ptr .align 1 cudaCalcLargePartition_param_3,
	.param .u32 cudaCalcLargePartition_param_4,
	.param .u32 cudaCalcLargePartition_param_5,
	.param .u32 cudaCalcLargePartition_param_6
)
{
	.reg .pred 	%p<27>;
	.reg .b32 	%r<139>;
	.reg .b64 	%rd<15>;
	// demoted variable
	.shared .align 4 .b8 _ZZ22cudaCalcLargePartitionE6shared[2240];
	ld.param.u64 	%rd2, [cudaCalcLargePartition_param_0];
	ld.param.u64 	%rd3, [cudaCalcLargePartition_param_1];
	ld.param.u64 	%rd4, [cudaCalcLargePartition_param_3];
	ld.param.u32 	%r51, [cudaCalcLargePartition_param_4];
	ld.param.u32 	%r52, [cudaCalcLargePartition_param_5];
	mov.u32 	%r1, %tid.x;
	mov.u32 	%r2, %tid.y;
	shl.b32 	%r3, %r2, 4;
	add.s32 	%r133, %r3, %r1;
	setp.gt.u32 	%p1, %r133, 47;
	shl.b32 	%r53, %r133, 2;
	mov.u32 	%r54, _ZZ22cudaCalcLargePartitionE6shared;
	add.s32 	%r55, %r54, %r53;
	add.s32 	%r5, %r55, 2048;
	@%p1 bra 	$L__BB17_2;
	cvta.to.global.u64 	%rd5, %rd4;
	mov.u32 	%r56, %ctaid.y;
	mul.wide.u32 	%rd6, %r56, 192;
	add.s64 	%rd7, %rd5, %rd6;
	mul.wide.u32 	%rd8, %r133, 4;
	add.s64 	%rd9, %rd7, %rd8;
	ld.global.u32 	%r57, [%rd9];
	st.shared.u32 	[%r5], %r57;
$L__BB17_2:
	bar.sync 	0;
	setp.lt.s32 	%p2, %r52, 1;
	mov.b32 	%r137, 0;
	@%p2 bra 	$L__BB17_24;
	mov.u32 	%r60, %ctaid.x;
	min.u32 	%r6, %r52, 256;
	shl.b32 	%r61, %r1, 2;
	add.s32 	%r7, %r54, %r61;
	add.s32 	%r8, %r1, 32;
	add.s32 	%r9, %r1, 48;
	add.s32 	%r10, %r1, 80;
	add.s32 	%r11, %r1, 96;
	add.s32 	%r12, %r1, 112;
	add.s32 	%r13, %r1, 128;
	add.s32 	%r14, %r1, 144;
	add.s32 	%r15, %r1, 160;
	add.s32 	%r16, %r1, 176;
	add.s32 	%r17, %r1, 192;
	add.s32 	%r18, %r1, 208;
	add.s32 	%r19, %r1, 224;
	add.s32 	%r20, %r1, 240;
	mad.lo.s32 	%r63, %r52, %r60, %r1;
	add.s32 	%r132, %r63, %r3;
	cvta.to.global.u64 	%rd1, %rd3;
	mov.b32 	%r134, 0;
	mov.u32 	%r137, %r134;
$L__BB17_4:
	ld.shared.u32 	%r65, [_ZZ22cudaCalcLargePartitionE6shared+2048];
	setp.lt.s32 	%p3, %r132, %r65;
	setp.ge.s32 	%p4, %r133, %r52;
	mov.b32 	%r136, 0;
	or.pred  	%p5, %p3, %p4;
	@%p5 bra 	$L__BB17_6;
	ld.shared.u32 	%r66, [_ZZ22cudaCalcLargePartitionE6shared+2088];
	add.s32 	%r67, %r66, %r132;
	mul.wide.s32 	%rd10, %r67, 4;
	add.s64 	%rd11, %rd1, %rd10;
	ld.global.u32 	%r136, [%rd11];
$L__BB17_6:
	setp.ge.u32 	%p6, %r1, %r6;
	shl.b32 	%r68, %r136, 1;
	shr.s32 	%r69, %r136, 31;
	xor.b32  	%r70, %r68, %r69;
	min.s32 	%r71, %r70, 1048575;
	st.shared.u32 	[%r5+-2048], %r71;
	bar.sync 	0;
	@%p6 bra 	$L__BB17_23;
	add.s32 	%r72, %r1, 16;
	setp.ge.u32 	%p7, %r72, %r6;
	ld.shared.u32 	%r73, [%r7];
	shr.s32 	%r74, %r73, %r2;
	add.s32 	%r137, %r74, %r137;
	@%p7 bra 	$L__BB17_23;
	setp.ge.u32 	%p8, %r8, %r6;
	ld.shared.u32 	%r75, [%r7+64];
	shr.s32 	%r76, %r75, %r2;
	add.s32 	%r137, %r76, %r137;
	@%p8 bra 	$L__BB17_23;
	setp.ge.u32 	%p9, %r9, %r6;
	ld.shared.u32 	%r77, [%r7+128];
	shr.s32 	%r78, %r77, %r2;
	add.s32 	%r137, %r78, %r137;
	@%p9 bra 	$L__BB17_23;
	add.s32 	%r79, %r1, 64;
	setp.ge.u32 	%p10, %r79, %r6;
	ld.shared.u32 	%r80, [%r7+192];
	shr.s32 	%r81, %r80, %r2;
	add.s32 	%r137, %r81, %r137;
	@%p10 bra 	$L__BB17_23;
	setp.ge.u32 	%p11, %r10, %r6;
	ld.shared.u32 	%r82, [%r7+256];
	shr.s32 	%r83, %r82, %r2;
	add.s32 	%r137, %r83, %r137;
	@%p11 bra 	$L__BB17_23;
	setp.ge.u32 	%p12, %r11, %r6;
	ld.shared.u32 	%r84, [%r7+320];
	shr.s32 	%r85, %r84, %r2;
	add.s32 	%r137, %r85, %r137;
	@%p12 bra 	$L__BB17_23;
	setp.ge.u32 	%p13, %r12, %r6;
	ld.shared.u32 	%r86, [%r7+384];
	shr.s32 	%r87, %r86, %r2;
	add.s32 	%r137, %r87, %r137;
	@%p13 bra 	$L__BB17_23;
	setp.ge.u32 	%p14, %r13, %r6;
	ld.shared.u32 	%r88, [%r7+448];
	shr.s32 	%r89, %r88, %r2;
	add.s32 	%r137, %r89, %r137;
	@%p14 bra 	$L__BB17_23;
	setp.ge.u32 	%p15, %r14, %r6;
	ld.shared.u32 	%r90, [%r7+512];
	shr.s32 	%r91, %r90, %r2;
	add.s32 	%r137, %r91, %r137;
	@%p15 bra 	$L__BB17_23;
	setp.ge.u32 	%p16, %r15, %r6;
	ld.shared.u32 	%r92, [%r7+576];
	shr.s32 	%r93, %r92, %r2;
	add.s32 	%r137, %r93, %r137;
	@%p16 bra 	$L__BB17_23;
	setp.ge.u32 	%p17, %r16, %r6;
	ld.shared.u32 	%r94, [%r7+640];
	shr.s32 	%r95, %r94, %r2;
	add.s32 	%r137, %r95, %r137;
	@%p17 bra 	$L__BB17_23;
	setp.ge.u32 	%p18, %r17, %r6;
	ld.shared.u32 	%r96, [%r7+704];
	shr.s32 	%r97, %r96, %r2;
	add.s32 	%r137, %r97, %r137;
	@%p18 bra 	$L__BB17_23;
	setp.ge.u32 	%p19, %r18, %r6;
	ld.shared.u32 	%r98, [%r7+768];
	shr.s32 	%r99, %r98, %r2;
	add.s32 	%r137, %r99, %r137;
	@%p19 bra 	$L__BB17_23;
	setp.ge.u32 	%p20, %r19, %r6;
	ld.shared.u32 	%r100, [%r7+832];
	shr.s32 	%r101, %r100, %r2;
	add.s32 	%r137, %r101, %r137;
	@%p20 bra 	$L__BB17_23;
	setp.ge.u32 	%p21, %r20, %r6;
	ld.shared.u32 	%r102, [%r7+896];
	shr.s32 	%r103, %r102, %r2;
	add.s32 	%r137, %r103, %r137;
	@%p21 bra 	$L__BB17_23;
	ld.shared.u32 	%r104, [%r7+960];
	shr.s32 	%r105, %r104, %r2;
	add.s32 	%r137, %r105, %r137;
$L__BB17_23:
	bar.sync 	0;
	add.s32 	%r134, %r134, 256;
	add.s32 	%r133, %r133, 256;
	add.s32 	%r132, %r132, 256;
	setp.lt.s32 	%p22, %r134, %r52;
	@%p22 bra 	$L__BB17_4;
$L__BB17_24:
	min.s32 	%r106, %r137, 1048575;
	st.volatile.shared.u32 	[%r5+-1024], %r106;
	ld.volatile.shared.u32 	%r107, [%r5+-992];
	ld.volatile.shared.u32 	%r108, [%r5+-1024];
	add.s32 	%r109, %r108, %r107;
	st.volatile.shared.u32 	[%r5+-1024], %r109;
	ld.volatile.shared.u32 	%r110, [%r5+-1008];
	ld.volatile.shared.u32 	%r111, [%r5+-1024];
	add.s32 	%r112, %r111, %r110;
	st.volatile.shared.u32 	[%r5+-1024], %r112;
	ld.volatile.shared.u32 	%r113, [%r5+-1016];
	ld.volatile.shared.u32 	%r114, [%r5+-1024];
	add.s32 	%r115, %r114, %r113;
	st.volatile.shared.u32 	[%r5+-1024], %r115;
	ld.volatile.shared.u32 	%r116, [%r5+-1020];
	ld.volatile.shared.u32 	%r117, [%r5+-1024];
	add.s32 	%r118, %r117, %r116;
	st.volatile.shared.u32 	[%r5+-1024], %r118;
	add.s32 	%r49, %r51, 1;
	mov.b32 	%r119, 15;
	shl.b32 	%r50, %r119, %r49;
	setp.gt.u32 	%p23, %r2, 14;
	setp.ne.s32 	%p24, %r1, 0;
	or.pred  	%p25, %p23, %p24;
	@%p25 bra 	$L__BB17_26;
	ld.volatile.shared.u32 	%r120, [%r5+-1024];
	min.s32 	%r121, %r120, 1048575;
	ld.shared.u32 	%r122, [_ZZ22cudaCalcLargePartitionE6shared+2048];
	mov.u32 	%r123, %ctaid.x;
	setp.eq.s32 	%p26, %r123, 0;
	selp.b32 	%r124, %r122, 0, %p26;
	sub.s32 	%r125, %r52, %r124;
	mad.lo.s32 	%r126, %r125, %r2, %r125;
	add.s32 	%r127, %r126, %r121;
	shl.b32 	%r128, %r2, %r49;
	add.s32 	%r129, %r128, %r123;
	mov.u32 	%r130, %ctaid.y;
	mad.lo.s32 	%r131, %r50, %r130, %r129;
	cvta.to.global.u64 	%rd12, %rd2;
	mul.wide.u32 	%rd13, %r131, 4;
	add.s64 	%rd14, %rd12, %rd13;
	st.global.u32 	[%rd14], %r127;
$L__BB17_26:
	ret;

}
	// .globl	cudaSumPartition
.visible .entry cudaSumPartition(
	.param .u64 .ptr .align 1 cudaSumPartition_param_0,
	.param .u32 cudaSumPartition_param_1
)
{
	.reg .pred 	%p<12>;
	.reg .b32 	%r<88>;
	.reg .b64 	%rd<11>;
	// demoted variable
	.shared .align 4 .b8 _ZZ16cudaSumPartitionE6shared[2176];
	ld.param.u64 	%rd2, [cudaSumPartition_param_0];
	ld.param.u32 	%r31, [cudaSumPartition_param_1];
	cvta.to.global.u64 	%rd1, %rd2;
	add.s32 	%r33, %r31, 1;
	mov.b32 	%r34, 15;
	shl.b32 	%r35, %r34, %r33;
	mov.u32 	%r36, %ctaid.y;
	mov.u32 	%r37, %ctaid.x;
	shl.b32 	%r38, %r37, %r33;
	mad.lo.s32 	%r1, %r35, %r36, %r38;
	mov.u32 	%r2, %tid.x;
	shr.u32 	%r3, %r2, %r31;
	setp.ne.s32 	%p1, %r3, 0;
	mov.b32 	%r77, 0;
	@%p1 bra 	$L__BB18_2;
	add.s32 	%r39, %r1, %r2;
	mul.wide.u32 	%rd3, %r39, 4;
	add.s64 	%rd4, %rd1, %rd3;
	ld.global.u32 	%r77, [%rd4];
$L__BB18_2:
	shl.b32 	%r41, %r2, 2;
	mov.u32 	%r42, _ZZ16cudaSumPartitionE6shared;
	add.s32 	%r6, %r42, %r41;
	st.volatile.shared.u32 	[%r6], %r77;
	mov.u32 	%r7, %ntid.x;
	add.s32 	%r8, %r7, %r2;
	shr.u32 	%r9, %r8, %r31;
	setp.ne.s32 	%p2, %r9, 0;
	mov.b32 	%r78, 0;
	@%p2 bra 	$L__BB18_4;
	add.s32 	%r43, %r8, %r1;
	mul.wide.u32 	%rd5, %r43, 4;
	add.s64 	%rd6, %rd1, %rd5;
	ld.global.u32 	%r78, [%rd6];
$L__BB18_4:
	shl.b32 	%r44, %r7, 2;
	add.s32 	%r12, %r6, %r44;
	st.volatile.shared.u32 	[%r12], %r78;
	bar.sync 	0;
	shl.b32 	%r82, %r2, 1;
	mov.b32 	%r45, 1;
	shl.b32 	%r46, %r45, %r31;
	add.s32 	%r14, %r46, %r2;
	add.s32 	%r47, %r31, -1;
	shl.b32 	%r85, %r45, %r47;
	setp.lt.s32 	%p3, %r85, 33;
	mov.u32 	%r83, %r14;
	@%p3 bra 	$L__BB18_9;
	mov.u32 	%r79, %r85;
	mov.u32 	%r83, %r14;
$L__BB18_6:
	setp.ge.u32 	%p4, %r2, %r79;
	@%p4 bra 	$L__BB18_8;
	shl.b32 	%r48, %r82, 2;
	add.s32 	%r50, %r42, %r48;
	ld.volatile.shared.u32 	%r51, [%r50];
	ld.volatile.shared.u32 	%r52, [%r50+4];
	add.s32 	%r53, %r52, %r51;
	shl.b32 	%r54, %r83, 2;
	add.s32 	%r55, %r42, %r54;
	st.volatile.shared.u32 	[%r55], %r53;
$L__BB18_8:
	shl.b32 	%r56, %r79, 1;
	add.s32 	%r82, %r56, %r82;
	add.s32 	%r83, %r79, %r83;
	bar.sync 	0;
	shr.u32 	%r85, %r79, 1;
	setp.gt.u32 	%p5, %r79, 65;
	mov.u32 	%r79, %r85;
	@%p5 bra 	$L__BB18_6;
$L__BB18_9:
	setp.gt.u32 	%p6, %r2, 31;
	setp.lt.s32 	%p7, %r85, 1;
	or.pred  	%p8, %p6, %p7;
	@%p8 bra 	$L__BB18_11;
$L__BB18_10:
	shl.b32 	%r57, %r82, 2;
	add.s32 	%r59, %r42, %r57;
	ld.volatile.shared.u32 	%r60, [%r59];
	ld.volatile.shared.u32 	%r61, [%r59+4];
	add.s32 	%r62, %r61, %r60;
	shl.b32 	%r63, %r83, 2;
	add.s32 	%r64, %r42, %r63;
	st.volatile.shared.u32 	[%r64], %r62;
	shl.b32 	%r65, %r85, 1;
	add.s32 	%r82, %r65, %r82;
	add.s32 	%r83, %r85, %r83;
	shr.u32 	%r30, %r85, 1;
	setp.gt.u32 	%p9, %r85, 1;
	mov.u32 	%r85, %r30;
	@%p9 bra 	$L__BB18_10;
$L__BB18_11:
	setp.ne.s32 	%p10, %r3, 0;
	bar.sync 	0;
	@%p10 bra 	$L__BB18_13;
	mov.b32 	%r66, 4;
	shl.b32 	%r67, %r66, %r31;
	add.s32 	%r68, %r6, %r67;
	ld.volatile.shared.u32 	%r69, [%r68];
	add.s32 	%r70, %r14, %r1;
	mul.wide.u32 	%rd7, %r70, 4;
	add.s64 	%rd8, %rd1, %rd7;
	st.global.u32 	[%rd8], %r69;
$L__BB18_13:
	setp.ne.s32 	%p11, %r9, 0;
	@%p11 bra 	$L__BB18_15;
	add.s32 	%r71, %r14, %r7;
	mov.b32 	%r72, 4;
	shl.b32 	%r73, %r72, %r31;
	add.s32 	%r74, %r12, %r73;
	ld.volatile.shared.u32 	%r75, [%r74];
	add.s32 	%r76, %r71, %r1;
	mul.wide.u32 	%rd9, %r76, 4;
	add.s64 	%rd10, %rd1, %rd9;
	st.global.u32 	[%rd10], %r75;
$L__BB18_15:
	ret;

}
	// .globl	cudaFindRiceParameter
.visible .entry cudaFindRiceParameter(
	.param .u64 .ptr .align 1 cudaFindRiceParameter_param_0,
	.param .u64 .ptr .align 1 cudaFindRiceParameter_param_1,
	.param .u32 cudaFindRiceParameter_param_2
)
{
	.reg .pred 	%p<13>;
	.reg .b32 	%r<71>;
	.reg .b64 	%rd<13>;
	// demoted variable
	.shared .align 4 .b8 _ZZ21cudaFindRiceParameterE6shared[2048];
	ld.param.u64 	%rd2, [cudaFindRiceParameter_param_0];
	ld.param.u64 	%rd3, [cudaFindRiceParameter_param_1];
	ld.param.u32 	%r18, [cudaFindRiceParameter_param_2];
	cvta.to.global.u64 	%rd1, %rd3;
	mov.u32 	%r1, %tid.x;
	mov.u32 	%r2, %tid.y;
	shl.b32 	%r20, %r2, 5;
	add.s32 	%r3, %r20, %r1;
	mov.b32 	%r21, 2;
	shl.b32 	%r22, %r21, %r18;
	min.s32 	%r4, %r22, 32;
	add.s32 	%r5, %r18, 1;
	mov.b32 	%r23, 15;
	shl.b32 	%r24, %r23, %r5;
	mov.u32 	%r6, %ctaid.y;
	mul.lo.s32 	%r7, %r24, %r6;
	setp.ge.u32 	%p1, %r1, %r4;
	mov.b32 	%r67, 16777215;
	@%p1 bra 	$L__BB19_2;
	mov.u32 	%r25, %ctaid.x;
	shl.b32 	%r26, %r25, 5;
	add.s32 	%r27, %r26, %r1;
	shl.b32 	%r28, %r2, %r5;
	add.s32 	%r29, %r27, %r28;
	add.s32 	%r30, %r29, %r7;
	mul.wide.u32 	%rd4, %r30, 4;
	add.s64 	%rd5, %rd1, %rd4;
	ld.global.u32 	%r67, [%rd5];
$L__BB19_2:
	setp.ge.u32 	%p2, %r1, %r4;
	setp.gt.u32 	%p3, %r2, 6;
	mov.b32 	%r68, 16777215;
	or.pred  	%p4, %p3, %p2;
	@%p4 bra 	$L__BB19_4;
	add.s32 	%r32, %r2, 8;
	shl.b32 	%r33, %r32, %r5;
	mov.u32 	%r34, %ctaid.x;
	shl.b32 	%r35, %r34, 5;
	add.s32 	%r36, %r35, %r1;
	add.s32 	%r37, %r36, %r33;
	add.s32 	%r38, %r37, %r7;
	mul.wide.u32 	%rd6, %r38, 4;
	add.s64 	%rd7, %rd1, %rd6;
	ld.global.u32 	%r68, [%rd7];
$L__BB19_4:
	setp.lt.s32 	%p5, %r68, %r67;
	selp.b32 	%r39, 8, 0, %p5;
	add.s32 	%r40, %r39, %r2;
	shl.b32 	%r41, %r3, 2;
	mov.u32 	%r42, _ZZ21cudaFindRiceParameterE6shared;
	add.s32 	%r43, %r42, %r41;
	add.s32 	%r12, %r43, 1024;
	st.volatile.shared.u32 	[%r43+1024], %r40;
	min.s32 	%r70, %r67, %r68;
	st.volatile.shared.u32 	[%r43], %r70;
	bar.sync 	0;
	setp.gt.u32 	%p6, %r3, 127;
	@%p6 bra 	$L__BB19_6;
	ld.volatile.shared.u32 	%r44, [%r12+-512];
	setp.lt.s32 	%p7, %r44, %r70;
	selp.b32 	%r45, 512, 0, %p7;
	add.s32 	%r46, %r12, %r45;
	ld.volatile.shared.u32 	%r47, [%r46];
	st.volatile.shared.u32 	[%r12], %r47;
	min.s32 	%r70, %r70, %r44;
	st.volatile.shared.u32 	[%r12+-1024], %r70;
$L__BB19_6:
	bar.sync 	0;
	setp.gt.u32 	%p8, %r3, 63;
	@%p8 bra 	$L__BB19_8;
	ld.volatile.shared.u32 	%r48, [%r12+-768];
	setp.lt.s32 	%p9, %r48, %r70;
	selp.b32 	%r49, 256, 0, %p9;
	add.s32 	%r50, %r12, %r49;
	ld.volatile.shared.u32 	%r51, [%r50];
	st.volatile.shared.u32 	[%r12], %r51;
	min.s32 	%r70, %r70, %r48;
	st.volatile.shared.u32 	[%r12+-1024], %r70;
$L__BB19_8:
	bar.sync 	0;
	setp.gt.u32 	%p10, %r3, 31;
	@%p10 bra 	$L__BB19_10;
	ld.volatile.shared.u32 	%r52, [%r12+-896];
	setp.lt.s32 	%p11, %r52, %r70;
	selp.b32 	%r53, 128, 0, %p11;
	add.s32 	%r54, %r12, %r53;
	ld.volatile.shared.u32 	%r55, [%r54];
	st.volatile.shared.u32 	[%r12], %r55;
	min.s32 	%r56, %r70, %r52;
	st.volatile.shared.u32 	[%r12+-1024], %r56;
$L__BB19_10:
	bar.sync 	0;
	setp.ge.s32 	%p12, %r3, %r4;
	@%p12 bra 	$L__BB19_12;
	cvta.to.global.u64 	%rd8, %rd2;
	ld.volatile.shared.u32 	%r57, [%r12];
	add.s32 	%r58, %r18, 2;
	shl.b32 	%r59, %r6, %r58;
	mov.u32 	%r60, %ctaid.x;
	add.s32 	%r61, %r59, %r3;
	mad.lo.s32 	%r62, %r4, %r60, %r61;
	mul.wide.u32 	%rd9, %r62, 4;
	add.s64 	%rd10, %rd8, %rd9;
	st.global.u32 	[%rd10], %r57;
	ld.volatile.shared.u32 	%r63, [%r12+-1024];
	mov.b32 	%r64, 1;
	shl.b32 	%r65, %r64, %r5;
	add.s32 	%r66, %r62, %r65;
	mul.wide.u32 	%rd11, %r66, 4;
	add.s64 	%rd12, %rd8, %rd11;
	st.global.u32 	[%rd12], %r63;
$L__BB19_12:
	ret;

}
	// .globl	cudaFindPartitionOrder
.visible .entry cudaFindPartitionOrder(
	.param .u64 .ptr .align 1 cudaFindPartitionOrder_param_0,
	.param .u64 .ptr .align 1 cudaFindPartitionOrder_param_1,
	.param .u64 .ptr .align 1 cudaFindPartitionOrder_param_2,
	.param .u32 cudaFindPartitionOrder_param_3
)
{
	.reg .pred 	%p<37>;
	.reg .b32 	%r<209>;
	.reg .b64 	%rd<19>;
	// demoted variable
	.shared .align 4 .b8 _ZZ22cudaFindPartitionOrderE6shared[3520];
	ld.param.u64 	%rd3, [cudaFindPartitionOrder_param_0];
	ld.param.u64 	%rd4, [cudaFindPartitionOrder_param_1];
	ld.param.u64 	%rd5, [cudaFindPartitionOrder_param_2];
	ld.param.u32 	%r32, [cudaFindPartitionOrder_param_3];
	cvta.to.global.u64 	%rd1, %rd5;
	cvta.to.global.u64 	%rd6, %rd4;
	mov.u32 	%r1, %ctaid.y;
	add.s32 	%r33, %r32, 2;
	shl.b32 	%r34, %r1, %r33;
	mov.b32 	%r35, 2;
	shl.b32 	%r2, %r35, %r32;
	add.s32 	%r3, %r34, %r2;
	mov.u32 	%r4, %tid.x;
	setp.gt.u32 	%p1, %r4, 47;
	mul.wide.u32 	%rd7, %r1, 192;
	add.s64 	%rd2, %rd6, %rd7;
	shl.b32 	%r36, %r4, 2;
	mov.u32 	%r37, _ZZ22cudaFindPartitionOrderE6shared;
	add.s32 	%r38, %r37, %r36;
	add.s32 	%r5, %r38, 3328;
	@%p1 bra 	$L__BB20_2;
	mul.wide.u32 	%rd8, %r4, 4;
	add.s64 	%rd9, %rd2, %rd8;
	ld.global.u32 	%r39, [%rd9];
	st.shared.u32 	[%r5], %r39;
$L__BB20_2:
	setp.ge.u32 	%p2, %r4, %r2;
	mov.b32 	%r202, 0;
	@%p2 bra 	$L__BB20_4;
	add.s32 	%r41, %r3, %r4;
	mul.wide.u32 	%rd10, %r41, 4;
	add.s64 	%rd11, %rd1, %rd10;
	ld.global.u32 	%r202, [%rd11];
$L__BB20_4:
	st.shared.u32 	[%r5+-3328], %r202;
	add.s32 	%r8, %r4, 256;
	setp.ge.u32 	%p3, %r8, %r2;
	mov.b32 	%r203, 0;
	@%p3 bra 	$L__BB20_6;
	add.s32 	%r43, %r8, %r3;
	mul.wide.u32 	%rd12, %r43, 4;
	add.s64 	%rd13, %rd1, %rd12;
	ld.global.u32 	%r203, [%rd13];
$L__BB20_6:
	st.shared.u32 	[%r5+-2304], %r203;
	bar.sync 	0;
	setp.lt.s32 	%p4, %r32, 0;
	@%p4 bra 	$L__BB20_39;
	add.s32 	%r11, %r2, %r4;
	and.b32  	%r44, %r32, 1;
	setp.eq.b32 	%p5, %r44, 1;
	mov.u32 	%r204, %r32;
	@%p5 bra 	$L__BB20_18;
	setp.gt.u32 	%p6, %r4, 127;
	shr.u32 	%r45, %r4, %r32;
	setp.eq.s32 	%p7, %r45, 0;
	mov.b32 	%r46, -2;
	shl.b32 	%r47, %r46, %r32;
	add.s32 	%r48, %r11, %r47;
	shl.b32 	%r49, %r48, 2;
	add.s32 	%r51, %r37, %r49;
	ld.shared.u32 	%r52, [%r51];
	selp.b32 	%r53, %r52, 0, %p7;
	st.volatile.shared.u32 	[%r5+-1280], %r53;
	bar.sync 	0;
	@%p6 bra 	$L__BB20_10;
	ld.volatile.shared.u32 	%r54, [%r5+-768];
	ld.volatile.shared.u32 	%r55, [%r5+-1280];
	add.s32 	%r56, %r55, %r54;
	st.volatile.shared.u32 	[%r5+-1280], %r56;
$L__BB20_10:
	setp.gt.u32 	%p8, %r4, 63;
	bar.sync 	0;
	@%p8 bra 	$L__BB20_12;
	ld.volatile.shared.u32 	%r57, [%r5+-1024];
	ld.volatile.shared.u32 	%r58, [%r5+-1280];
	add.s32 	%r59, %r58, %r57;
	st.volatile.shared.u32 	[%r5+-1280], %r59;
$L__BB20_12:
	setp.gt.u32 	%p9, %r4, 31;
	bar.sync 	0;
	@%p9 bra 	$L__BB20_14;
	ld.volatile.shared.u32 	%r60, [%r5+-1152];
	ld.volatile.shared.u32 	%r61, [%r5+-1280];
	add.s32 	%r62, %r61, %r60;
	st.volatile.shared.u32 	[%r5+-1280], %r62;
$L__BB20_14:
	setp.gt.u32 	%p10, %r4, 31;
	bar.sync 	0;
	@%p10 bra 	$L__BB20_17;
	setp.ne.s32 	%p11, %r4, 0;
	ld.volatile.shared.u32 	%r63, [%r5+-1216];
	ld.volatile.shared.u32 	%r64, [%r5+-1280];
	add.s32 	%r65, %r64, %r63;
	st.volatile.shared.u32 	[%r5+-1280], %r65;
	ld.volatile.shared.u32 	%r66, [%r5+-1248];
	ld.volatile.shared.u32 	%r67, [%r5+-1280];
	add.s32 	%r68, %r67, %r66;
	st.volatile.shared.u32 	[%r5+-1280], %r68;
	ld.volatile.shared.u32 	%r69, [%r5+-1264];
	ld.volatile.shared.u32 	%r70, [%r5+-1280];
	add.s32 	%r71, %r70, %r69;
	st.volatile.shared.u32 	[%r5+-1280], %r71;
	ld.volatile.shared.u32 	%r72, [%r5+-1272];
	ld.volatile.shared.u32 	%r73, [%r5+-1280];
	add.s32 	%r74, %r73, %r72;
	st.volatile.shared.u32 	[%r5+-1280], %r74;
	ld.volatile.shared.u32 	%r75, [%r5+-1276];
	ld.volatile.shared.u32 	%r76, [%r5+-1280];
	add.s32 	%r77, %r76, %r75;
	st.volatile.shared.u32 	[%r5+-1280], %r77;
	@%p11 bra 	$L__BB20_17;
	ld.volatile.shared.u32 	%r79, [_ZZ22cudaFindPartitionOrderE6shared+2048];
	mov.b32 	%r80, 4;
	shl.b32 	%r81, %r80, %r32;
	add.s32 	%r82, %r79, %r81;
	shl.b32 	%r83, %r32, 2;
	add.s32 	%r84, %r37, %r83;
	st.shared.u32 	[%r84+3072], %r82;
$L__BB20_17:
	bar.sync 	0;
	add.s32 	%r204, %r32, -1;
$L__BB20_18:
	setp.eq.s32 	%p12, %r32, 0;
	@%p12 bra 	$L__BB20_39;
	add.s32 	%r206, %r204, -1;
	shl.b32 	%r85, %r204, 2;
	add.s32 	%r87, %r85, %r37;
	add.s32 	%r205, %r87, 3072;
$L__BB20_20:
	setp.gt.u32 	%p13, %r4, 127;
	add.s32 	%r18, %r206, 1;
	shr.u32 	%r88, %r4, %r18;
	setp.eq.s32 	%p14, %r88, 0;
	mov.b32 	%r89, -2;
	shl.b32 	%r90, %r89, %r18;
	add.s32 	%r91, %r11, %r90;
	shl.b32 	%r92, %r91, 2;
	add.s32 	%r94, %r37, %r92;
	ld.shared.u32 	%r95, [%r94];
	selp.b32 	%r96, %r95, 0, %p14;
	st.volatile.shared.u32 	[%r5+-1280], %r96;
	bar.sync 	0;
	@%p13 bra 	$L__BB20_22;
	ld.volatile.shared.u32 	%r97, [%r5+-768];
	ld.volatile.shared.u32 	%r98, [%r5+-1280];
	add.s32 	%r99, %r98, %r97;
	st.volatile.shared.u32 	[%r5+-1280], %r99;
$L__BB20_22:
	setp.gt.u32 	%p15, %r4, 63;
	bar.sync 	0;
	@%p15 bra 	$L__BB20_24;
	ld.volatile.shared.u32 	%r100, [%r5+-1024];
	ld.volatile.shared.u32 	%r101, [%r5+-1280];
	add.s32 	%r102, %r101, %r100;
	st.volatile.shared.u32 	[%r5+-1280], %r102;
$L__BB20_24:
	setp.gt.u32 	%p16, %r4, 31;
	bar.sync 	0;
	@%p16 bra 	$L__BB20_26;
	ld.volatile.shared.u32 	%r103, [%r5+-1152];
	ld.volatile.shared.u32 	%r104, [%r5+-1280];
	add.s32 	%r105, %r104, %r103;
	st.volatile.shared.u32 	[%r5+-1280], %r105;
$L__BB20_26:
	setp.gt.u32 	%p17, %r4, 31;
	bar.sync 	0;
	@%p17 bra 	$L__BB20_29;
	setp.ne.s32 	%p18, %r4, 0;
	ld.volatile.shared.u32 	%r106, [%r5+-1216];
	ld.volatile.shared.u32 	%r107, [%r5+-1280];
	add.s32 	%r108, %r107, %r106;
	st.volatile.shared.u32 	[%r5+-1280], %r108;
	ld.volatile.shared.u32 	%r109, [%r5+-1248];
	ld.volatile.shared.u32 	%r110, [%r5+-1280];
	add.s32 	%r111, %r110, %r109;
	st.volatile.shared.u32 	[%r5+-1280], %r111;
	ld.volatile.shared.u32 	%r112, [%r5+-1264];
	ld.volatile.shared.u32 	%r113, [%r5+-1280];
	add.s32 	%r114, %r113, %r112;
	st.volatile.shared.u32 	[%r5+-1280], %r114;
	ld.volatile.shared.u32 	%r115, [%r5+-1272];
	ld.volatile.shared.u32 	%r116, [%r5+-1280];
	add.s32 	%r117, %r116, %r115;
	st.volatile.shared.u32 	[%r5+-1280], %r117;
	ld.volatile.shared.u32 	%r118, [%r5+-1276];
	ld.volatile.shared.u32 	%r119, [%r5+-1280];
	add.s32 	%r120, %r119, %r118;
	st.volatile.shared.u32 	[%r5+-1280], %r120;
	@%p18 bra 	$L__BB20_29;
	ld.volatile.shared.u32 	%r121, [_ZZ22cudaFindPartitionOrderE6shared+2048];
	mov.b32 	%r122, 4;
	shl.b32 	%r123, %r122, %r18;
	add.s32 	%r124, %r121, %r123;
	st.shared.u32 	[%r205], %r124;
$L__BB20_29:
	setp.gt.u32 	%p19, %r4, 127;
	bar.sync 	0;
	shr.u32 	%r125, %r4, %r206;
	setp.eq.s32 	%p20, %r125, 0;
	mov.b32 	%r126, -2;
	shl.b32 	%r127, %r126, %r206;
	add.s32 	%r128, %r11, %r127;
	shl.b32 	%r129, %r128, 2;
	add.s32 	%r131, %r37, %r129;
	ld.shared.u32 	%r132, [%r131];
	selp.b32 	%r133, %r132, 0, %p20;
	st.volatile.shared.u32 	[%r5+-1280], %r133;
	bar.sync 	0;
	@%p19 bra 	$L__BB20_31;
	ld.volatile.shared.u32 	%r134, [%r5+-768];
	ld.volatile.shared.u32 	%r135, [%r5+-1280];
	add.s32 	%r136, %r135, %r134;
	st.volatile.shared.u32 	[%r5+-1280], %r136;
$L__BB20_31:
	setp.gt.u32 	%p21, %r4, 63;
	bar.sync 	0;
	@%p21 bra 	$L__BB20_33;
	ld.volatile.shared.u32 	%r137, [%r5+-1024];
	ld.volatile.shared.u32 	%r138, [%r5+-1280];
	add.s32 	%r139, %r138, %r137;
	st.volatile.shared.u32 	[%r5+-1280], %r139;
$L__BB20_33:
	setp.gt.u32 	%p22, %r4, 31;
	bar.sync 	0;
	@%p22 bra 	$L__BB20_35;
	ld.volatile.shared.u32 	%r140, [%r5+-1152];
	ld.volatile.shared.u32 	%r141, [%r5+-1280];
	add.s32 	%r142, %r141, %r140;
	st.volatile.shared.u32 	[%r5+-1280], %r142;
$L__BB20_35:
	setp.gt.u32 	%p23, %r4, 31;
	bar.sync 	0;
	@%p23 bra 	$L__BB20_38;
	setp.ne.s32 	%p24, %r4, 0;
	ld.volatile.shared.u32 	%r143, [%r5+-1216];
	ld.volatile.shared.u32 	%r144, [%r5+-1280];
	add.s32 	%r145, %r144, %r143;
	st.volatile.shared.u32 	[%r5+-1280], %r145;
	ld.volatile.shared.u32 	%r146, [%r5+-1248];
	ld.volatile.shared.u32 	%r147, [%r5+-1280];
	add.s32 	%r148, %r147, %r146;
	st.volatile.shared.u32 	[%r5+-1280], %r148;
	ld.volatile.shared.u32 	%r149, [%r5+-1264];
	ld.volatile.shared.u32 	%r150, [%r5+-1280];
	add.s32 	%r151, %r150, %r149;
	st.volatile.shared.u32 	[%r5+-1280], %r151;
	ld.volatile.shared.u32 	%r152, [%r5+-1272];
	ld.volatile.shared.u32 	%r153, [%r5+-1280];
	add.s32 	%r154, %r153, %r152;
	st.volatile.shared.u32 	[%r5+-1280], %r154;
	ld.volatile.shared.u32 	%r155, [%r5+-1276];
	ld.volatile.shared.u32 	%r156, [%r5+-1280];
	add.s32 	%r157, %r156, %r155;
	st.volatile.shared.u32 	[%r5+-1280], %r157;
	@%p24 bra 	$L__BB20_38;
	ld.volatile.shared.u32 	%r158, [_ZZ22cudaFindPartitionOrderE6shared+2048];
	mov.b32 	%r159, 4;
	shl.b32 	%r160, %r159, %r206;
	add.s32 	%r161, %r158, %r160;
	st.shared.u32 	[%r205+-4], %r161;
$L__BB20_38:
	bar.sync 	0;
	add.s32 	%r206, %r206, -2;
	add.s32 	%r205, %r205, -8;
	setp.gt.s32 	%p25, %r18, 1;
	@%p25 bra 	$L__BB20_20;
$L__BB20_39:
	setp.gt.u32 	%p26, %r4, 31;
	@%p26 bra 	$L__BB20_50;
	add.s32 	%r21, %r5, -128;
	st.shared.u32 	[%r5+-128], %r4;
	setp.gt.u32 	%p27, %r4, %r32;
	@%p27 bra 	$L__BB20_42;
	ld.shared.u32 	%r207, [%r5+-256];
	bra.uni 	$L__BB20_43;
$L__BB20_42:
	mov.b32 	%r207, 268435455;
	st.shared.u32 	[%r5+-256], %r207;
$L__BB20_43:
	ld.shared.u32 	%r164, [%r5+-224];
	setp.lt.s32 	%p28, %r164, %r207;
	selp.b32 	%r165, 32, 0, %p28;
	add.s32 	%r166, %r21, %r165;
	ld.shared.u32 	%r167, [%r166];
	st.shared.u32 	[%r5+-128], %r167;
	min.s32 	%r168, %r207, %r164;
	st.shared.u32 	[%r5+-256], %r168;
	ld.shared.u32 	%r169, [%r5+-240];
	setp.lt.s32 	%p29, %r169, %r168;
	selp.b32 	%r170, 16, 0, %p29;
	add.s32 	%r171, %r21, %r170;
	ld.shared.u32 	%r172, [%r171];
	st.shared.u32 	[%r5+-128], %r172;
	min.s32 	%r173, %r168, %r169;
	st.shared.u32 	[%r5+-256], %r173;
	ld.shared.u32 	%r174, [%r5+-248];
	setp.lt.s32 	%p30, %r174, %r173;
	selp.b32 	%r175, 8, 0, %p30;
	add.s32 	%r176, %r21, %r175;
	ld.shared.u32 	%r177, [%r176];
	st.shared.u32 	[%r5+-128], %r177;
	min.s32 	%r178, %r173, %r174;
	st.shared.u32 	[%r5+-256], %r178;
	ld.shared.u32 	%r179, [%r5+-252];
	setp.lt.s32 	%p31, %r179, %r178;
	selp.b32 	%r180, 4, 0, %p31;
	add.s32 	%r181, %r21, %r180;
	ld.shared.u32 	%r182, [%r181];
	st.shared.u32 	[%r5+-128], %r182;
	min.s32 	%r24, %r178, %r179;
	st.shared.u32 	[%r5+-256], %r24;
	setp.ne.s32 	%p32, %r4, 0;
	@%p32 bra 	$L__BB20_50;
	ld.shared.u32 	%r183, [_ZZ22cudaFindPartitionOrderE6shared+3200];
	st.global.u32 	[%rd2+52], %r183;
	ld.shared.u32 	%r184, [_ZZ22cudaFindPartitionOrderE6shared+3352];
	ld.shared.u32 	%r185, [_ZZ22cudaFindPartitionOrderE6shared+3372];
	sub.s32 	%r25, %r184, %r185;
	ld.shared.u32 	%r26, [_ZZ22cudaFindPartitionOrderE6shared+3348];
	setp.eq.s32 	%p33, %r26, 32;
	@%p33 bra 	$L__BB20_47;
	setp.ne.s32 	%p34, %r26, 8;
	@%p34 bra 	$L__BB20_48;
	ld.shared.u32 	%r190, [_ZZ22cudaFindPartitionOrderE6shared+3328];
	mad.lo.s32 	%r191, %r190, %r25, %r24;
	add.s32 	%r208, %r191, 6;
	bra.uni 	$L__BB20_49;
$L__BB20_47:
	ld.shared.u32 	%r186, [_ZZ22cudaFindPartitionOrderE6shared+3328];
	ld.shared.u32 	%r187, [_ZZ22cudaFindPartitionOrderE6shared+3340];
	add.s32 	%r188, %r187, %r25;
	mad.lo.s32 	%r189, %r188, %r186, %r24;
	add.s32 	%r208, %r189, 15;
	bra.uni 	$L__BB20_49;
$L__BB20_48:
	setp.eq.s32 	%p35, %r26, 0;
	ld.shared.u32 	%r192, [_ZZ22cudaFindPartitionOrderE6shared+3356];
	selp.b32 	%r193, 1, %r192, %p35;
	mul.lo.s32 	%r208, %r193, %r25;
$L__BB20_49:
	st.global.u32 	[%rd2+16], %r208;
$L__BB20_50:
	bar.sync 	0;
	ld.shared.u32 	%r31, [_ZZ22cudaFindPartitionOrderE6shared+3200];
	shr.u32 	%r194, %r4, %r31;
	setp.ne.s32 	%p36, %r194, 0;
	@%p36 bra 	$L__BB20_52;
	mov.b32 	%r195, -2;
	shl.b32 	%r196, %r195, %r31;
	add.s32 	%r197, %r3, %r4;
	add.s32 	%r198, %r197, %r196;
	mul.wide.u32 	%rd14, %r198, 4;
	add.s64 	%rd15, %rd1, %rd14;
	ld.global.u32 	%r199, [%rd15];
	shl.b32 	%r200, %r1, %r32;
	add.s32 	%r201, %r200, %r4;
	cvta.to.global.u64 	%rd16, %rd3;
	mul.wide.u32 	%rd17, %r201, 4;
	add.s64 	%rd18, %rd16, %rd17;
	st.global.u32 	[%rd18], %r199;
$L__BB20_52:
	ret;

}


// ===== COMPILED SASS (sm_100) =====

	.target	sm_100

	.elftype	@"ET_EXEC"


//--------------------- .note.nv.tkinfo           --------------------------
	.section	.note.nv.tkinfo,"",@"SHT_NOTE"
	.sectionflags	@"SHF_NOTE_NV_TKINFO"
	.tkinfo
        /*0018*/ 	.word	0x00000002
        /*0030*/ 	.string	""
        /*0030*/ 	.string	"ptxas"
        /*0030*/ 	.string	"Cuda compilation tools, release 13.0, V13.0.88"
        /*0030*/ 	.string	"Build cuda_13.0.r13.0/compiler.36424714_0"
        /*0030*/ 	.string	"-arch sm_100 -m 64 "



//--------------------- .note.nv.cuinfo           --------------------------
	.section	.note.nv.cuinfo,"",@"SHT_NOTE"
	.sectionflags	@"SHF_NOTE_NV_CUINFO"
        /*0018*/ 	.short	0x0002
        /*001a*/ 	.short	0x0064
        /*001c*/ 	.short	0x0082
	.zero		2


//--------------------- .nv.info                  --------------------------
	.section	.nv.info,"",@"SHT_CUDA_INFO"
	.align	4


	//----- nvinfo : EIATTR_REGCOUNT
	.align		4
        /*0000*/ 	.byte	0x04, 0x2f
        /*0002*/ 	.short	(.L_1 - .L_0)
	.align		4
.L_0:
        /*0004*/ 	.word	index@(cudaStereoDecorr)
        /*0008*/ 	.word	0x00000012


	//----- nvinfo : EIATTR_FRAME_SIZE
	.align		4
.L_1:
        /*000c*/ 	.byte	0x04, 0x11
        /*000e*/ 	.short	(.L_3 - .L_2)
	.align		4
.L_2:
        /*0010*/ 	.word	index@(cudaStereoDecorr)
        /*0014*/ 	.word	0x00000000


	//----- nvinfo : EIATTR_REGCOUNT
	.align		4
.L_3:
        /*0018*/ 	.byte	0x04, 0x2f
        /*001a*/ 	.short	(.L_5 - .L_4)
	.align		4
.L_4:
        /*001c*/ 	.word	index@(cudaChannelDecorr2)
        /*0020*/ 	.word	0x0000000e


	//----- nvinfo : EIATTR_FRAME_SIZE
	.align		4
.L_5:
        /*0024*/ 	.byte	0x04, 0x11
        /*0026*/ 	.short	(.L_7 - .L_6)
	.align		4
.L_6:
        /*0028*/ 	.word	index@(cudaChannelDecorr2)
        /*002c*/ 	.word	0x00000000


	//----- nvinfo : EIATTR_REGCOUNT
	.align		4
.L_7:
        /*0030*/ 	.byte	0x04, 0x2f
        /*0032*/ 	.short	(.L_9 - .L_8)
	.align		4
.L_8:
        /*0034*/ 	.word	index@(cudaChannelDecorr)
        /*0038*/ 	.word	0x0000000a


	//----- nvinfo : EIATTR_FRAME_SIZE
	.align		4
.L_9:
        /*003c*/ 	.byte	0x04, 0x11
        /*003e*/ 	.short	(.L_11 - .L_10)
	.align		4
.L_10:
        /*0040*/ 	.word	index@(cudaChannelDecorr)
        /*0044*/ 	.word	0x00000000


	//----- nvinfo : EIATTR_REGCOUNT
	.align		4
.L_11:
        /*0048*/ 	.byte	0x04, 0x2f
        /*004a*/ 	.short	(.L_13 - .L_12)
	.align		4
.L_12:
        /*004c*/ 	.word	index@(cudaFindWastedBits)
        /*0050*/ 	.word	0x0000000c


	//----- nvinfo : EIATTR_FRAME_SIZE
	.align		4
.L_13:
        /*0054*/ 	.byte	0x04, 0x11
        /*0056*/ 	.short	(.L_15 - .L_14)
	.align		4
.L_14:
        /*0058*/ 	.word	index@(cudaFindWastedBits)
        /*005c*/ 	.word	0x00000000


	//----- nvinfo : EIATTR_REGCOUNT
	.align		4
.L_15:
        /*0060*/ 	.byte	0x04, 0x2f
        /*0062*/ 	.short	(.L_17 - .L_16)
	.align		4
.L_16:
        /*0064*/ 	.word	index@(cudaComputeAutocor)
        /*0068*/ 	.word	0x0000001e


	//----- nvinfo : EIATTR_FRAME_SIZE
	.align		4
.L_17:
        /*006c*/ 	.byte	0x04, 0x11
        /*006e*/ 	.short	(.L_19 - .L_18)
	.align		4
.L_18:
        /*0070*/ 	.word	index@(cudaComputeAutocor)
        /*0074*/ 	.word	0x00000000


	//----- nvinfo : EIATTR_REGCOUNT
	.align		4
.L_19:
        /*0078*/ 	.byte	0x04, 0x2f
        /*007a*/ 	.short	(.L_21 - .L_20)
	.align		4
.L_20:
        /*007c*/ 	.word	index@(cudaComputeLPC)
        /*0080*/ 	.word	0x0000001c


	//----- nvinfo : EIATTR_FRAME_SIZE
	.align		4
.L_21:
        /*0084*/ 	.byte	0x04, 0x11
        /*0086*/ 	.short	(.L_23 - .L_22)
	.align		4
.L_22:
        /*0088*/ 	.word	index@($__internal_1_$__cuda_sm3x_div_rn_noftz_f32_slowpath)
        /*008c*/ 	.word	0x00000000


	//----- nvinfo : EIATTR_FRAME_SIZE
	.align		4
.L_23:
        /*0090*/ 	.byte	0x04, 0x11
        /*0092*/ 	.short	(.L_25 - .L_24)
	.align		4
.L_24:
        /*0094*/ 	.word	index@(cudaComputeLPC)
        /*0098*/ 	.word	0x00000000


	//----- nvinfo : EIATTR_REGCOUNT
	.align		4
.L_25:
        /*009c*/ 	.byte	0x04, 0x2f
        /*009e*/ 	.short	(.L_27 - .L_26)
	.align		4
.L_26:
        /*00a0*/ 	.word	index@(cudaQuantizeLPC)
        /*00a4*/ 	.word	0x0000001c


	//----- nvinfo : EIATTR_FRAME_SIZE
	.align		4
.L_27:
        /*00a8*/ 	.byte	0x04, 0x11
        /*00aa*/ 	.short	(.L_29 - .L_28)
	.align		4
.L_28:
        /*00ac*/ 	.word	index@(cudaQuantizeLPC)
        /*00b0*/ 	.word	0x00000000


	//----- nvinfo : EIATTR_REGCOUNT
	.align		4
.L_29:
        /*00b4*/ 	.byte	0x04, 0x2f
        /*00b6*/ 	.short	(.L_31 - .L_30)
	.align		4
.L_30:
        /*00b8*/ 	.word	index@(cudaComputeLPCLattice)
        /*00bc*/ 	.word	0x00000020


	//----- nvinfo : EIATTR_FRAME_SIZE
	.align		4
.L_31:
        /*00c0*/ 	.byte	0x04, 0x11
        /*00c2*/ 	.short	(.L_33 - .L_32)
	.align		4
.L_32:
        /*00c4*/ 	.word	index@($__internal_0_$__cuda_sm3x_div_rn_noftz_f32_slowpath)
        /*00c8*/ 	.word	0x00000000


	//----- nvinfo : EIATTR_FRAME_SIZE
	.align		4
.L_33:
        /*00cc*/ 	.byte	0x04, 0x11
        /*00ce*/ 	.short	(.L_35 - .L_34)
	.align		4
.L_34:
        /*00d0*/ 	.word	index@(cudaComputeLPCLattice)
        /*00d4*/ 	.word	0x00000000


	//----- nvinfo : EIATTR_REGCOUNT
	.align		4
.L_35:
        /*00d8*/ 	.byte	0x04, 0x2f
        /*00da*/ 	.short	(.L_37 - .L_36)
	.align		4
.L_36:
        /*00dc*/ 	.word	index@(cudaEstimateResidual)
        /*00e0*/ 	.word	0x0000001e


	//----- nvinfo : EIATTR_FRAME_SIZE
	.align		4
.L_37:
        /*00e4*/ 	.byte	0x04, 0x11
        /*00e6*/ 	.short	(.L_39 - .L_38)
	.align		4
.L_38:
        /*00e8*/ 	.word	index@(cudaEstimateResidual)
        /*00ec*/ 	.word	0x00000000


	//----- nvinfo : EIATTR_REGCOUNT
	.align		4
.L_39:
        /*00f0*/ 	.byte	0x04, 0x2f
        /*00f2*/ 	.short	(.L_41 - .L_40)
	.align		4
.L_40:
        /*00f4*/ 	.word	index@(cudaEstimateResidual8)
        /*00f8*/ 	.word	0x00000020


	//----- nvinfo : EIATTR_FRAME_SIZE
	.align		4
.L_41:
        /*00fc*/ 	.byte	0x04, 0x11
        /*00fe*/ 	.short	(.L_43 - .L_42)
	.align		4
.L_42:
        /*0100*/ 	.word	index@(cudaEstimateResidual8)
        /*0104*/ 	.word	0x00000000


	//----- nvinfo : EIATTR_REGCOUNT
	.align		4
.L_43:
        /*0108*/ 	.byte	0x04, 0x2f
        /*010a*/ 	.short	(.L_45 - .L_44)
	.align		4
.L_44:
        /*010c*/ 	.word	index@(cudaEstimateResidual12)
        /*0110*/ 	.word	0x00000027


	//----- nvinfo : EIATTR_FRAME_SIZE
	.align		4
.L_45:
        /*0114*/ 	.byte	0x04, 0x11
        /*0116*/ 	.short	(.L_47 - .L_46)
	.align		4
.L_46:
        /*0118*/ 	.word	index@(cudaEstimateResidual12)
        /*011c*/ 	.word	0x00000000


	//----- nvinfo : EIATTR_REGCOUNT
	.align		4
.L_47:
        /*0120*/ 	.byte	0x04, 0x2f
        /*0122*/ 	.short	(.L_49 - .L_48)
	.align		4
.L_48:
        /*0124*/ 	.word	index@(cudaChooseBestMethod)
        /*0128*/ 	.word	0x00000019


	//----- nvinfo : EIATTR_FRAME_SIZE
	.align		4
.L_49:
        /*012c*/ 	.byte	0x04, 0x11
        /*012e*/ 	.short	(.L_51 - .L_50)
	.align		4
.L_50:
        /*0130*/ 	.word	index@(cudaChooseBestMethod)
        /*0134*/ 	.word	0x00000000


	//----- nvinfo : EIATTR_REGCOUNT
	.align		4
.L_51:
        /*0138*/ 	.byte	0x04, 0x2f
        /*013a*/ 	.short	(.L_53 - .L_52)
	.align		4
.L_52:
        /*013c*/ 	.word	index@(cudaCopyBestMethod)
        /*0140*/ 	.word	0x0000000c


	//----- nvinfo : EIATTR_FRAME_SIZE
	.align		4
.L_53:
        /*0144*/ 	.byte	0x04, 0x11
        /*0146*/ 	.short	(.L_55 - .L_54)
	.align		4
.L_54:
        /*0148*/ 	.word	index@(cudaCopyBestMethod)
        /*014c*/ 	.word	0x00000000


	//----- nvinfo : EIATTR_REGCOUNT
	.align		4
.L_55:
        /*0150*/ 	.byte	0x04, 0x2f
        /*0152*/ 	.short	(.L_57 - .L_56)
	.align		4
.L_56:
        /*0154*/ 	.word	index@(cudaCopyBestMethodStereo)
        /*0158*/ 	.word	0x00000010


	//----- nvinfo : EIATTR_FRAME_SIZE
	.align		4
.L_57:
        /*015c*/ 	.byte	0x04, 0x11
        /*015e*/ 	.short	(.L_59 - .L_58)
	.align		4
.L_58:
        /*0160*/ 	.word	index@(cudaCopyBestMethodStereo)
        /*0164*/ 	.word	0x00000000


	//----- nvinfo : EIATTR_REGCOUNT
	.align		4
.L_59:
        /*0168*/ 	.byte	0x04, 0x2f
        /*016a*/ 	.short	(.L_61 - .L_60)
	.align		4
.L_60:
        /*016c*/ 	.word	index@(cudaEncodeResidual)
        /*0170*/ 	.word	0x0000001d


	//----- nvinfo : EIATTR_FRAME_SIZE
	.align		4
.L_61:
        /*0174*/ 	.byte	0x04, 0x11
        /*0176*/ 	.short	(.L_63 - .L_62)
	.align		4
.L_62:
        /*0178*/ 	.word	index@(cudaEncodeResidual)
        /*017c*/ 	.word	0x00000000


	//----- nvinfo : EIATTR_REGCOUNT
	.align		4
.L_63:
        /*0180*/ 	.byte	0x04, 0x2f
        /*0182*/ 	.short	(.L_65 - .L_64)
	.align		4
.L_64:
        /*0184*/ 	.word	index@(cudaCalcPartition)
        /*0188*/ 	.word	0x0000001e


	//----- nvinfo : EIATTR_FRAME_SIZE
	.align		4
.L_65:
        /*018c*/ 	.byte	0x04, 0x11
        /*018e*/ 	.short	(.L_67 - .L_66)
	.align		4
.L_66:
        /*0190*/ 	.word	index@(cudaCalcPartition)
        /*0194*/ 	.word	0x00000000


	//----- nvinfo : EIATTR_REGCOUNT
	.align		4
.L_67:
        /*0198*/ 	.byte	0x04, 0x2f
        /*019a*/ 	.short	(.L_69 - .L_68)
	.align		4
.L_68:
        /*019c*/ 	.word	index@(cudaCalcPartition16)
        /*01a0*/ 	.word	0x0000001f


	//----- nvinfo : EIATTR_FRAME_SIZE
	.align		4
.L_69:
        /*01a4*/ 	.byte	0x04, 0x11
        /*01a6*/ 	.short	(.L_71 - .L_70)
	.align		4
.L_70:
        /*01a8*/ 	.word	index@(cudaCalcPartition16)
        /*01ac*/ 	.word	0x00000000


	//----- nvinfo : EIATTR_REGCOUNT
	.align		4
.L_71:
        /*01b0*/ 	.byte	0x04, 0x2f
        /*01b2*/ 	.short	(.L_73 - .L_72)
	.align		4
.L_72:
        /*01b4*/ 	.word	index@(cudaCalcLargePartition)
        /*01b8*/ 	.word	0x00000019


	//----- nvinfo : EIATTR_FRAME_SIZE
	.align		4
.L_73:
        /*01bc*/ 	.byte	0x04, 0x11
        /*01be*/ 	.short	(.L_75 - .L_74)
	.align		4
.L_74:
        /*01c0*/ 	.word	index@(cudaCalcLargePartition)
        /*01c4*/ 	.word	0x00000000


	//----- nvinfo : EIATTR_REGCOUNT
	.align		4
.L_75:
        /*01c8*/ 	.byte	0x04, 0x2f
        /*01ca*/ 	.short	(.L_77 - .L_76)
	.align		4
.L_76:
        /*01cc*/ 	.word	index@(cudaSumPartition)
        /*01d0*/ 	.word	0x00000011


	//----- nvinfo : EIATTR_FRAME_SIZE
	.align		4
.L_77:
        /*01d4*/ 	.byte	0x04, 0x11
        /*01d6*/ 	.short	(.L_79 - .L_78)
	.align		4
.L_78:
        /*01d8*/ 	.word	index@(cudaSumPartition)
        /*01dc*/ 	.word	0x00000000


	//----- nvinfo : EIATTR_REGCOUNT
	.align		4
.L_79:
        /*01e0*/ 	.byte	0x04, 0x2f
        /*01e2*/ 	.short	(.L_81 - .L_80)
	.align		4
.L_80:
        /*01e4*/ 	.word	index@(cudaFindRiceParameter)
        /*01e8*/ 	.word	0x00000010


	//----- nvinfo : EIATTR_FRAME_SIZE
	.align		4
.L_81:
        /*01ec*/ 	.byte	0x04, 0x11
        /*01ee*/ 	.short	(.L_83 - .L_82)
	.align		4
.L_82:
        /*01f0*/ 	.word	index@(cudaFindRiceParameter)
        /*01f4*/ 	.word	0x00000000


	//----- nvinfo : EIATTR_REGCOUNT
	.align		4
.L_83:
        /*01f8*/ 	.byte	0x04, 0x2f
        /*01fa*/ 	.short	(.L_85 - .L_84)
	.align		4
.L_84:
        /*01fc*/ 	.word	index@(cudaFindPartitionOrder)
        /*0200*/ 	.word	0x00000015


	//----- nvinfo : EIATTR_FRAME_SIZE
	.align		4
.L_85:
        /*0204*/ 	.byte	0x04, 0x11
        /*0206*/ 	.short	(.L_87 - .L_86)
	.align		4
.L_86:
        /*0208*/ 	.word	index@(cudaFindPartitionOrder)
        /*020c*/ 	.word	0x00000000


	//----- nvinfo : EIATTR_MIN_STACK_SIZE
	.align		4
.L_87:
        /*0210*/ 	.byte	0x04, 0x12
        /*0212*/ 	.short	(.L_89 - .L_88)
	.align		4
.L_88:
        /*0214*/ 	.word	index@(cudaFindPartitionOrder)
        /*0218*/ 	.word	0x00000000


	//----- nvinfo : EIATTR_MIN_STACK_SIZE
	.align		4
.L_89:
        /*021c*/ 	.byte	0x04, 0x12
        /*021e*/ 	.short	(.L_91 - .L_90)
	.align		4
.L_90:
        /*0220*/ 	.word	index@(cudaFindRiceParameter)
        /*0224*/ 	.word	0x00000000


	//----- nvinfo : EIATTR_MIN_STACK_SIZE
	.align		4
.L_91:
        /*0228*/ 	.byte	0x04, 0x12
        /*022a*/ 	.short	(.L_93 - .L_92)
	.align		4
.L_92:
        /*022c*/ 	.word	index@(cudaSumPartition)
        /*0230*/ 	.word	0x00000000


	//----- nvinfo : EIATTR_MIN_STACK_SIZE
	.align		4
.L_93:
        /*0234*/ 	.byte	0x04, 0x12
        /*0236*/ 	.short	(.L_95 - .L_94)
	.align		4
.L_94:
        /*0238*/ 	.word	index@(cudaCalcLargePartition)
        /*023c*/ 	.word	0x00000000


	//----- nvinfo : EIATTR_MIN_STACK_SIZE
	.align		4
.L_95:
        /*0240*/ 	.byte	0x04, 0x12
        /*0242*/ 	.short	(.L_97 - .L_96)
	.align		4
.L_96:
        /*0244*/ 	.word	index@(cudaCalcPartition16)
        /*0248*/ 	.word	0x00000000


	//----- nvinfo : EIATTR_MIN_STACK_SIZE
	.align		4
.L_97:
        /*024c*/ 	.byte	0x04, 0x12
        /*024e*/ 	.short	(.L_99 - .L_98)
	.align		4
.L_98:
        /*0250*/ 	.word	index@(cudaCalcPartition)
        /*0254*/ 	.word	0x00000000


	//----- nvinfo : EIATTR_MIN_STACK_SIZE
	.align		4
.L_99:
        /*0258*/ 	.byte	0x04, 0x12
        /*025a*/ 	.short	(.L_101 - .L_100)
	.align		4
.L_100:
        /*025c*/ 	.word	index@(cudaEncodeResidual)
        /*0260*/ 	.word	0x00000000


	//----- nvinfo : EIATTR_MIN_STACK_SIZE
	.align		4
.L_101:
        /*0264*/ 	.byte	0x04, 0x12
        /*0266*/ 	.short	(.L_103 - .L_102)
	.align		4
.L_102:
        /*0268*/ 	.word	index@(cudaCopyBestMethodStereo)
        /*026c*/ 	.word	0x00000000


	//----- nvinfo : EIATTR_MIN_STACK_SIZE
	.align		4
.L_103:
        /*0270*/ 	.byte	0x04, 0x12
        /*0272*/ 	.short	(.L_105 - .L_104)
	.align		4
.L_104:
        /*0274*/ 	.word	index@(cudaCopyBestMethod)
        /*0278*/ 	.word	0x00000000


	//----- nvinfo : EIATTR_MIN_STACK_SIZE
	.align		4
.L_105:
        /*027c*/ 	.byte	0x04, 0x12
        /*027e*/ 	.short	(.L_107 - .L_106)
	.align		4
.L_106:
        /*0280*/ 	.word	index@(cudaChooseBestMethod)
        /*0284*/ 	.word	0x00000000


	//----- nvinfo : EIATTR_MIN_STACK_SIZE
	.align		4
.L_107:
        /*0288*/ 	.byte	0x04, 0x12
        /*028a*/ 	.short	(.L_109 - .L_108)
	.align		4
.L_108:
        /*028c*/ 	.word	index@(cudaEstimateResidual12)
        /*0290*/ 	.word	0x00000000


	//----- nvinfo : EIATTR_MIN_STACK_SIZE
	.align		4
.L_109:
        /*0294*/ 	.byte	0x04, 0x12
        /*0296*/ 	.short	(.L_111 - .L_110)
	.align		4
.L_110:
        /*0298*/ 	.word	index@(cudaEstimateResidual8)
        /*029c*/ 	.word	0x00000000


	//----- nvinfo : EIATTR_MIN_STACK_SIZE
	.align		4
.L_111:
        /*02a0*/ 	.byte	0x04, 0x12
        /*02a2*/ 	.short	(.L_113 - .L_112)
	.align		4
.L_112:
        /*02a4*/ 	.word	index@(cudaEstimateResidual)
        /*02a8*/ 	.word	0x00000000


	//----- nvinfo : EIATTR_MIN_STACK_SIZE
	.align		4
.L_113:
        /*02ac*/ 	.byte	0x04, 0x12
        /*02ae*/ 	.short	(.L_115 - .L_114)
	.align		4
.L_114:
        /*02b0*/ 	.word	index@(cudaComputeLPCLattice)
        /*02b4*/ 	.word	0x00000000


	//----- nvinfo : EIATTR_MIN_STACK_SIZE
	.align		4
.L_115:
        /*02b8*/ 	.byte	0x04, 0x12
        /*02ba*/ 	.short	(.L_117 - .L_116)
	.align		4
.L_116:
        /*02bc*/ 	.word	index@(cudaQuantizeLPC)
        /*02c0*/ 	.word	0x00000000


	//----- nvinfo : EIATTR_MIN_STACK_SIZE
	.align		4
.L_117:
        /*02c4*/ 	.byte	0x04, 0x12
        /*02c6*/ 	.short	(.L_119 - .L_118)
	.align		4
.L_118:
        /*02c8*/ 	.word	index@(cudaComputeLPC)
        /*02cc*/ 	.word	0x00000000


	//----- nvinfo : EIATTR_MIN_STACK_SIZE
	.align		4
.L_119:
        /*02d0*/ 	.byte	0x04, 0x12
        /*02d2*/ 	.short	(.L_121 - .L_120)
	.align		4
.L_120:
        /*02d4*/ 	.word	index@(cudaComputeAutocor)
        /*02d8*/ 	.word	0x00000000


	//----- nvinfo : EIATTR_MIN_STACK_SIZE
	.align		4
.L_121:
        /*02dc*/ 	.byte	0x04, 0x12
        /*02de*/ 	.short	(.L_123 - .L_122)
	.align		4
.L_122:
        /*02e0*/ 	.word	index@(cudaFindWastedBits)
        /*02e4*/ 	.word	0x00000000


	//----- nvinfo : EIATTR_MIN_STACK_SIZE
	.align		4
.L_123:
        /*02e8*/ 	.byte	0x04, 0x12
        /*02ea*/ 	.short	(.L_125 - .L_124)
	.align		4
.L_124:
        /*02ec*/ 	.word	index@(cudaChannelDecorr)
        /*02f0*/ 	.word	0x00000000


	//----- nvinfo : EIATTR_MIN_STACK_SIZE
	.align		4
.L_125:
        /*02f4*/ 	.byte	0x04, 0x12
        /*02f6*/ 	.short	(.L_127 - .L_126)
	.align		4
.L_126:
        /*02f8*/ 	.word	index@(cudaChannelDecorr2)
        /*02fc*/ 	.word	0x00000000


	//----- nvinfo : EIATTR_MIN_STACK_SIZE
	.align		4
.L_127:
        /*0300*/ 	.byte	0x04, 0x12
        /*0302*/ 	.short	(.L_129 - .L_128)
	.align		4
.L_128:
        /*0304*/ 	.word	index@(cudaStereoDecorr)
        /*0308*/ 	.word	0x00000000
.L_129:


//--------------------- .nv.compat                --------------------------
	.section	.nv.compat,"",@"SHT_CUDA_COMPAT_INFO"
	.align	4
        /*0000*/ 	.byte	0x02, 0x09, 0x00, 0x00, 0x02, 0x02, 0x01, 0x00, 0x02, 0x05, 0x05, 0x00, 0x03, 0x07, 0x01, 0x01
        /*0010*/ 	.byte	0x02, 0x03, 0x00, 0x00, 0x02, 0x06, 0x01, 0x00, 0x04, 0x0b, 0x08, 0x00, 0x01, 0x00, 0x00, 0x00
        /*0020*/ 	.byte	0x00, 0x00, 0x00, 0x00


//--------------------- .nv.info.cudaFindPartitionOrder --------------------------
	.section	.nv.info.cudaFindPartitionOrder,"",@"SHT_CUDA_INFO"
	.sectionflags	@""
	.align	4


	//----- nvinfo : EIATTR_CUDA_API_VERSION
	.align		4
        /*0000*/ 	.byte	0x04, 0x37
        /*0002*/ 	.short	(.L_131 - .L_130)
.L_130:
        /*0004*/ 	.word	0x00000082


	//----- nvinfo : EIATTR_KPARAM_INFO
	.align		4
.L_131:
        /*0008*/ 	.byte	0x04, 0x17
        /*000a*/ 	.short	(.L_133 - .L_132)
.L_132:
        /*000c*/ 	.word	0x00000000
        /*0010*/ 	.short	0x0003
        /*0012*/ 	.short	0x0018
        /*0014*/ 	.byte	0x00, 0xf0, 0x11, 0x00


	//----- nvinfo : EIATTR_KPARAM_INFO
	.align		4
.L_133:
        /*0018*/ 	.byte	0x04, 0x17
        /*001a*/ 	.short	(.L_135 - .L_134)
.L_134:
        /*001c*/ 	.word	0x00000000
        /*0020*/ 	.short	0x0002
        /*0022*/ 	.short	0x0010
        /*0024*/ 	.byte	0x00, 0xf5, 0x21, 0x00


	//----- nvinfo : EIATTR_KPARAM_INFO
	.align		4
.L_135:
        /*0028*/ 	.byte	0x04, 0x17
        /*002a*/ 	.short	(.L_137 - .L_136)
.L_136:
        /*002c*/ 	.word	0x00000000
        /*0030*/ 	.short	0x0001
        /*0032*/ 	.short	0x0008
        /*0034*/ 	.byte	0x00, 0xf5, 0x21, 0x00


	//----- nvinfo : EIATTR_KPARAM_INFO
	.align		4
.L_137:
        /*0038*/ 	.byte	0x04, 0x17
        /*003a*/ 	.short	(.L_139 - .L_138)
.L_138:
        /*003c*/ 	.word	0x00000000
        /*0040*/ 	.short	0x0000
        /*0042*/ 	.short	0x0000
        /*0044*/ 	.byte	0x00, 0xf5, 0x21, 0x00


	//----- nvinfo : EIATTR_SPARSE_MMA_MASK
	.align		4
.L_139:
        /*0048*/ 	.byte	0x03, 0x50
        /*004a*/ 	.short	0x0000


	//----- nvinfo : EIATTR_MAXREG_COUNT
	.align		4
        /*004c*/ 	.byte	0x03, 0x1b
        /*004e*/ 	.short	0x00ff


	//----- nvinfo : EIATTR_NUM_BARRIERS
	.align		4
        /*0050*/ 	.byte	0x02, 0x4c
        /*0052*/ 	.byte	0x01
	.zero		1


	//----- nvinfo : EIATTR_MERCURY_ISA_VERSION
	.align		4
        /*0054*/ 	.byte	0x03, 0x5f
        /*0056*/ 	.short	0x0101


	//----- nvinfo : EIATTR_UNUSED_LOAD_BYTE_OFFSET
	.align		4
        /*0058*/ 	.byte	0x04, 0x44
        /*005a*/ 	.short	(.L_141 - .L_140)


	//   ....[0]....
.L_140:
        /*005c*/ 	.word	0x000011b0
        /*0060*/ 	.word	0x0000fff0


	//----- nvinfo : EIATTR_VRC_CTA_INIT_COUNT
	.align		4
.L_141:
        /*0064*/ 	.byte	0x02, 0x4a
	.zero		1
	.zero		1


	//----- nvinfo : EIATTR_EXIT_INSTR_OFFSETS
	.align		4
        /*0068*/ 	.byte	0x04, 0x1c
        /*006a*/ 	.short	(.L_143 - .L_142)


	//   ....[0]....
.L_142:
        /*006c*/ 	.word	0x00001370


	//   ....[1]....
        /*0070*/ 	.word	0x00001440


	//----- nvinfo : EIATTR_CRS_STACK_SIZE
	.align		4
.L_143:
        /*0074*/ 	.byte	0x04, 0x1e
        /*0076*/ 	.short	(.L_145 - .L_144)
.L_144:
        /*0078*/ 	.word	0x00000000


	//----- nvinfo : EIATTR_CBANK_PARAM_SIZE
	.align		4
.L_145:
        /*007c*/ 	.byte	0x03, 0x19
        /*007e*/ 	.short	0x001c


	//----- nvinfo : EIATTR_PARAM_CBANK
	.align		4
        /*0080*/ 	.byte	0x04, 0x0a
        /*0082*/ 	.short	(.L_147 - .L_146)
	.align		4
.L_146:
        /*0084*/ 	.word	index@(.nv.constant0.cudaFindPartitionOrder)
        /*0088*/ 	.short	0x0380
        /*008a*/ 	.short	0x001c


	//----- nvinfo : EIATTR_SW_WAR
	.align		4
.L_147:
        /*008c*/ 	.byte	0x04, 0x36
        /*008e*/ 	.short	(.L_149 - .L_148)
.L_148:
        /*0090*/ 	.word	0x00000008
.L_149:


//--------------------- .nv.info.cudaFindRiceParameter --------------------------
	.section	.nv.info.cudaFindRiceParameter,"",@"SHT_CUDA_INFO"
	.sectionflags	@""
	.align	4


	//----- nvinfo : EIATTR_CUDA_API_VERSION
	.align		4
        /*0000*/ 	.byte	0x04, 0x37
        /*0002*/ 	.short	(.L_151 - .L_150)
.L_150:
        /*0004*/ 	.word	0x00000082


	//----- nvinfo : EIATTR_KPARAM_INFO
	.align		4
.L_151:
        /*0008*/ 	.byte	0x04, 0x17
        /*000a*/ 	.short	(.L_153 - .L_152)
.L_152:
        /*000c*/ 	.word	0x00000000
        /*0010*/ 	.short	0x0002
        /*0012*/ 	.short	0x0010
        /*0014*/ 	.byte	0x00, 0xf0, 0x11, 0x00


	//----- nvinfo : EIATTR_KPARAM_INFO
	.align		4
.L_153:
        /*0018*/ 	.byte	0x04, 0x17
        /*001a*/ 	.short	(.L_155 - .L_154)
.L_154:
        /*001c*/ 	.word	0x00000000
        /*0020*/ 	.short	0x0001
        /*0022*/ 	.short	0x0008
        /*0024*/ 	.byte	0x00, 0xf5, 0x21, 0x00


	//----- nvinfo : EIATTR_KPARAM_INFO
	.align		4
.L_155:
        /*0028*/ 	.byte	0x04, 0x17
        /*002a*/ 	.short	(.L_157 - .L_156)
.L_156:
        /*002c*/ 	.word	0x00000000
        /*0030*/ 	.short	0x0000
        /*0032*/ 	.short	0x0000
        /*0034*/ 	.byte	0x00, 0xf5, 0x21, 0x00


	//----- nvinfo : EIATTR_SPARSE_MMA_MASK
	.align		4
.L_157:
        /*0038*/ 	.byte	0x03, 0x50
        /*003a*/ 	.short	0x0000


	//----- nvinfo : EIATTR_MAXREG_COUNT
	.align		4
        /*003c*/ 	.byte	0x03, 0x1b
        /*003e*/ 	.short	0x00ff


	//----- nvinfo : EIATTR_NUM_BARRIERS
	.align		4
        /*0040*/ 	.byte	0x02, 0x4c
        /*0042*/ 	.byte	0x01
	.zero		1


	//----- nvinfo : EIATTR_MERCURY_ISA_VERSION
	.align		4
        /*0044*/ 	.byte	0x03, 0x5f
        /*0046*/ 	.short	0x0101


	//----- nvinfo : EIATTR_VRC_CTA_INIT_COUNT
	.align		4
        /*0048*/ 	.byte	0x02, 0x4a
	.zero		1
	.zero		1


	//----- nvinfo : EIATTR_EXIT_INSTR_OFFSETS
	.align		4
        /*004c*/ 	.byte	0x04, 0x1c
        /*004e*/ 	.short	(.L_159 - .L_158)


	//   ....[0]....
.L_158:
        /*0050*/ 	.word	0x00000550


	//   ....[1]....
        /*0054*/ 	.word	0x00000650


	//----- nvinfo : EIATTR_CRS_STACK_SIZE
	.align		4
.L_159:
        /*0058*/ 	.byte	0x04, 0x1e
        /*005a*/ 	.short	(.L_161 - .L_160)
.L_160:
        /*005c*/ 	.word	0x00000000


	//----- nvinfo : EIATTR_CBANK_PARAM_SIZE
	.align		4
.L_161:
        /*0060*/ 	.byte	0x03, 0x19
        /*0062*/ 	.short	0x0014


	//----- nvinfo : EIATTR_PARAM_CBANK
	.align		4
        /*0064*/ 	.byte	0x04, 0x0a
        /*0066*/ 	.short	(.L_163 - .L_162)
	.align		4
.L_162:
        /*0068*/ 	.word	index@(.nv.constant0.cudaFindRiceParameter)
        /*006c*/ 	.short	0x0380
        /*006e*/ 	.short	0x0014


	//----- nvinfo : EIATTR_SW_WAR
	.align		4
.L_163:
        /*0070*/ 	.byte	0x04, 0x36
        /*0072*/ 	.short	(.L_165 - .L_164)
.L_164:
        /*0074*/ 	.word	0x00000008
.L_165:


//--------------------- .nv.info.cudaSumPartition --------------------------
	.section	.nv.info.cudaSumPartition,"",@"SHT_CUDA_INFO"
	.sectionflags	@""
	.align	4


	//----- nvinfo : EIATTR_CUDA_API_VERSION
	.align		4
        /*0000*/ 	.byte	0x04, 0x37
        /*0002*/ 	.short	(.L_167 - .L_166)
.L_166:
        /*0004*/ 	.word	0x00000082


	//----- nvinfo : EIATTR_KPARAM_INFO
	.align		4
.L_167:
        /*0008*/ 	.byte	0x04, 0x17
        /*000a*/ 	.short	(.L_169 - .L_168)
.L_168:
        /*000c*/ 	.word	0x00000000
        /*0010*/ 	.short	0x0001
        /*0012*/ 	.short	0x0008
        /*0014*/ 	.byte	0x00, 0xf0, 0x11, 0x00


	//----- nvinfo : EIATTR_KPARAM_INFO
	.align		4
.L_169:
        /*0018*/ 	.byte	0x04, 0x17
        /*001a*/ 	.short	(.L_171 - .L_170)
.L_170:
        /*001c*/ 	.word	0x00000000
        /*0020*/ 	.short	0x0000
        /*0022*/ 	.short	0x0000
        /*0024*/ 	.byte	0x00, 0xf5, 0x21, 0x00


	//----- nvinfo : EIATTR_SPARSE_MMA_MASK
	.align		4
.L_171:
        /*0028*/ 	.byte	0x03, 0x50
        /*002a*/ 	.short	0x0000


	//----- nvinfo : EIATTR_MAXREG_COUNT
	.align		4
        /*002c*/ 	.byte	0x03, 0x1b
        /*002e*/ 	.short	0x00ff


	//----- nvinfo : EIATTR_NUM_BARRIERS
	.align		4
        /*0030*/ 	.byte	0x02, 0x4c
        /*0032*/ 	.byte	0x01
	.zero		1


	//----- nvinfo : EIATTR_MERCURY_ISA_VERSION
	.align		4
        /*0034*/ 	.byte	0x03, 0x5f
        /*0036*/ 	.short	0x0101


	//----- nvinfo : EIATTR_VRC_CTA_INIT_COUNT
	.align		4
        /*0038*/ 	.byte	0x02, 0x4a
	.zero		1
	.zero		1


	//----- nvinfo : EIATTR_EXIT_INSTR_OFFSETS
	.align		4
        /*003c*/ 	.byte	0x04, 0x1c
        /*003e*/ 	.short	(.L_173 - .L_172)


	//   ....[0]....
.L_172:
        /*0040*/ 	.word	0x000005c0


	//   ....[1]....
        /*0044*/ 	.word	0x00000650


	//----- nvinfo : EIATTR_CRS_STACK_SIZE
	.align		4
.L_173:
        /*0048*/ 	.byte	0x04, 0x1e
        /*004a*/ 	.short	(.L_175 - .L_174)
.L_174:
        /*004c*/ 	.word	0x00000000


	//----- nvinfo : EIATTR_CBANK_PARAM_SIZE
	.align		4
.L_175:
        /*0050*/ 	.byte	0x03, 0x19
        /*0052*/ 	.short	0x000c


	//----- nvinfo : EIATTR_PARAM_CBANK
	.align		4
        /*0054*/ 	.byte	0x04, 0x0a
        /*0056*/ 	.short	(.L_177 - .L_176)
	.align		4
.L_176:
        /*0058*/ 	.word	index@(.nv.constant0.cudaSumPartition)
        /*005c*/ 	.short	0x0380
        /*005e*/ 	.short	0x000c


	//----- nvinfo : EIATTR_SW_WAR
	.align		4
.L_177:
        /*0060*/ 	.byte	0x04, 0x36
        /*0062*/ 	.short	(.L_179 - .L_178)
.L_178:
        /*0064*/ 	.word	0x00000008
.L_179:


//--------------------- .nv.info.cudaCalcLargePartition --------------------------
	.section	.nv.info.cudaCalcLargePartition,"",@"SHT_CUDA_INFO"
	.sectionflags	@""
	.align	4


	//----- nvinfo : EIATTR_CUDA_API_VERSION
	.align		4
        /*0000*/ 	.byte	0x04, 0x37
        /*0002*/ 	.short	(.L_181 - .L_180)
.L_180:
        /*0004*/ 	.word	0x00000082


	//----- nvinfo : EIATTR_KPARAM_INFO
	.align		4
.L_181:
        /*0008*/ 	.byte	0x04, 0x17
        /*000a*/ 	.short	(.L_183 - .L_182)
.L_182:
        /*000c*/ 	.word	0x00000000
        /*0010*/ 	.short	0x0006
        /*0012*/ 	.short	0x0028
        /*0014*/ 	.byte	0x00, 0xf0, 0x11, 0x00


	//----- nvinfo : EIATTR_KPARAM_INFO
	.align		4
.L_183:
        /*0018*/ 	.byte	0x04, 0x17
        /*001a*/ 	.short	(.L_185 - .L_184)
.L_184:
        /*001c*/ 	.word	0x00000000
        /*0020*/ 	.short	0x0005
        /*0022*/ 	.short	0x0024
        /*0024*/ 	.byte	0x00, 0xf0, 0x11, 0x00


	//----- nvinfo : EIATTR_KPARAM_INFO
	.align		4
.L_185:
        /*0028*/ 	.byte	0x04, 0x17
        /*002a*/ 	.short	(.L_187 - .L_186)
.L_186:
        /*002c*/ 	.word	0x00000000
        /*0030*/ 	.short	0x0004
        /*0032*/ 	.short	0x0020
        /*0034*/ 	.byte	0x00, 0xf0, 0x11, 0x00


	//----- nvinfo : EIATTR_KPARAM_INFO
	.align		4
.L_187:
        /*0038*/ 	.byte	0x04, 0x17
        /*003a*/ 	.short	(.L_189 - .L_188)
.L_188:
        /*003c*/ 	.word	0x00000000
        /*0040*/ 	.short	0x0003
        /*0042*/ 	.short	0x0018
        /*0044*/ 	.byte	0x00, 0xf5, 0x21, 0x00


	//----- nvinfo : EIATTR_KPARAM_INFO
	.align		4
.L_189:
        /*0048*/ 	.byte	0x04, 0x17
        /*004a*/ 	.short	(.L_191 - .L_190)
.L_190:
        /*004c*/ 	.word	0x00000000
        /*0050*/ 	.short	0x0002
        /*0052*/ 	.short	0x0010
        /*0054*/ 	.byte	0x00, 0xf5, 0x21, 0x00


	//----- nvinfo : EIATTR_KPARAM_INFO
	.align		4
.L_191:
        /*0058*/ 	.byte	0x04, 0x17
        /*005a*/ 	.short	(.L_193 - .L_192)
.L_192:
        /*005c*/ 	.word	0x00000000
        /*0060*/ 	.short	0x0001
        /*0062*/ 	.short	0x0008
        /*0064*/ 	.byte	0x00, 0xf5, 0x21, 0x00


	//----- nvinfo : EIATTR_KPARAM_INFO
	.align		4
.L_193:
        /*0068*/ 	.byte	0x04, 0x17
        /*006a*/ 	.short	(.L_195 - .L_194)
.L_194:
        /*006c*/ 	.word	0x00000000
        /*0070*/ 	.short	0x0000
        /*0072*/ 	.short	0x0000
        /*0074*/ 	.byte	0x00, 0xf5, 0x21, 0x00


	//----- nvinfo : EIATTR_SPARSE_MMA_MASK
	.align		4
.L_195:
        /*0078*/ 	.byte	0x03, 0x50
        /*007a*/ 	.short	0x0000


	//----- nvinfo : EIATTR_MAXREG_COUNT
	.align		4
        /*007c*/ 	.byte	0x03, 0x1b
        /*007e*/ 	.short	0x00ff


	//----- nvinfo : EIATTR_NUM_BARRIERS
	.align		4
        /*0080*/ 	.byte	0x02, 0x4c
        /*0082*/ 	.byte	0x01
	.zero		1


	//----- nvinfo : EIATTR_MERCURY_ISA_VERSION
	.align		4
        /*0084*/ 	.byte	0x03, 0x5f
        /*0086*/ 	.short	0x0101


	//----- nvinfo : EIATTR_VRC_CTA_INIT_COUNT
	.align		4
        /*0088*/ 	.byte	0x02, 0x4a
	.zero		1
	.zero		1


	//----- nvinfo : EIATTR_EXIT_INSTR_OFFSETS
	.align		4
        /*008c*/ 	.byte	0x04, 0x1c
        /*008e*/ 	.short	(.L_197 - .L_196)


	//   ....[0]....
.L_196:
        /*0090*/ 	.word	0x00000ba0


	//   ....[1]....
        /*0094*/ 	.word	0x00000d20


	//----- nvinfo : EIATTR_CRS_STACK_SIZE
	.align		4
.L_197:
        /*0098*/ 	.byte	0x04, 0x1e
        /*009a*/ 	.short	(.L_199 - .L_198)
.L_198:
        /*009c*/ 	.word	0x00000000


	//----- nvinfo : EIATTR_CBANK_PARAM_SIZE
	.align		4
.L_199:
        /*00a0*/ 	.byte	0x03, 0x19
        /*00a2*/ 	.short	0x002c


	//----- nvinfo : EIATTR_PARAM_CBANK
	.align		4
        /*00a4*/ 	.byte	0x04, 0x0a
        /*00a6*/ 	.short	(.L_201 - .L_200)
	.align		4
.L_200:
        /*00a8*/ 	.word	index@(.nv.constant0.cudaCalcLargePartition)
        /*00ac*/ 	.short	0x0380
        /*00ae*/ 	.short	0x002c


	//----- nvinfo : EIATTR_SW_WAR
	.align		4
.L_201:
        /*00b0*/ 	.byte	0x04, 0x36
        /*00b2*/ 	.short	(.L_203 - .L_202)
.L_202:
        /*00b4*/ 	.word	0x00000008
.L_203:


//--------------------- .nv.info.cudaCalcPartition16 --------------------------
	.section	.nv.info.cudaCalcPartition16,"",@"SHT_CUDA_INFO"
	.sectionflags	@""
	.align	4


	//----- nvinfo : EIATTR_CUDA_API_VERSION
	.align		4
        /*0000*/ 	.byte	0x04, 0x37
        /*0002*/ 	.short	(.L_205 - .L_204)
.L_204:
        /*0004*/ 	.word	0x00000082


	//----- nvinfo : EIATTR_KPARAM_INFO
	.align		4
.L_205:
        /*0008*/ 	.byte	0x04, 0x17
        /*000a*/ 	.short	(.L_207 - .L_206)
.L_206:
        /*000c*/ 	.word	0x00000000
        /*0010*/ 	.short	0x0006
        /*0012*/ 	.short	0x0028
        /*0014*/ 	.byte	0x00, 0xf0, 0x11, 0x00


	//----- nvinfo : EIATTR_KPARAM_INFO
	.align		4
.L_207:
        /*0018*/ 	.byte	0x04, 0x17
        /*001a*/ 	.short	(.L_209 - .L_208)
.L_208:
        /*001c*/ 	.word	0x00000000
        /*0020*/ 	.short	0x0005
        /*0022*/ 	.short	0x0024
        /*0024*/ 	.byte	0x00, 0xf0, 0x11, 0x00


	//----- nvinfo : EIATTR_KPARAM_INFO
	.align		4
.L_209:
        /*0028*/ 	.byte	0x04, 0x17
        /*002a*/ 	.short	(.L_211 - .L_210)
.L_210:
        /*002c*/ 	.word	0x00000000
        /*0030*/ 	.short	0x0004
        /*0032*/ 	.short	0x0020
        /*0034*/ 	.byte	0x00, 0xf0, 0x11, 0x00


	//----- nvinfo : EIATTR_KPARAM_INFO
	.align		4
.L_211:
        /*0038*/ 	.byte	0x04, 0x17
        /*003a*/ 	.short	(.L_213 - .L_212)
.L_212:
        /*003c*/ 	.word	0x00000000
        /*0040*/ 	.short	0x0003
        /*0042*/ 	.short	0x0018
        /*0044*/ 	.byte	0x00, 0xf5, 0x21, 0x00


	//----- nvinfo : EIATTR_KPARAM_INFO
	.align		4
.L_213:
        /*0048*/ 	.byte	0x04, 0x17
        /*004a*/ 	.short	(.L_215 - .L_214)
.L_214:
        /*004c*/ 	.word	0x00000000
        /*0050*/ 	.short	0x0002
        /*0052*/ 	.short	0x0010
        /*0054*/ 	.byte	0x00, 0xf5, 0x21, 0x00


	//----- nvinfo : EIATTR_KPARAM_INFO
	.align		4
.L_215:
        /*0058*/ 	.byte	0x04, 0x17
        /*005a*/ 	.short	(.L_217 - .L_216)
.L_216:
        /*005c*/ 	.word	0x00000000
        /*0060*/ 	.short	0x0001
        /*0062*/ 	.short	0x0008
        /*0064*/ 	.byte	0x00, 0xf5, 0x21, 0x00


	//----- nvinfo : EIATTR_KPARAM_INFO
	.align		4
.L_217:
        /*0068*/ 	.byte	0x04, 0x17
        /*006a*/ 	.short	(.L_219 - .L_218)
.L_218:
        /*006c*/ 	.word	0x00000000
        /*0070*/ 	.short	0x0000
        /*0072*/ 	.short	0x0000
        /*0074*/ 	.byte	0x00, 0xf5, 0x21, 0x00


	//----- nvinfo : EIATTR_SPARSE_MMA_MASK
	.align		4
.L_219:
        /*0078*/ 	.byte	0x03, 0x50
        /*007a*/ 	.short	0x0000


	//----- nvinfo : EIATTR_MAXREG_COUNT
	.align		4
        /*007c*/ 	.byte	0x03, 0x1b
        /*007e*/ 	.short	0x00ff


	//----- nvinfo : EIATTR_NUM_BARRIERS
	.align		4
        /*0080*/ 	.byte	0x02, 0x4c
        /*0082*/ 	.byte	0x01
	.zero		1


	//----- nvinfo : EIATTR_MERCURY_ISA_VERSION
	.align		4
        /*0084*/ 	.byte	0x03, 0x5f
        /*0086*/ 	.short	0x0101


	//----- nvinfo : EIATTR_VRC_CTA_INIT_COUNT
	.align		4
        /*0088*/ 	.byte	0x02, 0x4a
	.zero		1
	.zero		1


	//----- nvinfo : EIATTR_EXIT_INSTR_OFFSETS
	.align		4
        /*008c*/ 	.byte	0x04, 0x1c
        /*008e*/ 	.short	(.L_221 - .L_220)


	//   ....[0]....
.L_220:
        /*0090*/ 	.word	0x00000dd0


	//   ....[1]....
        /*0094*/ 	.word	0x00001110


	//----- nvinfo : EIATTR_CRS_STACK_SIZE
	.align		4
.L_221:
        /*0098*/ 	.byte	0x04, 0x1e
        /*009a*/ 	.short	(.L_223 - .L_222)
.L_222:
        /*009c*/ 	.word	0x00000000


	//----- nvinfo : EIATTR_CBANK_PARAM_SIZE
	.align		4
.L_223:
        /*00a0*/ 	.byte	0x03, 0x19
        /*00a2*/ 	.short	0x002c


	//----- nvinfo : EIATTR_PARAM_CBANK
	.align		4
        /*00a4*/ 	.byte	0x04, 0x0a
        /*00a6*/ 	.short	(.L_225 - .L_224)
	.align		4
.L_224:
        /*00a8*/ 	.word	index@(.nv.constant0.cudaCalcPartition16)
        /*00ac*/ 	.short	0x0380
        /*00ae*/ 	.short	0x002c


	//----- nvinfo : EIATTR_SW_WAR
	.align		4
.L_225:
        /*00b0*/ 	.byte	0x04, 0x36
        /*00b2*/ 	.short	(.L_227 - .L_226)
.L_226:
        /*00b4*/ 	.word	0x00000008
.L_227:


//--------------------- .nv.info.cudaCalcPartition --------------------------
	.section	.nv.info.cudaCalcPartition,"",@"SHT_CUDA_INFO"
	.sectionflags	@""
	.align	4


	//----- nvinfo : EIATTR_CUDA_API_VERSION
	.align		4
        /*0000*/ 	.byte	0x04, 0x37
        /*0002*/ 	.short	(.L_229 - .L_228)
.L_228:
        /*0004*/ 	.word	0x00000082


	//----- nvinfo : EIATTR_KPARAM_INFO
	.align		4
.L_229:
        /*0008*/ 	.byte	0x04, 0x17
        /*000a*/ 	.short	(.L_231 - .L_230)
.L_230:
        /*000c*/ 	.word	0x00000000
        /*0010*/ 	.short	0x0006
        /*0012*/ 	.short	0x0028
        /*0014*/ 	.byte	0x00, 0xf0, 0x11, 0x00


	//----- nvinfo : EIATTR_KPARAM_INFO
	.align		4
.L_231:
        /*0018*/ 	.byte	0x04, 0x17
        /*001a*/ 	.short	(.L_233 - .L_232)
.L_232:
        /*001c*/ 	.word	0x00000000
        /*0020*/ 	.short	0x0005
        /*0022*/ 	.short	0x0024
        /*0024*/ 	.byte	0x00, 0xf0, 0x11, 0x00


	//----- nvinfo : EIATTR_KPARAM_INFO
	.align		4
.L_233:
        /*0028*/ 	.byte	0x04, 0x17
        /*002a*/ 	.short	(.L_235 - .L_234)
.L_234:
        /*002c*/ 	.word	0x00000000
        /*0030*/ 	.short	0x0004
        /*0032*/ 	.short	0x0020
        /*0034*/ 	.byte	0x00, 0xf0, 0x11, 0x00


	//----- nvinfo : EIATTR_KPARAM_INFO
	.align		4
.L_235:
        /*0038*/ 	.byte	0x04, 0x17
        /*003a*/ 	.short	(.L_237 - .L_236)
.L_236:
        /*003c*/ 	.word	0x00000000
        /*0040*/ 	.short	0x0003
        /*0042*/ 	.short	0x0018
        /*0044*/ 	.byte	0x00, 0xf5, 0x21, 0x00


	//----- nvinfo : EIATTR_KPARAM_INFO
	.align		4
.L_237:
        /*0048*/ 	.byte	0x04, 0x17
        /*004a*/ 	.short	(.L_239 - .L_238)
.L_238:
        /*004c*/ 	.word	0x00000000
        /*0050*/ 	.short	0x0002
        /*0052*/ 	.short	0x0010
        /*0054*/ 	.byte	0x00, 0xf5, 0x21, 0x00


	//----- nvinfo : EIATTR_KPARAM_INFO
	.align		4
.L_239:
        /*0058*/ 	.byte	0x04, 0x17
        /*005a*/ 	.short	(.L_241 - .L_240)
.L_240:
        /*005c*/ 	.word	0x00000000
        /*0060*/ 	.short	0x0001
        /*0062*/ 	.short	0x0008
        /*0064*/ 	.byte	0x00, 0xf5, 0x21, 0x00


	//----- nvinfo : EIATTR_KPARAM_INFO
	.align		4
.L_241:
        /*0068*/ 	.byte	0x04, 0x17
        /*006a*/ 	.short	(.L_243 - .L_242)
.L_242:
        /*006c*/ 	.word	0x00000000
        /*0070*/ 	.short	0x0000
        /*0072*/ 	.short	0x0000
        /*0074*/ 	.byte	0x00, 0xf5, 0x21, 0x00


	//----- nvinfo : EIATTR_SPARSE_MMA_MASK
	.align		4
.L_243:
        /*0078*/ 	.byte	0x03, 0x50
        /*007a*/ 	.short	0x0000


	//----- nvinfo : EIATTR_MAXREG_COUNT
	.align		4
        /*007c*/ 	.byte	0x03, 0x1b
        /*007e*/ 	.short	0x00ff


	//----- nvinfo : EIATTR_NUM_BARRIERS
	.align		4
        /*0080*/ 	.byte	0x02, 0x4c
        /*0082*/ 	.byte	0x01
	.zero		1


	//----- nvinfo : EIATTR_MERCURY_ISA_VERSION
	.align		4
        /*0084*/ 	.byte	0x03, 0x5f
        /*0086*/ 	.short	0x0101


	//----- nvinfo : EIATTR_VRC_CTA_INIT_COUNT
	.align		4
        /*0088*/ 	.byte	0x02, 0x4a
	.zero		1
	.zero		1


	//----- nvinfo : EIATTR_EXIT_INSTR_OFFSETS
	.align		4
        /*008c*/ 	.byte	0x04, 0x1c
        /*008e*/ 	.short	(.L_245 - .L_244)


	//   ....[0]....
.L_244:
        /*0090*/ 	.word	0x000014d0


	//   ....[1]....
        /*0094*/ 	.word	0x00001590


	//----- nvinfo : EIATTR_CRS_STACK_SIZE
	.align		4
.L_245:
        /*0098*/ 	.byte	0x04, 0x1e
        /*009a*/ 	.short	(.L_247 - .L_246)
.L_246:
        /*009c*/ 	.word	0x00000000


	//----- nvinfo : EIATTR_CBANK_PARAM_SIZE
	.align		4
.L_247:
        /*00a0*/ 	.byte	0x03, 0x19
        /*00a2*/ 	.short	0x002c


	//----- nvinfo : EIATTR_PARAM_CBANK
	.align		4
        /*00a4*/ 	.byte	0x04, 0x0a
        /*00a6*/ 	.short	(.L_249 - .L_248)
	.align		4
.L_248:
        /*00a8*/ 	.word	index@(.nv.constant0.cudaCalcPartition)
        /*00ac*/ 	.short	0x0380
        /*00ae*/ 	.short	0x002c


	//----- nvinfo : EIATTR_SW_WAR
	.align		4
.L_249:
        /*00b0*/ 	.byte	0x04, 0x36
        /*00b2*/ 	.short	(.L_251 - .L_250)
.L_250:
        /*00b4*/ 	.word	0x00000008
.L_251:


//--------------------- .nv.info.cudaEncodeResidual --------------------------
	.section	.nv.info.cudaEncodeResidual,"",@"SHT_CUDA_INFO"
	.sectionflags	@""
	.align	4


	//----- nvinfo : EIATTR_CUDA_API_VERSION
	.align		4
        /*0000*/ 	.byte	0x04, 0x37
        /*0002*/ 	.short	(.L_253 - .L_252)
.L_252:
        /*0004*/ 	.word	0x00000082


	//----- nvinfo : EIATTR_KPARAM_INFO
	.align		4
.L_253:
        /*0008*/ 	.byte	0x04, 0x17
        /*000a*/ 	.short	(.L_255 - .L_254)
.L_254:
        /*000c*/ 	.word	0x00000000
        /*0010*/ 	.short	0x0002
        /*0012*/ 	.short	0x0010
        /*0014*/ 	.byte	0x00, 0xf5, 0x21, 0x00


	//----- nvinfo : EIATTR_KPARAM_INFO
	.align		4
.L_255:
        /*0018*/ 	.byte	0x04, 0x17
        /*001a*/ 	.short	(.L_257 - .L_256)
.L_256:
        /*001c*/ 	.word	0x00000000
        /*0020*/ 	.short	0x0001
        /*0022*/ 	.short	0x0008
        /*0024*/ 	.byte	0x00, 0xf5, 0x21, 0x00


	//----- nvinfo : EIATTR_KPARAM_INFO
	.align		4
.L_257:
        /*0028*/ 	.byte	0x04, 0x17
        /*002a*/ 	.short	(.L_259 - .L_258)
.L_258:
        /*002c*/ 	.word	0x00000000
        /*0030*/ 	.short	0x0000
        /*0032*/ 	.short	0x0000
        /*0034*/ 	.byte	0x00, 0xf5, 0x21, 0x00


	//----- nvinfo : EIATTR_SPARSE_MMA_MASK
	.align		4
.L_259:
        /*0038*/ 	.byte	0x03, 0x50
        /*003a*/ 	.short	0x0000


	//----- nvinfo : EIATTR_MAXREG_COUNT
	.align		4
        /*003c*/ 	.byte	0x03, 0x1b
        /*003e*/ 	.short	0x00ff


	//----- nvinfo : EIATTR_NUM_BARRIERS
	.align		4
        /*0040*/ 	.byte	0x02, 0x4c
        /*0042*/ 	.byte	0x01
	.zero		1


	//----- nvinfo : EIATTR_MERCURY_ISA_VERSION
	.align		4
        /*0044*/ 	.byte	0x03, 0x5f
        /*0046*/ 	.short	0x0101


	//----- nvinfo : EIATTR_VRC_CTA_INIT_COUNT
	.align		4
        /*0048*/ 	.byte	0x02, 0x4a
	.zero		1
	.zero		1


	//----- nvinfo : EIATTR_EXIT_INSTR_OFFSETS
	.align		4
        /*004c*/ 	.byte	0x04, 0x1c
        /*004e*/ 	.short	(.L_261 - .L_260)


	//   ....[0]....
.L_260:
        /*0050*/ 	.word	0x00000d50


	//   ....[1]....
        /*0054*/ 	.word	0x00000dc0


	//----- nvinfo : EIATTR_CRS_STACK_SIZE
	.align		4
.L_261:
        /*0058*/ 	.byte	0x04, 0x1e
        /*005a*/ 	.short	(.L_263 - .L_262)
.L_262:
        /*005c*/ 	.word	0x00000000


	//----- nvinfo : EIATTR_CBANK_PARAM_SIZE
	.align		4
.L_263:
        /*0060*/ 	.byte	0x03, 0x19
        /*0062*/ 	.short	0x0018


	//----- nvinfo : EIATTR_PARAM_CBANK
	.align		4
        /*0064*/ 	.byte	0x04, 0x0a
        /*0066*/ 	.short	(.L_265 - .L_264)
	.align		4
.L_264:
        /*0068*/ 	.word	index@(.nv.constant0.cudaEncodeResidual)
        /*006c*/ 	.short	0x0380
        /*006e*/ 	.short	0x0018


	//----- nvinfo : EIATTR_SW_WAR
	.align		4
.L_265:
        /*0070*/ 	.byte	0x04, 0x36
        /*0072*/ 	.short	(.L_267 - .L_266)
.L_266:
        /*0074*/ 	.word	0x00000008
.L_267:


//--------------------- .nv.info.cudaCopyBestMethodStereo --------------------------
	.section	.nv.info.cudaCopyBestMethodStereo,"",@"SHT_CUDA_INFO"
	.sectionflags	@""
	.align	4


	//----- nvinfo : EIATTR_CUDA_API_VERSION
	.align		4
        /*0000*/ 	.byte	0x04, 0x37
        /*0002*/ 	.short	(.L_269 - .L_268)
.L_268:
        /*0004*/ 	.word	0x00000082


	//----- nvinfo : EIATTR_KPARAM_INFO
	.align		4
.L_269:
        /*0008*/ 	.byte	0x04, 0x17
        /*000a*/ 	.short	(.L_271 - .L_270)
.L_270:
        /*000c*/ 	.word	0x00000000
        /*0010*/ 	.short	0x0002
        /*0012*/ 	.short	0x0010
        /*0014*/ 	.byte	0x00, 0xf0, 0x11, 0x00


	//----- nvinfo : EIATTR_KPARAM_INFO
	.align		4
.L_271:
        /*0018*/ 	.byte	0x04, 0x17
        /*001a*/ 	.short	(.L_273 - .L_272)
.L_272:
        /*001c*/ 	.word	0x00000000
        /*0020*/ 	.short	0x0001
        /*0022*/ 	.short	0x0008
        /*0024*/ 	.byte	0x00, 0xf5, 0x21, 0x00


	//----- nvinfo : EIATTR_KPARAM_INFO
	.align		4
.L_273:
        /*0028*/ 	.byte	0x04, 0x17
        /*002a*/ 	.short	(.L_275 - .L_274)
.L_274:
        /*002c*/ 	.word	0x00000000
        /*0030*/ 	.short	0x0000
        /*0032*/ 	.short	0x0000
        /*0034*/ 	.byte	0x00, 0xf5, 0x21, 0x00


	//----- nvinfo : EIATTR_SPARSE_MMA_MASK
	.align		4
.L_275:
        /*0038*/ 	.byte	0x03, 0x50
        /*003a*/ 	.short	0x0000


	//----- nvinfo : EIATTR_MAXREG_COUNT
	.align		4
        /*003c*/ 	.byte	0x03, 0x1b
        /*003e*/ 	.short	0x00ff


	//----- nvinfo : EIATTR_NUM_BARRIERS
	.align		4
        /*0040*/ 	.byte	0x02, 0x4c
        /*0042*/ 	.byte	0x01
	.zero		1


	//----- nvinfo : EIATTR_MERCURY_ISA_VERSION
	.align		4
        /*0044*/ 	.byte	0x03, 0x5f
        /*0046*/ 	.short	0x0101


	//----- nvinfo : EIATTR_VRC_CTA_INIT_COUNT
	.align		4
        /*0048*/ 	.byte	0x02, 0x4a
	.zero		1
	.zero		1


	//----- nvinfo : EIATTR_EXIT_INSTR_OFFSETS
	.align		4
        /*004c*/ 	.byte	0x04, 0x1c
        /*004e*/ 	.short	(.L_277 - .L_276)


	//   ....[0]....
.L_276:
        /*0050*/ 	.word	0x000003c0


	//   ....[1]....
        /*0054*/ 	.word	0x00000530


	//   ....[2]....
        /*0058*/ 	.word	0x00000580


	//----- nvinfo : EIATTR_CRS_STACK_SIZE
	.align		4
.L_277:
        /*005c*/ 	.byte	0x04, 0x1e
        /*005e*/ 	.short	(.L_279 - .L_278)
.L_278:
        /*0060*/ 	.word	0x00000000


	//----- nvinfo : EIATTR_CBANK_PARAM_SIZE
	.align		4
.L_279:
        /*0064*/ 	.byte	0x03, 0x19
        /*0066*/ 	.short	0x0014


	//----- nvinfo : EIATTR_PARAM_CBANK
	.align		4
        /*0068*/ 	.byte	0x04, 0x0a
        /*006a*/ 	.short	(.L_281 - .L_280)
	.align		4
.L_280:
        /*006c*/ 	.word	index@(.nv.constant0.cudaCopyBestMethodStereo)
        /*0070*/ 	.short	0x0380
        /*0072*/ 	.short	0x0014


	//----- nvinfo : EIATTR_SW_WAR
	.align		4
.L_281:
        /*0074*/ 	.byte	0x04, 0x36
        /*0076*/ 	.short	(.L_283 - .L_282)
.L_282:
        /*0078*/ 	.word	0x00000008
.L_283:


//--------------------- .nv.info.cudaCopyBestMethod --------------------------
	.section	.nv.info.cudaCopyBestMethod,"",@"SHT_CUDA_INFO"
	.sectionflags	@""
	.align	4


	//----- nvinfo : EIATTR_CUDA_API_VERSION
	.align		4
        /*0000*/ 	.byte	0x04, 0x37
        /*0002*/ 	.short	(.L_285 - .L_284)
.L_284:
        /*0004*/ 	.word	0x00000082


	//----- nvinfo : EIATTR_KPARAM_INFO
	.align		4
.L_285:
        /*0008*/ 	.byte	0x04, 0x17
        /*000a*/ 	.short	(.L_287 - .L_286)
.L_286:
        /*000c*/ 	.word	0x00000000
        /*0010*/ 	.short	0x0002
        /*0012*/ 	.short	0x0010
        /*0014*/ 	.byte	0x00, 0xf0, 0x11, 0x00


	//----- nvinfo : EIATTR_KPARAM_INFO
	.align		4
.L_287:
        /*0018*/ 	.byte	0x04, 0x17
        /*001a*/ 	.short	(.L_289 - .L_288)
.L_288:
        /*001c*/ 	.word	0x00000000
        /*0020*/ 	.short	0x0001
        /*0022*/ 	.short	0x0008
        /*0024*/ 	.byte	0x00, 0xf5, 0x21, 0x00


	//----- nvinfo : EIATTR_KPARAM_INFO
	.align		4
.L_289:
        /*0028*/ 	.byte	0x04, 0x17
        /*002a*/ 	.short	(.L_291 - .L_290)
.L_290:
        /*002c*/ 	.word	0x00000000
        /*0030*/ 	.short	0x0000
        /*0032*/ 	.short	0x0000
        /*0034*/ 	.byte	0x00, 0xf5, 0x21, 0x00


	//----- nvinfo : EIATTR_SPARSE_MMA_MASK
	.align		4
.L_291:
        /*0038*/ 	.byte	0x03, 0x50
        /*003a*/ 	.short	0x0000


	//----- nvinfo : EIATTR_MAXREG_COUNT
	.align		4
        /*003c*/ 	.byte	0x03, 0x1b
        /*003e*/ 	.short	0x00ff


	//----- nvinfo : EIATTR_NUM_BARRIERS
	.align		4
        /*0040*/ 	.byte	0x02, 0x4c
        /*0042*/ 	.byte	0x01
	.zero		1


	//----- nvinfo : EIATTR_MERCURY_ISA_VERSION
	.align		4
        /*0044*/ 	.byte	0x03, 0x5f
        /*0046*/ 	.short	0x0101


	//----- nvinfo : EIATTR_VRC_CTA_INIT_COUNT
	.align		4
        /*0048*/ 	.byte	0x02, 0x4a
	.zero		1
	.zero		1


	//----- nvinfo : EIATTR_EXIT_INSTR_OFFSETS
	.align		4
        /*004c*/ 	.byte	0x04, 0x1c
        /*004e*/ 	.short	(.L_293 - .L_292)


	//   ....[0]....
.L_292:
        /*0050*/ 	.word	0x00000130


	//   ....[1]....
        /*0054*/ 	.word	0x00000210


	//----- nvinfo : EIATTR_CRS_STACK_SIZE
	.align		4
.L_293:
        /*0058*/ 	.byte	0x04, 0x1e
        /*005a*/ 	.short	(.L_295 - .L_294)
.L_294:
        /*005c*/ 	.word	0x00000000


	//----- nvinfo : EIATTR_CBANK_PARAM_SIZE
	.align		4
.L_295:
        /*0060*/ 	.byte	0x03, 0x19
        /*0062*/ 	.short	0x0014


	//----- nvinfo : EIATTR_PARAM_CBANK
	.align		4
        /*0064*/ 	.byte	0x04, 0x0a
        /*0066*/ 	.short	(.L_297 - .L_296)
	.align		4
.L_296:
        /*0068*/ 	.word	index@(.nv.constant0.cudaCopyBestMethod)
        /*006c*/ 	.short	0x0380
        /*006e*/ 	.short	0x0014


	//----- nvinfo : EIATTR_SW_WAR
	.align		4
.L_297:
        /*0070*/ 	.byte	0x04, 0x36
        /*0072*/ 	.short	(.L_299 - .L_298)
.L_298:
        /*0074*/ 	.word	0x00000008
.L_299:


//--------------------- .nv.info.cudaChooseBestMethod --------------------------
	.section	.nv.info.cudaChooseBestMethod,"",@"SHT_CUDA_INFO"
	.sectionflags	@""
	.align	4


	//----- nvinfo : EIATTR_CUDA_API_VERSION
	.align		4
        /*0000*/ 	.byte	0x04, 0x37
        /*0002*/ 	.short	(.L_301 - .L_300)
.L_300:
        /*0004*/ 	.word	0x00000082


	//----- nvinfo : EIATTR_KPARAM_INFO
	.align		4
.L_301:
        /*0008*/ 	.byte	0x04, 0x17
        /*000a*/ 	.short	(.L_303 - .L_302)
.L_302:
        /*000c*/ 	.word	0x00000000
        /*0010*/ 	.short	0x0003
        /*0012*/ 	.short	0x0014
        /*0014*/ 	.byte	0x00, 0xf0, 0x11, 0x00


	//----- nvinfo : EIATTR_KPARAM_INFO
	.align		4
.L_303:
        /*0018*/ 	.byte	0x04, 0x17
        /*001a*/ 	.short	(.L_305 - .L_304)
.L_304:
        /*001c*/ 	.word	0x00000000
        /*0020*/ 	.short	0x0002
        /*0022*/ 	.short	0x0010
        /*0024*/ 	.byte	0x00, 0xf0, 0x11, 0x00


	//----- nvinfo : EIATTR_KPARAM_INFO
	.align		4
.L_305:
        /*0028*/ 	.byte	0x04, 0x17
        /*002a*/ 	.short	(.L_307 - .L_306)
.L_306:
        /*002c*/ 	.word	0x00000000
        /*0030*/ 	.short	0x0001
        /*0032*/ 	.short	0x0008
        /*0034*/ 	.byte	0x00, 0xf5, 0x21, 0x00


	//----- nvinfo : EIATTR_KPARAM_INFO
	.align		4
.L_307:
        /*0038*/ 	.byte	0x04, 0x17
        /*003a*/ 	.short	(.L_309 - .L_308)
.L_308:
        /*003c*/ 	.word	0x00000000
        /*0040*/ 	.short	0x0000
        /*0042*/ 	.short	0x0000
        /*0044*/ 	.byte	0x00, 0xf5, 0x21, 0x00


	//----- nvinfo : EIATTR_SPARSE_MMA_MASK
	.align		4
.L_309:
        /*0048*/ 	.byte	0x03, 0x50
        /*004a*/ 	.short	0x0000


	//----- nvinfo : EIATTR_MAXREG_COUNT
	.align		4
        /*004c*/ 	.byte	0x03, 0x1b
        /*004e*/ 	.short	0x00ff


	//----- nvinfo : EIATTR_NUM_BARRIERS
	.align		4
        /*0050*/ 	.byte	0x02, 0x4c
        /*0052*/ 	.byte	0x01
	.zero		1


	//----- nvinfo : EIATTR_MERCURY_ISA_VERSION
	.align		4
        /*0054*/ 	.byte	0x03, 0x5f
        /*0056*/ 	.short	0x0101


	//----- nvinfo : EIATTR_VRC_CTA_INIT_COUNT
	.align		4
        /*0058*/ 	.byte	0x02, 0x4a
	.zero		1
	.zero		1


	//----- nvinfo : EIATTR_EXIT_INSTR_OFFSETS
	.align		4
        /*005c*/ 	.byte	0x04, 0x1c
        /*005e*/ 	.short	(.L_311 - .L_310)


	//   ....[0]....
.L_310:
        /*0060*/ 	.word	0x00000f20


	//   ....[1]....
        /*0064*/ 	.word	0x000011c0


	//   ....[2]....
        /*0068*/ 	.word	0x000012d0


	//----- nvinfo : EIATTR_CRS_STACK_SIZE
	.align		4
.L_311:
        /*006c*/ 	.byte	0x04, 0x1e
        /*006e*/ 	.short	(.L_313 - .L_312)
.L_312:
        /*0070*/ 	.word	0x00000000


	//----- nvinfo : EIATTR_CBANK_PARAM_SIZE
	.align		4
.L_313:
        /*0074*/ 	.byte	0x03, 0x19
        /*0076*/ 	.short	0x0018


	//----- nvinfo : EIATTR_PARAM_CBANK
	.align		4
        /*0078*/ 	.byte	0x04, 0x0a
        /*007a*/ 	.short	(.L_315 - .L_314)
	.align		4
.L_314:
        /*007c*/ 	.word	index@(.nv.constant0.cudaChooseBestMethod)
        /*0080*/ 	.short	0x0380
        /*0082*/ 	.short	0x0018


	//----- nvinfo : EIATTR_SW_WAR
	.align		4
.L_315:
        /*0084*/ 	.byte	0x04, 0x36
        /*0086*/ 	.short	(.L_317 - .L_316)
.L_316:
        /*0088*/ 	.word	0x00000008
.L_317:


//--------------------- .nv.info.cudaEstimateResidual12 --------------------------
	.section	.nv.info.cudaEstimateResidual12,"",@"SHT_CUDA_INFO"
	.sectionflags	@""
	.align	4


	//----- nvinfo : EIATTR_CUDA_API_VERSION
	.align		4
        /*0000*/ 	.byte	0x04, 0x37
        /*0002*/ 	.short	(.L_319 - .L_318)
.L_318:
        /*0004*/ 	.word	0x00000082


	//----- nvinfo : EIATTR_KPARAM_INFO
	.align		4
.L_319:
        /*0008*/ 	.byte	0x04, 0x17
        /*000a*/ 	.short	(.L_321 - .L_320)
.L_320:
        /*000c*/ 	.word	0x00000000
        /*0010*/ 	.short	0x0005
        /*0012*/ 	.short	0x0020
        /*0014*/ 	.byte	0x00, 0xf0, 0x11, 0x00


	//----- nvinfo : EIATTR_KPARAM_INFO
	.align		4
.L_321:
        /*0018*/ 	.byte	0x04, 0x17
        /*001a*/ 	.short	(.L_323 - .L_322)
.L_322:
        /*001c*/ 	.word	0x00000000
        /*0020*/ 	.short	0x0004
        /*0022*/ 	.short	0x001c
        /*0024*/ 	.byte	0x00, 0xf0, 0x11, 0x00


	//----- nvinfo : EIATTR_KPARAM_INFO
	.align		4
.L_323:
        /*0028*/ 	.byte	0x04, 0x17
        /*002a*/ 	.short	(.L_325 - .L_324)
.L_324:
        /*002c*/ 	.word	0x00000000
        /*0030*/ 	.short	0x0003
        /*0032*/ 	.short	0x0018
        /*0034*/ 	.byte	0x00, 0xf0, 0x11, 0x00


	//----- nvinfo : EIATTR_KPARAM_INFO
	.align		4
.L_325:
        /*0038*/ 	.byte	0x04, 0x17
        /*003a*/ 	.short	(.L_327 - .L_326)
.L_326:
        /*003c*/ 	.word	0x00000000
        /*0040*/ 	.short	0x0002
        /*0042*/ 	.short	0x0010
        /*0044*/ 	.byte	0x00, 0xf5, 0x21, 0x00


	//----- nvinfo : EIATTR_KPARAM_INFO
	.align		4
.L_327:
        /*0048*/ 	.byte	0x04, 0x17
        /*004a*/ 	.short	(.L_329 - .L_328)
.L_328:
        /*004c*/ 	.word	0x00000000
        /*0050*/ 	.short	0x0001
        /*0052*/ 	.short	0x0008
        /*0054*/ 	.byte	0x00, 0xf5, 0x21, 0x00


	//----- nvinfo : EIATTR_KPARAM_INFO
	.align		4
.L_329:
        /*0058*/ 	.byte	0x04, 0x17
        /*005a*/ 	.short	(.L_331 - .L_330)
.L_330:
        /*005c*/ 	.word	0x00000000
        /*0060*/ 	.short	0x0000
        /*0062*/ 	.short	0x0000
        /*0064*/ 	.byte	0x00, 0xf5, 0x21, 0x00


	//----- nvinfo : EIATTR_SPARSE_MMA_MASK
	.align		4
.L_331:
        /*0068*/ 	.byte	0x03, 0x50
        /*006a*/ 	.short	0x0000


	//----- nvinfo : EIATTR_MAXREG_COUNT
	.align		4
        /*006c*/ 	.byte	0x03, 0x1b
        /*006e*/ 	.short	0x00ff


	//----- nvinfo : EIATTR_NUM_BARRIERS
	.align		4
        /*0070*/ 	.byte	0x02, 0x4c
        /*0072*/ 	.byte	0x01
	.zero		1


	//----- nvinfo : EIATTR_MERCURY_ISA_VERSION
	.align		4
        /*0074*/ 	.byte	0x03, 0x5f
        /*0076*/ 	.short	0x0101


	//----- nvinfo : EIATTR_VRC_CTA_INIT_COUNT
	.align		4
        /*0078*/ 	.byte	0x02, 0x4a
	.zero		1
	.zero		1


	//----- nvinfo : EIATTR_EXIT_INSTR_OFFSETS
	.align		4
        /*007c*/ 	.byte	0x04, 0x1c
        /*007e*/ 	.short	(.L_333 - .L_332)


	//   ....[0]....
.L_332:
        /*0080*/ 	.word	0x000024d0


	//   ....[1]....
        /*0084*/ 	.word	0x000025b0


	//----- nvinfo : EIATTR_CRS_STACK_SIZE
	.align		4
.L_333:
        /*0088*/ 	.byte	0x04, 0x1e
        /*008a*/ 	.short	(.L_335 - .L_334)
.L_334:
        /*008c*/ 	.word	0x00000000


	//----- nvinfo : EIATTR_CBANK_PARAM_SIZE
	.align		4
.L_335:
        /*0090*/ 	.byte	0x03, 0x19
        /*0092*/ 	.short	0x0024


	//----- nvinfo : EIATTR_PARAM_CBANK
	.align		4
        /*0094*/ 	.byte	0x04, 0x0a
        /*0096*/ 	.short	(.L_337 - .L_336)
	.align		4
.L_336:
        /*0098*/ 	.word	index@(.nv.constant0.cudaEstimateResidual12)
        /*009c*/ 	.short	0x0380
        /*009e*/ 	.short	0x0024


	//----- nvinfo : EIATTR_SW_WAR
	.align		4
.L_337:
        /*00a0*/ 	.byte	0x04, 0x36
        /*00a2*/ 	.short	(.L_339 - .L_338)
.L_338:
        /*00a4*/ 	.word	0x00000008
.L_339:


//--------------------- .nv.info.cudaEstimateResidual8 --------------------------
	.section	.nv.info.cudaEstimateResidual8,"",@"SHT_CUDA_INFO"
	.sectionflags	@""
	.align	4


	//----- nvinfo : EIATTR_CUDA_API_VERSION
	.align		4
        /*0000*/ 	.byte	0x04, 0x37
        /*0002*/ 	.short	(.L_341 - .L_340)
.L_340:
        /*0004*/ 	.word	0x00000082


	//----- nvinfo : EIATTR_KPARAM_INFO
	.align		4
.L_341:
        /*0008*/ 	.byte	0x04, 0x17
        /*000a*/ 	.short	(.L_343 - .L_342)
.L_342:
        /*000c*/ 	.word	0x00000000
        /*0010*/ 	.short	0x0005
        /*0012*/ 	.short	0x0020
        /*0014*/ 	.byte	0x00, 0xf0, 0x11, 0x00


	//----- nvinfo : EIATTR_KPARAM_INFO
	.align		4
.L_343:
        /*0018*/ 	.byte	0x04, 0x17
        /*001a*/ 	.short	(.L_345 - .L_344)
.L_344:
        /*001c*/ 	.word	0x00000000
        /*0020*/ 	.short	0x0004
        /*0022*/ 	.short	0x001c
        /*0024*/ 	.byte	0x00, 0xf0, 0x11, 0x00


	//----- nvinfo : EIATTR_KPARAM_INFO
	.align		4
.L_345:
        /*0028*/ 	.byte	0x04, 0x17
        /*002a*/ 	.short	(.L_347 - .L_346)
.L_346:
        /*002c*/ 	.word	0x00000000
        /*0030*/ 	.short	0x0003
        /*0032*/ 	.short	0x0018
        /*0034*/ 	.byte	0x00, 0xf0, 0x11, 0x00


	//----- nvinfo : EIATTR_KPARAM_INFO
	.align		4
.L_347:
        /*0038*/ 	.byte	0x04, 0x17
        /*003a*/ 	.short	(.L_349 - .L_348)
.L_348:
        /*003c*/ 	.word	0x00000000
        /*0040*/ 	.short	0x0002
        /*0042*/ 	.short	0x0010
        /*0044*/ 	.byte	0x00, 0xf5, 0x21, 0x00


	//----- nvinfo : EIATTR_KPARAM_INFO
	.align		4
.L_349:
        /*0048*/ 	.byte	0x04, 0x17
        /*004a*/ 	.short	(.L_351 - .L_350)
.L_350:
        /*004c*/ 	.word	0x00000000
        /*0050*/ 	.short	0x0001
        /*0052*/ 	.short	0x0008
        /*0054*/ 	.byte	0x00, 0xf5, 0x21, 0x00


	//----- nvinfo : EIATTR_KPARAM_INFO
	.align		4
.L_351:
        /*0058*/ 	.byte	0x04, 0x17
        /*005a*/ 	.short	(.L_353 - .L_352)
.L_352:
        /*005c*/ 	.word	0x00000000
        /*0060*/ 	.short	0x0000
        /*0062*/ 	.short	0x0000
        /*0064*/ 	.byte	0x00, 0xf5, 0x21, 0x00


	//----- nvinfo : EIATTR_SPARSE_MMA_MASK
	.align		4
.L_353:
        /*0068*/ 	.byte	0x03, 0x50
        /*006a*/ 	.short	0x0000


	//----- nvinfo : EIATTR_MAXREG_COUNT
	.align		4
        /*006c*/ 	.byte	0x03, 0x1b
        /*006e*/ 	.short	0x00ff


	//----- nvinfo : EIATTR_NUM_BARRIERS
	.align		4
        /*0070*/ 	.byte	0x02, 0x4c
        /*0072*/ 	.byte	0x01
	.zero		1


	//----- nvinfo : EIATTR_MERCURY_ISA_VERSION
	.align		4
        /*0074*/ 	.byte	0x03, 0x5f
        /*0076*/ 	.short	0x0101


	//----- nvinfo : EIATTR_VRC_CTA_INIT_COUNT
	.align		4
        /*0078*/ 	.byte	0x02, 0x4a
	.zero		1
	.zero		1


	//----- nvinfo : EIATTR_EXIT_INSTR_OFFSETS
	.align		4
        /*007c*/ 	.byte	0x04, 0x1c
        /*007e*/ 	.short	(.L_355 - .L_354)


	//   ....[0]....
.L_354:
        /*0080*/ 	.word	0x00001f70


	//   ....[1]....
        /*0084*/ 	.word	0x00002040


	//----- nvinfo : EIATTR_CRS_STACK_SIZE
	.align		4
.L_355:
        /*0088*/ 	.byte	0x04, 0x1e
        /*008a*/ 	.short	(.L_357 - .L_356)
.L_356:
        /*008c*/ 	.word	0x00000000


	//----- nvinfo : EIATTR_CBANK_PARAM_SIZE
	.align		4
.L_357:
        /*0090*/ 	.byte	0x03, 0x19
        /*0092*/ 	.short	0x0024


	//----- nvinfo : EIATTR_PARAM_CBANK
	.align		4
        /*0094*/ 	.byte	0x04, 0x0a
        /*0096*/ 	.short	(.L_359 - .L_358)
	.align		4
.L_358:
        /*0098*/ 	.word	index@(.nv.constant0.cudaEstimateResidual8)
        /*009c*/ 	.short	0x0380
        /*009e*/ 	.short	0x0024


	//----- nvinfo : EIATTR_SW_WAR
	.align		4
.L_359:
        /*00a0*/ 	.byte	0x04, 0x36
        /*00a2*/ 	.short	(.L_361 - .L_360)
.L_360:
        /*00a4*/ 	.word	0x00000008
.L_361:


//--------------------- .nv.info.cudaEstimateResidual --------------------------
	.section	.nv.info.cudaEstimateResidual,"",@"SHT_CUDA_INFO"
	.sectionflags	@""
	.align	4


	//----- nvinfo : EIATTR_CUDA_API_VERSION
	.align		4
        /*0000*/ 	.byte	0x04, 0x37
        /*0002*/ 	.short	(.L_363 - .L_362)
.L_362:
        /*0004*/ 	.word	0x00000082


	//----- nvinfo : EIATTR_KPARAM_INFO
	.align		4
.L_363:
        /*0008*/ 	.byte	0x04, 0x17
        /*000a*/ 	.short	(.L_365 - .L_364)
.L_364:
        /*000c*/ 	.word	0x00000000
        /*0010*/ 	.short	0x0005
        /*0012*/ 	.short	0x0020
        /*0014*/ 	.byte	0x00, 0xf0, 0x11, 0x00


	//----- nvinfo : EIATTR_KPARAM_INFO
	.align		4
.L_365:
        /*0018*/ 	.byte	0x04, 0x17
        /*001a*/ 	.short	(.L_367 - .L_366)
.L_366:
        /*001c*/ 	.word	0x00000000
        /*0020*/ 	.short	0x0004
        /*0022*/ 	.short	0x001c
        /*0024*/ 	.byte	0x00, 0xf0, 0x11, 0x00


	//----- nvinfo : EIATTR_KPARAM_INFO
	.align		4
.L_367:
        /*0028*/ 	.byte	0x04, 0x17
        /*002a*/ 	.short	(.L_369 - .L_368)
.L_368:
        /*002c*/ 	.word	0x00000000
        /*0030*/ 	.short	0x0003
        /*0032*/ 	.short	0x0018
        /*0034*/ 	.byte	0x00, 0xf0, 0x11, 0x00


	//----- nvinfo : EIATTR_KPARAM_INFO
	.align		4
.L_369:
        /*0038*/ 	.byte	0x04, 0x17
        /*003a*/ 	.short	(.L_371 - .L_370)
.L_370:
        /*003c*/ 	.word	0x00000000
        /*0040*/ 	.short	0x0002
        /*0042*/ 	.short	0x0010
        /*0044*/ 	.byte	0x00, 0xf5, 0x21, 0x00


	//----- nvinfo : EIATTR_KPARAM_INFO
	.align		4
.L_371:
        /*0048*/ 	.byte	0x04, 0x17
        /*004a*/ 	.short	(.L_373 - .L_372)
.L_372:
        /*004c*/ 	.word	0x00000000
        /*0050*/ 	.short	0x0001
        /*0052*/ 	.short	0x0008
        /*0054*/ 	.byte	0x00, 0xf5, 0x21, 0x00


	//----- nvinfo : EIATTR_KPARAM_INFO
	.align		4
.L_373:
        /*0058*/ 	.byte	0x04, 0x17
        /*005a*/ 	.short	(.L_375 - .L_374)
.L_374:
        /*005c*/ 	.word	0x00000000
        /*0060*/ 	.short	0x0000
        /*0062*/ 	.short	0x0000
        /*0064*/ 	.byte	0x00, 0xf5, 0x21, 0x00


	//----- nvinfo : EIATTR_SPARSE_MMA_MASK
	.align		4
.L_375:
        /*0068*/ 	.byte	0x03, 0x50
        /*006a*/ 	.short	0x0000


	//----- nvinfo : EIATTR_MAXREG_COUNT
	.align		4
        /*006c*/ 	.byte	0x03, 0x1b
        /*006e*/ 	.short	0x00ff


	//----- nvinfo : EIATTR_NUM_BARRIERS
	.align		4
        /*0070*/ 	.byte	0x02, 0x4c
        /*0072*/ 	.byte	0x01
	.zero		1


	//----- nvinfo : EIATTR_MERCURY_ISA_VERSION
	.align		4
        /*0074*/ 	.byte	0x03, 0x5f
        /*0076*/ 	.short	0x0101


	//----- nvinfo : EIATTR_VRC_CTA_INIT_COUNT
	.align		4
        /*0078*/ 	.byte	0x02, 0x4a
	.zero		1
	.zero		1


	//----- nvinfo : EIATTR_EXIT_INSTR_OFFSETS
	.align		4
        /*007c*/ 	.byte	0x04, 0x1c
        /*007e*/ 	.short	(.L_377 - .L_376)


	//   ....[0]....
.L_376:
        /*0080*/ 	.word	0x00001330


	//   ....[1]....
        /*0084*/ 	.word	0x00001400


	//----- nvinfo : EIATTR_CRS_STACK_SIZE
	.align		4
.L_377:
        /*0088*/ 	.byte	0x04, 0x1e
        /*008a*/ 	.short	(.L_379 - .L_378)
.L_378:
        /*008c*/ 	.word	0x00000000


	//----- nvinfo : EIATTR_CBANK_PARAM_SIZE
	.align		4
.L_379:
        /*0090*/ 	.byte	0x03, 0x19
        /*0092*/ 	.short	0x0024


	//----- nvinfo : EIATTR_PARAM_CBANK
	.align		4
        /*0094*/ 	.byte	0x04, 0x0a
        /*0096*/ 	.short	(.L_381 - .L_380)
	.align		4
.L_380:
        /*0098*/ 	.word	index@(.nv.constant0.cudaEstimateResidual)
        /*009c*/ 	.short	0x0380
        /*009e*/ 	.short	0x0024


	//----- nvinfo : EIATTR_SW_WAR
	.align		4
.L_381:
        /*00a0*/ 	.byte	0x04, 0x36
        /*00a2*/ 	.short	(.L_383 - .L_382)
.L_382:
        /*00a4*/ 	.word	0x00000008
.L_383:


//--------------------- .nv.info.cudaComputeLPCLattice --------------------------
	.section	.nv.info.cudaComputeLPCLattice,"",@"SHT_CUDA_INFO"
	.sectionflags	@""
	.align	4


	//----- nvinfo : EIATTR_CUDA_API_VERSION
	.align		4
        /*0000*/ 	.byte	0x04, 0x37
        /*0002*/ 	.short	(.L_385 - .L_384)
.L_384:
        /*0004*/ 	.word	0x00000082


	//----- nvinfo : EIATTR_KPARAM_INFO
	.align		4
.L_385:
        /*0008*/ 	.byte	0x04, 0x17
        /*000a*/ 	.short	(.L_387 - .L_386)
.L_386:
        /*000c*/ 	.word	0x00000000
        /*0010*/ 	.short	0x0004
        /*0012*/ 	.short	0x001c
        /*0014*/ 	.byte	0x00, 0xf0, 0x11, 0x00


	//----- nvinfo : EIATTR_KPARAM_INFO
	.align		4
.L_387:
        /*0018*/ 	.byte	0x04, 0x17
        /*001a*/ 	.short	(.L_389 - .L_388)
.L_388:
        /*001c*/ 	.word	0x00000000
        /*0020*/ 	.short	0x0003
        /*0022*/ 	.short	0x0018
        /*0024*/ 	.byte	0x00, 0xf0, 0x11, 0x00


	//----- nvinfo : EIATTR_KPARAM_INFO
	.align		4
.L_389:
        /*0028*/ 	.byte	0x04, 0x17
        /*002a*/ 	.short	(.L_391 - .L_390)
.L_390:
        /*002c*/ 	.word	0x00000000
        /*0030*/ 	.short	0x0002
        /*0032*/ 	.short	0x0010
        /*0034*/ 	.byte	0x00, 0xf5, 0x21, 0x00


	//----- nvinfo : EIATTR_KPARAM_INFO
	.align		4
.L_391:
        /*0038*/ 	.byte	0x04, 0x17
        /*003a*/ 	.short	(.L_393 - .L_392)
.L_392:
        /*003c*/ 	.word	0x00000000
        /*0040*/ 	.short	0x0001
        /*0042*/ 	.short	0x0008
        /*0044*/ 	.byte	0x00, 0xf0, 0x11, 0x00


	//----- nvinfo : EIATTR_KPARAM_INFO
	.align		4
.L_393:
        /*0048*/ 	.byte	0x04, 0x17
        /*004a*/ 	.short	(.L_395 - .L_394)
.L_394:
        /*004c*/ 	.word	0x00000000
        /*0050*/ 	.short	0x0000
        /*0052*/ 	.short	0x0000
        /*0054*/ 	.byte	0x00, 0xf5, 0x21, 0x00


	//----- nvinfo : EIATTR_SPARSE_MMA_MASK
	.align		4
.L_395:
        /*0058*/ 	.byte	0x03, 0x50
        /*005a*/ 	.short	0x0000


	//----- nvinfo : EIATTR_MAXREG_COUNT
	.align		4
        /*005c*/ 	.byte	0x03, 0x1b
        /*005e*/ 	.short	0x00ff


	//----- nvinfo : EIATTR_NUM_BARRIERS
	.align		4
        /*0060*/ 	.byte	0x02, 0x4c
        /*0062*/ 	.byte	0x01
	.zero		1


	//----- nvinfo : EIATTR_MERCURY_ISA_VERSION
	.align		4
        /*0064*/ 	.byte	0x03, 0x5f
        /*0066*/ 	.short	0x0101


	//----- nvinfo : EIATTR_VRC_CTA_INIT_COUNT
	.align		4
        /*0068*/ 	.byte	0x02, 0x4a
	.zero		1
	.zero		1


	//----- nvinfo : EIATTR_EXIT_INSTR_OFFSETS
	.align		4
        /*006c*/ 	.byte	0x04, 0x1c
        /*006e*/ 	.short	(.L_397 - .L_396)


	//   ....[0]....
.L_396:
        /*0070*/ 	.word	0x00001530


	//   ....[1]....
        /*0074*/ 	.word	0x00001590


	//   ....[2]....
        /*0078*/ 	.word	0x00004030


	//----- nvinfo : EIATTR_CRS_STACK_SIZE
	.align		4
.L_397:
        /*007c*/ 	.byte	0x04, 0x1e
        /*007e*/ 	.short	(.L_399 - .L_398)
.L_398:
        /*0080*/ 	.word	0x00000000


	//----- nvinfo : EIATTR_CBANK_PARAM_SIZE
	.align		4
.L_399:
        /*0084*/ 	.byte	0x03, 0x19
        /*0086*/ 	.short	0x0020


	//----- nvinfo : EIATTR_PARAM_CBANK
	.align		4
        /*0088*/ 	.byte	0x04, 0x0a
        /*008a*/ 	.short	(.L_401 - .L_400)
	.align		4
.L_400:
        /*008c*/ 	.word	index@(.nv.constant0.cudaComputeLPCLattice)
        /*0090*/ 	.short	0x0380
        /*0092*/ 	.short	0x0020


	//----- nvinfo : EIATTR_SW_WAR
	.align		4
.L_401:
        /*0094*/ 	.byte	0x04, 0x36
        /*0096*/ 	.short	(.L_403 - .L_402)
.L_402:
        /*0098*/ 	.word	0x00000008
.L_403:


//--------------------- .nv.info.cudaQuantizeLPC  --------------------------
	.section	.nv.info.cudaQuantizeLPC,"",@"SHT_CUDA_INFO"
	.sectionflags	@""
	.align	4


	//----- nvinfo : EIATTR_CUDA_API_VERSION
	.align		4
        /*0000*/ 	.byte	0x04, 0x37
        /*0002*/ 	.short	(.L_405 - .L_404)
.L_404:
        /*0004*/ 	.word	0x00000082


	//----- nvinfo : EIATTR_KPARAM_INFO
	.align		4
.L_405:
        /*0008*/ 	.byte	0x04, 0x17
        /*000a*/ 	.short	(.L_407 - .L_406)
.L_406:
        /*000c*/ 	.word	0x00000000
        /*0010*/ 	.short	0x0005
        /*0012*/ 	.short	0x0020
        /*0014*/ 	.byte	0x00, 0xf0, 0x11, 0x00


	//----- nvinfo : EIATTR_KPARAM_INFO
	.align		4
.L_407:
        /*0018*/ 	.byte	0x04, 0x17
        /*001a*/ 	.short	(.L_409 - .L_408)
.L_408:
        /*001c*/ 	.word	0x00000000
        /*0020*/ 	.short	0x0004
        /*0022*/ 	.short	0x0018
        /*0024*/ 	.byte	0x00, 0xf5, 0x21, 0x00


	//----- nvinfo : EIATTR_KPARAM_INFO
	.align		4
.L_409:
        /*0028*/ 	.byte	0x04, 0x17
        /*002a*/ 	.short	(.L_411 - .L_410)
.L_410:
        /*002c*/ 	.word	0x00000000
        /*0030*/ 	.short	0x0003
        /*0032*/ 	.short	0x0010
        /*0034*/ 	.byte	0x00, 0xf0, 0x11, 0x00


	//----- nvinfo : EIATTR_KPARAM_INFO
	.align		4
.L_411:
        /*0038*/ 	.byte	0x04, 0x17
        /*003a*/ 	.short	(.L_413 - .L_412)
.L_412:
        /*003c*/ 	.word	0x00000000
        /*0040*/ 	.short	0x0002
        /*0042*/ 	.short	0x000c
        /*0044*/ 	.byte	0x00, 0xf0, 0x11, 0x00


	//----- nvinfo : EIATTR_KPARAM_INFO
	.align		4
.L_413:
        /*0048*/ 	.byte	0x04, 0x17
        /*004a*/ 	.short	(.L_415 - .L_414)
.L_414:
        /*004c*/ 	.word	0x00000000
        /*0050*/ 	.short	0x0001
        /*0052*/ 	.short	0x0008
        /*0054*/ 	.byte	0x00, 0xf0, 0x11, 0x00


	//----- nvinfo : EIATTR_KPARAM_INFO
	.align		4
.L_415:
        /*0058*/ 	.byte	0x04, 0x17
        /*005a*/ 	.short	(.L_417 - .L_416)
.L_416:
        /*005c*/ 	.word	0x00000000
        /*0060*/ 	.short	0x0000
        /*0062*/ 	.short	0x0000
        /*0064*/ 	.byte	0x00, 0xf5, 0x21, 0x00


	//----- nvinfo : EIATTR_SPARSE_MMA_MASK
	.align		4
.L_417:
        /*0068*/ 	.byte	0x03, 0x50
        /*006a*/ 	.short	0x0000


	//----- nvinfo : EIATTR_MAXREG_COUNT
	.align		4
        /*006c*/ 	.byte	0x03, 0x1b
        /*006e*/ 	.short	0x00ff


	//----- nvinfo : EIATTR_NUM_BARRIERS
	.align		4
        /*0070*/ 	.byte	0x02, 0x4c
        /*0072*/ 	.byte	0x01
	.zero		1


	//----- nvinfo : EIATTR_MERCURY_ISA_VERSION
	.align		4
        /*0074*/ 	.byte	0x03, 0x5f
        /*0076*/ 	.short	0x0101


	//----- nvinfo : EIATTR_VRC_CTA_INIT_COUNT
	.align		4
        /*0078*/ 	.byte	0x02, 0x4a
	.zero		1
	.zero		1


	//----- nvinfo : EIATTR_EXIT_INSTR_OFFSETS
	.align		4
        /*007c*/ 	.byte	0x04, 0x1c
        /*007e*/ 	.short	(.L_419 - .L_418)


	//   ....[0]....
.L_418:
        /*0080*/ 	.word	0x000015c0


	//   ....[1]....
        /*0084*/ 	.word	0x00001cc0


	//----- nvinfo : EIATTR_CRS_STACK_SIZE
	.align		4
.L_419:
        /*0088*/ 	.byte	0x04, 0x1e
        /*008a*/ 	.short	(.L_421 - .L_420)
.L_420:
        /*008c*/ 	.word	0x00000000


	//----- nvinfo : EIATTR_CBANK_PARAM_SIZE
	.align		4
.L_421:
        /*0090*/ 	.byte	0x03, 0x19
        /*0092*/ 	.short	0x0024


	//----- nvinfo : EIATTR_PARAM_CBANK
	.align		4
        /*0094*/ 	.byte	0x04, 0x0a
        /*0096*/ 	.short	(.L_423 - .L_422)
	.align		4
.L_422:
        /*0098*/ 	.word	index@(.nv.constant0.cudaQuantizeLPC)
        /*009c*/ 	.short	0x0380
        /*009e*/ 	.short	0x0024


	//----- nvinfo : EIATTR_SW_WAR
	.align		4
.L_423:
        /*00a0*/ 	.byte	0x04, 0x36
        /*00a2*/ 	.short	(.L_425 - .L_424)
.L_424:
        /*00a4*/ 	.word	0x00000008
.L_425:


//--------------------- .nv.info.cudaComputeLPC   --------------------------
	.section	.nv.info.cudaComputeLPC,"",@"SHT_CUDA_INFO"
	.sectionflags	@""
	.align	4


	//----- nvinfo : EIATTR_CUDA_API_VERSION
	.align		4
        /*0000*/ 	.byte	0x04, 0x37
        /*0002*/ 	.short	(.L_427 - .L_426)
.L_426:
        /*0004*/ 	.word	0x00000082


	//----- nvinfo : EIATTR_KPARAM_INFO
	.align		4
.L_427:
        /*0008*/ 	.byte	0x04, 0x17
        /*000a*/ 	.short	(.L_429 - .L_428)
.L_428:
        /*000c*/ 	.word	0x00000000
        /*0010*/ 	.short	0x0006
        /*0012*/ 	.short	0x002c
        /*0014*/ 	.byte	0x00, 0xf0, 0x11, 0x00


	//----- nvinfo : EIATTR_KPARAM_INFO
	.align		4
.L_429:
        /*0018*/ 	.byte	0x04, 0x17
        /*001a*/ 	.short	(.L_431 - .L_430)
.L_430:
        /*001c*/ 	.word	0x00000000
        /*0020*/ 	.short	0x0005
        /*0022*/ 	.short	0x0028
        /*0024*/ 	.byte	0x00, 0xf0, 0x11, 0x00


	//----- nvinfo : EIATTR_KPARAM_INFO
	.align		4
.L_431:
        /*0028*/ 	.byte	0x04, 0x17
        /*002a*/ 	.short	(.L_433 - .L_432)
.L_432:
        /*002c*/ 	.word	0x00000000
        /*0030*/ 	.short	0x0004
        /*0032*/ 	.short	0x0020
        /*0034*/ 	.byte	0x00, 0xf5, 0x21, 0x00


	//----- nvinfo : EIATTR_KPARAM_INFO
	.align		4
.L_433:
        /*0038*/ 	.byte	0x04, 0x17
        /*003a*/ 	.short	(.L_435 - .L_434)
.L_434:
        /*003c*/ 	.word	0x00000000
        /*0040*/ 	.short	0x0003
        /*0042*/ 	.short	0x0018
        /*0044*/ 	.byte	0x00, 0xf0, 0x11, 0x00


	//----- nvinfo : EIATTR_KPARAM_INFO
	.align		4
.L_435:
        /*0048*/ 	.byte	0x04, 0x17
        /*004a*/ 	.short	(.L_437 - .L_436)
.L_436:
        /*004c*/ 	.word	0x00000000
        /*0050*/ 	.short	0x0002
        /*0052*/ 	.short	0x0010
        /*0054*/ 	.byte	0x00, 0xf5, 0x21, 0x00


	//----- nvinfo : EIATTR_KPARAM_INFO
	.align		4
.L_437:
        /*0058*/ 	.byte	0x04, 0x17
        /*005a*/ 	.short	(.L_439 - .L_438)
.L_438:
        /*005c*/ 	.word	0x00000000
        /*0060*/ 	.short	0x0001
        /*0062*/ 	.short	0x0008
        /*0064*/ 	.byte	0x00, 0xf0, 0x11, 0x00


	//----- nvinfo : EIATTR_KPARAM_INFO
	.align		4
.L_439:
        /*0068*/ 	.byte	0x04, 0x17
        /*006a*/ 	.short	(.L_441 - .L_440)
.L_440:
        /*006c*/ 	.word	0x00000000
        /*0070*/ 	.short	0x0000
        /*0072*/ 	.short	0x0000
        /*0074*/ 	.byte	0x00, 0xf5, 0x21, 0x00


	//----- nvinfo : EIATTR_SPARSE_MMA_MASK
	.align		4
.L_441:
        /*0078*/ 	.byte	0x03, 0x50
        /*007a*/ 	.short	0x0000


	//----- nvinfo : EIATTR_MAXREG_COUNT
	.align		4
        /*007c*/ 	.byte	0x03, 0x1b
        /*007e*/ 	.short	0x00ff


	//----- nvinfo : EIATTR_MERCURY_ISA_VERSION
	.align		4
        /*0080*/ 	.byte	0x03, 0x5f
        /*0082*/ 	.short	0x0101


	//----- nvinfo : EIATTR_VRC_CTA_INIT_COUNT
	.align		4
        /*0084*/ 	.byte	0x02, 0x4a
	.zero		1
	.zero		1


	//----- nvinfo : EIATTR_EXIT_INSTR_OFFSETS
	.align		4
        /*0088*/ 	.byte	0x04, 0x1c
        /*008a*/ 	.short	(.L_443 - .L_442)


	//   ....[0]....
.L_442:
        /*008c*/ 	.word	0x00000ac0


	//   ....[1]....
        /*0090*/ 	.word	0x000023c0


	//   ....[2]....
        /*0094*/ 	.word	0x00002440


	//----- nvinfo : EIATTR_CRS_STACK_SIZE
	.align		4
.L_443:
        /*0098*/ 	.byte	0x04, 0x1e
        /*009a*/ 	.short	(.L_445 - .L_444)
.L_444:
        /*009c*/ 	.word	0x00000000


	//----- nvinfo : EIATTR_CBANK_PARAM_SIZE
	.align		4
.L_445:
        /*00a0*/ 	.byte	0x03, 0x19
        /*00a2*/ 	.short	0x0030


	//----- nvinfo : EIATTR_PARAM_CBANK
	.align		4
        /*00a4*/ 	.byte	0x04, 0x0a
        /*00a6*/ 	.short	(.L_447 - .L_446)
	.align		4
.L_446:
        /*00a8*/ 	.word	index@(.nv.constant0.cudaComputeLPC)
        /*00ac*/ 	.short	0x0380
        /*00ae*/ 	.short	0x0030


	//----- nvinfo : EIATTR_SW_WAR
	.align		4
.L_447:
        /*00b0*/ 	.byte	0x04, 0x36
        /*00b2*/ 	.short	(.L_449 - .L_448)
.L_448:
        /*00b4*/ 	.word	0x00000008
.L_449:


//--------------------- .nv.info.cudaComputeAutocor --------------------------
	.section	.nv.info.cudaComputeAutocor,"",@"SHT_CUDA_INFO"
	.sectionflags	@""
	.align	4


	//----- nvinfo : EIATTR_CUDA_API_VERSION
	.align		4
        /*0000*/ 	.byte	0x04, 0x37
        /*0002*/ 	.short	(.L_451 - .L_450)
.L_450:
        /*0004*/ 	.word	0x00000082


	//----- nvinfo : EIATTR_KPARAM_INFO
	.align		4
.L_451:
        /*0008*/ 	.byte	0x04, 0x17
        /*000a*/ 	.short	(.L_453 - .L_452)
.L_452:
        /*000c*/ 	.word	0x00000000
        /*0010*/ 	.short	0x0006
        /*0012*/ 	.short	0x0028
        /*0014*/ 	.byte	0x00, 0xf0, 0x11, 0x00


	//----- nvinfo : EIATTR_KPARAM_INFO
	.align		4
.L_453:
        /*0018*/ 	.byte	0x04, 0x17
        /*001a*/ 	.short	(.L_455 - .L_454)
.L_454:
        /*001c*/ 	.word	0x00000000
        /*0020*/ 	.short	0x0005
        /*0022*/ 	.short	0x0024
        /*0024*/ 	.byte	0x00, 0xf0, 0x11, 0x00


	//----- nvinfo : EIATTR_KPARAM_INFO
	.align		4
.L_455:
        /*0028*/ 	.byte	0x04, 0x17
        /*002a*/ 	.short	(.L_457 - .L_456)
.L_456:
        /*002c*/ 	.word	0x00000000
        /*0030*/ 	.short	0x0004
        /*0032*/ 	.short	0x0020
        /*0034*/ 	.byte	0x00, 0xf0, 0x11, 0x00


	//----- nvinfo : EIATTR_KPARAM_INFO
	.align		4
.L_457:
        /*0038*/ 	.byte	0x04, 0x17
        /*003a*/ 	.short	(.L_459 - .L_458)
.L_458:
        /*003c*/ 	.word	0x00000000
        /*0040*/ 	.short	0x0003
        /*0042*/ 	.short	0x0018
        /*0044*/ 	.byte	0x00, 0xf5, 0x21, 0x00


	//----- nvinfo : EIATTR_KPARAM_INFO
	.align		4
.L_459:
        /*0048*/ 	.byte	0x04, 0x17
        /*004a*/ 	.short	(.L_461 - .L_460)
.L_460:
        /*004c*/ 	.word	0x00000000
        /*0050*/ 	.short	0x0002
        /*0052*/ 	.short	0x0010
        /*0054*/ 	.byte	0x00, 0xf5, 0x21, 0x00


	//----- nvinfo : EIATTR_KPARAM_INFO
	.align		4
.L_461:
        /*0058*/ 	.byte	0x04, 0x17
        /*005a*/ 	.short	(.L_463 - .L_462)
.L_462:
        /*005c*/ 	.word	0x00000000
        /*0060*/ 	.short	0x0001
        /*0062*/ 	.short	0x0008
        /*0064*/ 	.byte	0x00, 0xf5, 0x21, 0x00


	//----- nvinfo : EIATTR_KPARAM_INFO
	.align		4
.L_463:
        /*0068*/ 	.byte	0x04, 0x17
        /*006a*/ 	.short	(.L_465 - .L_464)
.L_464:
        /*006c*/ 	.word	0x00000000
        /*0070*/ 	.short	0x0000
        /*0072*/ 	.short	0x0000
        /*0074*/ 	.byte	0x00, 0xf5, 0x21, 0x00


	//----- nvinfo : EIATTR_SPARSE_MMA_MASK
	.align		4
.L_465:
        /*0078*/ 	.byte	0x03, 0x50
        /*007a*/ 	.short	0x0000


	//----- nvinfo : EIATTR_MAXREG_COUNT
	.align		4
        /*007c*/ 	.byte	0x03, 0x1b
        /*007e*/ 	.short	0x00ff


	//----- nvinfo : EIATTR_NUM_BARRIERS
	.align		4
        /*0080*/ 	.byte	0x02, 0x4c
        /*0082*/ 	.byte	0x01
	.zero		1


	//----- nvinfo : EIATTR_MERCURY_ISA_VERSION
	.align		4
        /*0084*/ 	.byte	0x03, 0x5f
        /*0086*/ 	.short	0x0101


	//----- nvinfo : EIATTR_VRC_CTA_INIT_COUNT
	.align		4
        /*0088*/ 	.byte	0x02, 0x4a
	.zero		1
	.zero		1


	//----- nvinfo : EIATTR_EXIT_INSTR_OFFSETS
	.align		4
        /*008c*/ 	.byte	0x04, 0x1c
        /*008e*/ 	.short	(.L_467 - .L_466)


	//   ....[0]....
.L_466:
        /*0090*/ 	.word	0x00000ad0


	//   ....[1]....
        /*0094*/ 	.word	0x00000bb0


	//----- nvinfo : EIATTR_CRS_STACK_SIZE
	.align		4
.L_467:
        /*0098*/ 	.byte	0x04, 0x1e
        /*009a*/ 	.short	(.L_469 - .L_468)
.L_468:
        /*009c*/ 	.word	0x00000000


	//----- nvinfo : EIATTR_CBANK_PARAM_SIZE
	.align		4
.L_469:
        /*00a0*/ 	.byte	0x03, 0x19
        /*00a2*/ 	.short	0x002c


	//----- nvinfo : EIATTR_PARAM_CBANK
	.align		4
        /*00a4*/ 	.byte	0x04, 0x0a
        /*00a6*/ 	.short	(.L_471 - .L_470)
	.align		4
.L_470:
        /*00a8*/ 	.word	index@(.nv.constant0.cudaComputeAutocor)
        /*00ac*/ 	.short	0x0380
        /*00ae*/ 	.short	0x002c


	//----- nvinfo : EIATTR_SW_WAR
	.align		4
.L_471:
        /*00b0*/ 	.byte	0x04, 0x36
        /*00b2*/ 	.short	(.L_473 - .L_472)
.L_472:
        /*00b4*/ 	.word	0x00000008
.L_473:


//--------------------- .nv.info.cudaFindWastedBits --------------------------
	.section	.nv.info.cudaFindWastedBits,"",@"SHT_CUDA_INFO"
	.sectionflags	@""
	.align	4


	//----- nvinfo : EIATTR_CUDA_API_VERSION
	.align		4
        /*0000*/ 	.byte	0x04, 0x37
        /*0002*/ 	.short	(.L_475 - .L_474)
.L_474:
        /*0004*/ 	.word	0x00000082


	//----- nvinfo : EIATTR_KPARAM_INFO
	.align		4
.L_475:
        /*0008*/ 	.byte	0x04, 0x17
        /*000a*/ 	.short	(.L_477 - .L_476)
.L_476:
        /*000c*/ 	.word	0x00000000
        /*0010*/ 	.short	0x0003
        /*0012*/ 	.short	0x0014
        /*0014*/ 	.byte	0x00, 0xf0, 0x11, 0x00


	//----- nvinfo : EIATTR_KPARAM_INFO
	.align		4
.L_477:
        /*0018*/ 	.byte	0x04, 0x17
        /*001a*/ 	.short	(.L_479 - .L_478)
.L_478:
        /*001c*/ 	.word	0x00000000
        /*0020*/ 	.short	0x0002
        /*0022*/ 	.short	0x0010
        /*0024*/ 	.byte	0x00, 0xf0, 0x11, 0x00


	//----- nvinfo : EIATTR_KPARAM_INFO
	.align		4
.L_479:
        /*0028*/ 	.byte	0x04, 0x17
        /*002a*/ 	.short	(.L_481 - .L_480)
.L_480:
        /*002c*/ 	.word	0x00000000
        /*0030*/ 	.short	0x0001
        /*0032*/ 	.short	0x0008
        /*0034*/ 	.byte	0x00, 0xf5, 0x21, 0x00


	//----- nvinfo : EIATTR_KPARAM_INFO
	.align		4
.L_481:
        /*0038*/ 	.byte	0x04, 0x17
        /*003a*/ 	.short	(.L_483 - .L_482)
.L_482:
        /*003c*/ 	.word	0x00000000
        /*0040*/ 	.short	0x0000
        /*0042*/ 	.short	0x0000
        /*0044*/ 	.byte	0x00, 0xf5, 0x21, 0x00


	//----- nvinfo : EIATTR_SPARSE_MMA_MASK
	.align		4
.L_483:
        /*0048*/ 	.byte	0x03, 0x50
        /*004a*/ 	.short	0x0000


	//----- nvinfo : EIATTR_MAXREG_COUNT
	.align		4
        /*004c*/ 	.byte	0x03, 0x1b
        /*004e*/ 	.short	0x00ff


	//----- nvinfo : EIATTR_NUM_BARRIERS
	.align		4
        /*0050*/ 	.byte	0x02, 0x4c
        /*0052*/ 	.byte	0x01
	.zero		1


	//----- nvinfo : EIATTR_MERCURY_ISA_VERSION
	.align		4
        /*0054*/ 	.byte	0x03, 0x5f
        /*0056*/ 	.short	0x0101


	//----- nvinfo : EIATTR_VRC_CTA_INIT_COUNT
	.align		4
        /*0058*/ 	.byte	0x02, 0x4a
	.zero		1
	.zero		1


	//----- nvinfo : EIATTR_EXIT_INSTR_OFFSETS
	.align		4
        /*005c*/ 	.byte	0x04, 0x1c
        /*005e*/ 	.short	(.L_485 - .L_484)


	//   ....[0]....
.L_484:
        /*0060*/ 	.word	0x00000990


	//   ....[1]....
        /*0064*/ 	.word	0x00000a50


	//----- nvinfo : EIATTR_CRS_STACK_SIZE
	.align		4
.L_485:
        /*0068*/ 	.byte	0x04, 0x1e
        /*006a*/ 	.short	(.L_487 - .L_486)
.L_486:
        /*006c*/ 	.word	0x00000000


	//----- nvinfo : EIATTR_CBANK_PARAM_SIZE
	.align		4
.L_487:
        /*0070*/ 	.byte	0x03, 0x19
        /*0072*/ 	.short	0x0018


	//----- nvinfo : EIATTR_PARAM_CBANK
	.align		4
        /*0074*/ 	.byte	0x04, 0x0a
        /*0076*/ 	.short	(.L_489 - .L_488)
	.align		4
.L_488:
        /*0078*/ 	.word	index@(.nv.constant0.cudaFindWastedBits)
        /*007c*/ 	.short	0x0380
        /*007e*/ 	.short	0x0018


	//----- nvinfo : EIATTR_SW_WAR
	.align		4
.L_489:
        /*0080*/ 	.byte	0x04, 0x36
        /*0082*/ 	.short	(.L_491 - .L_490)
.L_490:
        /*0084*/ 	.word	0x00000008
.L_491:


//--------------------- .nv.info.cudaChannelDecorr --------------------------
	.section	.nv.info.cudaChannelDecorr,"",@"SHT_CUDA_INFO"
	.sectionflags	@""
	.align	4


	//----- nvinfo : EIATTR_CUDA_API_VERSION
	.align		4
        /*0000*/ 	.byte	0x04, 0x37
        /*0002*/ 	.short	(.L_493 - .L_492)
.L_492:
        /*0004*/ 	.word	0x00000082


	//----- nvinfo : EIATTR_KPARAM_INFO
	.align		4
.L_493:
        /*0008*/ 	.byte	0x04, 0x17
        /*000a*/ 	.short	(.L_495 - .L_494)
.L_494:
        /*000c*/ 	.word	0x00000000
        /*0010*/ 	.short	0x0002
        /*0012*/ 	.short	0x0010
        /*0014*/ 	.byte	0x00, 0xf0, 0x11, 0x00


	//----- nvinfo : EIATTR_KPARAM_INFO
	.align		4
.L_495:
        /*0018*/ 	.byte	0x04, 0x17
        /*001a*/ 	.short	(.L_497 - .L_496)
.L_496:
        /*001c*/ 	.word	0x00000000
        /*0020*/ 	.short	0x0001
        /*0022*/ 	.short	0x0008
        /*0024*/ 	.byte	0x00, 0xf5, 0x21, 0x00


	//----- nvinfo : EIATTR_KPARAM_INFO
	.align		4
.L_497:
        /*0028*/ 	.byte	0x04, 0x17
        /*002a*/ 	.short	(.L_499 - .L_498)
.L_498:
        /*002c*/ 	.word	0x00000000
        /*0030*/ 	.short	0x0000
        /*0032*/ 	.short	0x0000
        /*0034*/ 	.byte	0x00, 0xf5, 0x21, 0x00


	//----- nvinfo : EIATTR_SPARSE_MMA_MASK
	.align		4
.L_499:
        /*0038*/ 	.byte	0x03, 0x50
        /*003a*/ 	.short	0x0000


	//----- nvinfo : EIATTR_MAXREG_COUNT
	.align		4
        /*003c*/ 	.byte	0x03, 0x1b
        /*003e*/ 	.short	0x00ff


	//----- nvinfo : EIATTR_MERCURY_ISA_VERSION
	.align		4
        /*0040*/ 	.byte	0x03, 0x5f
        /*0042*/ 	.short	0x0101


	//----- nvinfo : EIATTR_VRC_CTA_INIT_COUNT
	.align		4
        /*0044*/ 	.byte	0x02, 0x4a
	.zero		1
	.zero		1


	//----- nvinfo : EIATTR_EXIT_INSTR_OFFSETS
	.align		4
        /*0048*/ 	.byte	0x04, 0x1c
        /*004a*/ 	.short	(.L_501 - .L_500)


	//   ....[0]....
.L_500:
        /*004c*/ 	.word	0x00000070


	//   ....[1]....
        /*0050*/ 	.word	0x00000130


	//----- nvinfo : EIATTR_CBANK_PARAM_SIZE
	.align		4
.L_501:
        /*0054*/ 	.byte	0x03, 0x19
        /*0056*/ 	.short	0x0014


	//----- nvinfo : EIATTR_PARAM_CBANK
	.align		4
        /*0058*/ 	.byte	0x04, 0x0a
        /*005a*/ 	.short	(.L_503 - .L_502)
	.align		4
.L_502:
        /*005c*/ 	.word	index@(.nv.constant0.cudaChannelDecorr)
        /*0060*/ 	.short	0x0380
        /*0062*/ 	.short	0x0014


	//----- nvinfo : EIATTR_SW_WAR
	.align		4
.L_503:
        /*0064*/ 	.byte	0x04, 0x36
        /*0066*/ 	.short	(.L_505 - .L_504)
.L_504:
        /*0068*/ 	.word	0x00000008
.L_505:


//--------------------- .nv.info.cudaChannelDecorr2 --------------------------
	.section	.nv.info.cudaChannelDecorr2,"",@"SHT_CUDA_INFO"
	.sectionflags	@""
	.align	4


	//----- nvinfo : EIATTR_CUDA_API_VERSION
	.align		4
        /*0000*/ 	.byte	0x04, 0x37
        /*0002*/ 	.short	(.L_507 - .L_506)
.L_506:
        /*0004*/ 	.word	0x00000082


	//----- nvinfo : EIATTR_KPARAM_INFO
	.align		4
.L_507:
        /*0008*/ 	.byte	0x04, 0x17
        /*000a*/ 	.short	(.L_509 - .L_508)
.L_508:
        /*000c*/ 	.word	0x00000000
        /*0010*/ 	.short	0x0002
        /*0012*/ 	.short	0x0010
        /*0014*/ 	.byte	0x00, 0xf0, 0x11, 0x00


	//----- nvinfo : EIATTR_KPARAM_INFO
	.align		4
.L_509:
        /*0018*/ 	.byte	0x04, 0x17
        /*001a*/ 	.short	(.L_511 - .L_510)
.L_510:
        /*001c*/ 	.word	0x00000000
        /*0020*/ 	.short	0x0001
        /*0022*/ 	.short	0x0008
        /*0024*/ 	.byte	0x00, 0xf5, 0x21, 0x00


	//----- nvinfo : EIATTR_KPARAM_INFO
	.align		4
.L_511:
        /*0028*/ 	.byte	0x04, 0x17
        /*002a*/ 	.short	(.L_513 - .L_512)
.L_512:
        /*002c*/ 	.word	0x00000000
        /*0030*/ 	.short	0x0000
        /*0032*/ 	.short	0x0000
        /*0034*/ 	.byte	0x00, 0xf5, 0x21, 0x00


	//----- nvinfo : EIATTR_SPARSE_MMA_MASK
	.align		4
.L_513:
        /*0038*/ 	.byte	0x03, 0x50
        /*003a*/ 	.short	0x0000


	//----- nvinfo : EIATTR_MAXREG_COUNT
	.align		4
        /*003c*/ 	.byte	0x03, 0x1b
        /*003e*/ 	.short	0x00ff


	//----- nvinfo : EIATTR_MERCURY_ISA_VERSION
	.align		4
        /*0040*/ 	.byte	0x03, 0x5f
        /*0042*/ 	.short	0x0101


	//----- nvinfo : EIATTR_VRC_CTA_INIT_COUNT
	.align		4
        /*0044*/ 	.byte	0x02, 0x4a
	.zero		1
	.zero		1


	//----- nvinfo : EIATTR_EXIT_INSTR_OFFSETS
	.align		4
        /*0048*/ 	.byte	0x04, 0x1c
        /*004a*/ 	.short	(.L_515 - .L_514)


	//   ....[0]....
.L_514:
        /*004c*/ 	.word	0x00000070


	//   ....[1]....
        /*0050*/ 	.word	0x00000130


	//----- nvinfo : EIATTR_CBANK_PARAM_SIZE
	.align		4
.L_515:
        /*0054*/ 	.byte	0x03, 0x19
        /*0056*/ 	.short	0x0014


	//----- nvinfo : EIATTR_PARAM_CBANK
	.align		4
        /*0058*/ 	.byte	0x04, 0x0a
        /*005a*/ 	.short	(.L_517 - .L_516)
	.align		4
.L_516:
        /*005c*/ 	.word	index@(.nv.constant0.cudaChannelDecorr2)
        /*0060*/ 	.short	0x0380
        /*0062*/ 	.short	0x0014


	//----- nvinfo : EIATTR_SW_WAR
	.align		4
.L_517:
        /*0064*/ 	.byte	0x04, 0x36
        /*0066*/ 	.short	(.L_519 - .L_518)
.L_518:
        /*0068*/ 	.word	0x00000008
.L_519:


//--------------------- .nv.info.cudaStereoDecorr --------------------------
	.section	.nv.info.cudaStereoDecorr,"",@"SHT_CUDA_INFO"
	.sectionflags	@""
	.align	4


	//----- nvinfo : EIATTR_CUDA_API_VERSION
	.align		4
        /*0000*/ 	.byte	0x04, 0x37
        /*0002*/ 	.short	(.L_521 - .L_520)
.L_520:
        /*0004*/ 	.word	0x00000082


	//----- nvinfo : EIATTR_KPARAM_INFO
	.align		4
.L_521:
        /*0008*/ 	.byte	0x04, 0x17
        /*000a*/ 	.short	(.L_523 - .L_522)
.L_522:
        /*000c*/ 	.word	0x00000000
        /*0010*/ 	.short	0x0002
        /*0012*/ 	.short	0x0010
        /*0014*/ 	.byte	0x00, 0xf0, 0x11, 0x00


	//----- nvinfo : EIATTR_KPARAM_INFO
	.align		4
.L_523:
        /*0018*/ 	.byte	0x04, 0x17
        /*001a*/ 	.short	(.L_525 - .L_524)
.L_524:
        /*001c*/ 	.word	0x00000000
        /*0020*/ 	.short	0x0001
        /*0022*/ 	.short	0x0008
        /*0024*/ 	.byte	0x00, 0xf5, 0x21, 0x00


	//----- nvinfo : EIATTR_KPARAM_INFO
	.align		4
.L_525:
        /*0028*/ 	.byte	0x04, 0x17
        /*002a*/ 	.short	(.L_527 - .L_526)
.L_526:
        /*002c*/ 	.word	0x00000000
        /*0030*/ 	.short	0x0000
        /*0032*/ 	.short	0x0000
        /*0034*/ 	.byte	0x00, 0xf5, 0x21, 0x00


	//----- nvinfo : EIATTR_SPARSE_MMA_MASK
	.align		4
.L_527:
        /*0038*/ 	.byte	0x03, 0x50
        /*003a*/ 	.short	0x0000


	//----- nvinfo : EIATTR_MAXREG_COUNT
	.align		4
        /*003c*/ 	.byte	0x03, 0x1b
        /*003e*/ 	.short	0x00ff


	//----- nvinfo : EIATTR_MERCURY_ISA_VERSION
	.align		4
        /*0040*/ 	.byte	0x03, 0x5f
        /*0042*/ 	.short	0x0101


	//----- nvinfo : EIATTR_VRC_CTA_INIT_COUNT
	.align		4
        /*0044*/ 	.byte	0x02, 0x4a
	.zero		1
	.zero		1


	//----- nvinfo : EIATTR_EXIT_INSTR_OFFSETS
	.align		4
        /*0048*/ 	.byte	0x04, 0x1c
        /*004a*/ 	.short	(.L_529 - .L_528)


	//   ....[0]....
.L_528:
        /*004c*/ 	.word	0x00000070


	//   ....[1]....
        /*0050*/ 	.word	0x000001f0


	//----- nvinfo : EIATTR_CBANK_PARAM_SIZE
	.align		4
.L_529:
        /*0054*/ 	.byte	0x03, 0x19
        /*0056*/ 	.short	0x0014


	//----- nvinfo : EIATTR_PARAM_CBANK
	.align		4
        /*0058*/ 	.byte	0x04, 0x0a
        /*005a*/ 	.short	(.L_531 - .L_530)
	.align		4
.L_530:
        /*005c*/ 	.word	index@(.nv.constant0.cudaStereoDecorr)
        /*0060*/ 	.short	0x0380
        /*0062*/ 	.short	0x0014


	//----- nvinfo : EIATTR_SW_WAR
	.align		4
.L_531:
        /*0064*/ 	.byte	0x04, 0x36
        /*0066*/ 	.short	(.L_533 - .L_532)
.L_532:
        /*0068*/ 	.word	0x00000008
.L_533:


//--------------------- .nv.callgraph             --------------------------
	.section	.nv.callgraph,"",@"SHT_CUDA_CALLGRAPH"
	.align	4
	.sectionentsize	8
	.align		4
        /*0000*/ 	.word	0x00000000
	.align		4
        /*0004*/ 	.word	0xffffffff
	.align		4
        /*0008*/ 	.word	0x00000000
	.align		4
        /*000c*/ 	.word	0xfffffffe
	.align		4
        /*0010*/ 	.word	0x00000000
	.align		4
        /*0014*/ 	.word	0xfffffffd
	.align		4
        /*0018*/ 	.word	0x00000000
	.align		4
        /*001c*/ 	.word	0xfffffffc


//--------------------- .text.cudaFindPartitionOrder --------------------------
	.section	.text.cudaFindPartitionOrder,"ax",@progbits
	.align	128
        .global         cudaFindPartitionOrder
        .type           cudaFindPartitionOrder,@function
        .size           cudaFindPartitionOrder,(.L_x_276 - cudaFindPartitionOrder)
        .other          cudaFindPartitionOrder,@"STO_CUDA_ENTRY STV_DEFAULT"
cudaFindPartitionOrder:
.text.cudaFindPartitionOrder:
[----:B------:R-:W-:Y:S01]  /*0000*/  LDC R1, c[0x0][0x37c] ;  /* 0x0000df00ff017b82 */ /* 0x000fe20000000800 */
[----:B------:R-:W0:Y:S07]  /*0010*/  S2R R5, SR_TID.X ;  /* 0x0000000000057919 */ /* 0x000e2e0000002100 */
[----:B------:R-:W1:Y:S01]  /*0020*/  LDC R6, c[0x0][0x398] ;  /* 0x0000e600ff067b82 */ /* 0x000e620000000800 */
[----:B------:R-:W-:Y:S01]  /*0030*/  IMAD.MOV.U32 R3, RZ, RZ, 0x2 ;  /* 0x00000002ff037424 */ /* 0x000fe200078e00ff */
[----:B------:R-:W2:Y:S01]  /*0040*/  LDCU.64 UR6, c[0x0][0x358] ;  /* 0x00006b00ff0677ac */ /* 0x000ea20008000a00 */
[----:B------:R-:W3:Y:S03]  /*0050*/  S2R R0, SR_CTAID.Y ;  /* 0x0000000000007919 */ /* 0x000ee60000002600 */
[----:B-1----:R-:W-:Y:S01]  /*0060*/  SHF.L.U32 R10, R3, R6, RZ ;  /* 0x00000006030a7219 */ /* 0x002fe200000006ff */
[----:B------:R-:W-:Y:S01]  /*0070*/  VIADD R7, R6, 0x2 ;  /* 0x0000000206077836 */ /* 0x000fe20000000000 */
[----:B------:R-:W1:Y:S01]  /*0080*/  LDC.64 R2, c[0x0][0x388] ;  /* 0x0000e200ff027b82 */ /* 0x000e620000000a00 */
[C---:B0-----:R-:W-:Y:S01]  /*0090*/  VIADD R11, R5.reuse, 0x100 ;  /* 0x00000100050b7836 */ /* 0x041fe20000000000 */
[----:B------:R-:W-:-:S02]  /*00a0*/  ISETP.GE.U32.AND P1, PT, R5, R10, PT ;  /* 0x0000000a0500720c */ /* 0x000fc40003f26070 */
[----:B------:R-:W-:Y:S02]  /*00b0*/  ISETP.GT.U32.AND P0, PT, R5, 0x2f, PT ;  /* 0x0000002f0500780c */ /* 0x000fe40003f04070 */
[----:B------:R-:W-:Y:S02]  /*00c0*/  ISETP.GE.U32.AND P2, PT, R11, R10, PT ;  /* 0x0000000a0b00720c */ /* 0x000fe40003f46070 */
[----:B---3--:R-:W-:-:S05]  /*00d0*/  SHF.L.U32 R7, R0, R7, RZ ;  /* 0x0000000700077219 */ /* 0x008fca00000006ff */
[----:B------:R-:W-:Y:S02]  /*00e0*/  IMAD.IADD R4, R7, 0x1, R10 ;  /* 0x0000000107047824 */ /* 0x000fe400078e020a */
[----:B------:R-:W0:Y:S02]  /*00f0*/  @!P1 LDC.64 R14, c[0x0][0x390] ;  /* 0x0000e400ff0e9b82 */ /* 0x000e240000000a00 */
[C---:B------:R-:W-:Y:S02]  /*0100*/  @!P1 IMAD.IADD R7, R4.reuse, 0x1, R5 ;  /* 0x0000000104079824 */ /* 0x040fe400078e0205 */
[----:B------:R-:W-:Y:S01]  /*0110*/  @!P2 IADD3 R17, PT, PT, R4, R11, RZ ;  /* 0x0000000b0411a210 */ /* 0x000fe20007ffe0ff */
[----:B-1----:R-:W-:-:S03]  /*0120*/  IMAD.WIDE.U32 R2, R0, 0xc0, R2 ;  /* 0x000000c000027825 */ /* 0x002fc600078e0002 */
[----:B------:R-:W1:Y:S01]  /*0130*/  @!P2 LDC.64 R8, c[0x0][0x390] ;  /* 0x0000e400ff08ab82 */ /* 0x000e620000000a00 */
[----:B------:R-:W-:Y:S02]  /*0140*/  IMAD.MOV.U32 R11, RZ, RZ, RZ ;  /* 0x000000ffff0b7224 */ /* 0x000fe400078e00ff */
[----:B------:R-:W-:-:S06]  /*0150*/  @!P0 IMAD.WIDE.U32 R12, R5, 0x4, R2 ;  /* 0x00000004050c8825 */ /* 0x000fcc00078e0002 */
[----:B--2---:R-:W2:Y:S01]  /*0160*/  @!P0 LDG.E R13, desc[UR6][R12.64] ;  /* 0x000000060c0d8981 */ /* 0x004ea2000c1e1900 */
[----:B0-----:R-:W-:-:S04]  /*0170*/  @!P1 IMAD.WIDE.U32 R14, R7, 0x4, R14 ;  /* 0x00000004070e9825 */ /* 0x001fc800078e000e */
[----:B-1----:R-:W-:-:S04]  /*0180*/  @!P2 IMAD.WIDE.U32 R16, R17, 0x4, R8 ;  /* 0x000000041110a825 */ /* 0x002fc800078e0008 */
[----:B------:R-:W-:Y:S01]  /*0190*/  IMAD.MOV.U32 R9, RZ, RZ, RZ ;  /* 0x000000ffff097224 */ /* 0x000fe200078e00ff */
[----:B------:R-:W3:Y:S05]  /*01a0*/  @!P2 LDG.E R11, desc[UR6][R16.64] ;  /* 0x00000006100ba981 */ /* 0x000eea000c1e1900 */
[----:B------:R-:W4:Y:S01]  /*01b0*/  @!P1 LDG.E R9, desc[UR6][R14.64] ;  /* 0x000000060e099981 */ /* 0x000f22000c1e1900 */
[----:B------:R-:W0:Y:S01]  /*01c0*/  S2UR UR5, SR_CgaCtaId ;  /* 0x00000000000579c3 */ /* 0x000e220000008800 */
[----:B------:R-:W-:Y:S02]  /*01d0*/  UMOV UR4, 0x400 ;  /* 0x0000040000047882 */ /* 0x000fe40000000000 */
[----:B0-----:R-:W-:-:S06]  /*01e0*/  ULEA UR4, UR5, UR4, 0x18 ;  /* 0x0000000405047291 */ /* 0x001fcc000f8ec0ff */
[----:B------:R-:W-:-:S04]  /*01f0*/  IMAD.U32 R7, RZ, RZ, UR4 ;  /* 0x00000004ff077e24 */ /* 0x000fc8000f8e00ff */
[----:B------:R-:W-:-:S05]  /*0200*/  IMAD R8, R5, 0x4, R7 ;  /* 0x0000000405087824 */ /* 0x000fca00078e0207 */
[----:B--2---:R0:W-:Y:S01]  /*0210*/  @!P0 STS [R8+0xd00], R13 ;  /* 0x000d000d08008388 */ /* 0x0041e20000000800 */
[----:B------:R-:W-:-:S03]  /*0220*/  ISETP.GE.AND P0, PT, R6, RZ, PT ;  /* 0x000000ff0600720c */ /* 0x000fc60003f06270 */
[----:B---3--:R0:W-:Y:S04]  /*0230*/  STS [R8+0x400], R11 ;  /* 0x0004000b08007388 */ /* 0x0081e80000000800 */
[----:B----4-:R0:W-:Y:S01]  /*0240*/  STS [R8], R9 ;  /* 0x0000000908007388 */ /* 0x0101e20000000800 */
[----:B------:R-:W-:Y:S06]  /*0250*/  BAR.SYNC.DEFER_BLOCKING 0x0 ;  /* 0x0000000000007b1d */ /* 0x000fec0000010000 */
[----:B------:R-:W-:Y:S05]  /*0260*/  @!P0 BRA `(.L_x_0) ;  /* 0x0000000c000c8947 */ /* 0x000fea0003800000 */
[----:B------:R-:W1:Y:S01]  /*0270*/  LDCU UR4, c[0x0][0x398] ;  /* 0x00007300ff0477ac */ /* 0x000e620008000800 */
[----:B0-----:R-:W-:-:S04]  /*0280*/  LOP3.LUT R9, R6, 0x1, RZ, 0xc0, !PT ;  /* 0x0000000106097812 */ /* 0x001fc800078ec0ff */
[----:B------:R-:W-:Y:S01]  /*0290*/  ISETP.NE.U32.AND P0, PT, R9, 0x1, PT ;  /* 0x000000010900780c */ /* 0x000fe20003f05070 */
[----:B------:R-:W-:Y:S01]  /*02a0*/  IMAD.IADD R9, R10, 0x1, R5 ;  /* 0x000000010a097824 */ /* 0x000fe200078e0205 */
[----:B-1----:R-:W-:-:S11]  /*02b0*/  MOV R10, UR4 ;  /* 0x00000004000a7c02 */ /* 0x002fd60008000f00 */
[----:B------:R-:W-:Y:S05]  /*02c0*/  @!P0 BRA `(.L_x_1) ;  /* 0x0000000000f08947 */ /* 0x000fea0003800000 */
[----:B------:R-:W-:Y:S01]  /*02d0*/  IMAD.MOV.U32 R11, RZ, RZ, -0x2 ;  /* 0xfffffffeff0b7424 */ /* 0x000fe200078e00ff */
[----:B------:R-:W-:Y:S01]  /*02e0*/  ISETP.GT.U32.AND P1, PT, R5, 0x7f, PT ;  /* 0x0000007f0500780c */ /* 0x000fe20003f24070 */
[----:B------:R-:W-:Y:S03]  /*02f0*/  BSSY.RECONVERGENT B0, `(.L_x_2) ;  /* 0x0000037000007945 */ /* 0x000fe60003800200 */
[----:B------:R-:W-:-:S05]  /*0300*/  SHF.L.U32 R10, R11, R6, RZ ;  /* 0x000000060b0a7219 */ /* 0x000fca00000006ff */
[----:B------:R-:W-:-:S04]  /*0310*/  IMAD.IADD R10, R9, 0x1, R10 ;  /* 0x00000001090a7824 */ /* 0x000fc800078e020a */
[----:B------:R-:W-:Y:S01]  /*0320*/  IMAD R11, R10, 0x4, R7 ;  /* 0x000000040a0b7824 */ /* 0x000fe200078e0207 */
[----:B------:R-:W-:-:S04]  /*0330*/  SHF.R.U32.HI R10, RZ, R6, R5 ;  /* 0x00000006ff0a7219 */ /* 0x000fc80000011605 */
[----:B------:R-:W-:Y:S01]  /*0340*/  ISETP.NE.AND P0, PT, R10, RZ, PT ;  /* 0x000000ff0a00720c */ /* 0x000fe20003f05270 */
[----:B------:R-:W0:Y:S03]  /*0350*/  LDS R11, [R11] ;  /* 0x000000000b0b7984 */ /* 0x000e260000000800 */
[----:B0-----:R-:W-:Y:S02]  /*0360*/  SEL R13, R11, RZ, !P0 ;  /* 0x000000ff0b0d7207 */ /* 0x001fe40004000000 */
[----:B------:R-:W-:-:S03]  /*0370*/  ISETP.GT.U32.AND P0, PT, R5, 0x3f, PT ;  /* 0x0000003f0500780c */ /* 0x000fc60003f04070 */
[----:B------:R-:W-:Y:S01]  /*0380*/  STS [R8+0x800], R13 ;  /* 0x0008000d08007388 */ /* 0x000fe20000000800 */
[----:B------:R-:W-:Y:S06]  /*0390*/  BAR.SYNC.DEFER_BLOCKING 0x0 ;  /* 0x0000000000007b1d */ /* 0x000fec0000010000 */
[----:B------:R-:W-:Y:S04]  /*03a0*/  @!P1 LDS R10, [R8+0xa00] ;  /* 0x000a0000080a9984 */ /* 0x000fe80000000800 */
[----:B------:R-:W0:Y:S02]  /*03b0*/  @!P1 LDS R15, [R8+0x800] ;  /* 0x00080000080f9984 */ /* 0x000e240000000800 */
[----:B0-----:R-:W-:-:S05]  /*03c0*/  @!P1 IMAD.IADD R15, R10, 0x1, R15 ;  /* 0x000000010a0f9824 */ /* 0x001fca00078e020f */
[----:B------:R-:W-:Y:S01]  /*03d0*/  @!P1 STS [R8+0x800], R15 ;  /* 0x0008000f08009388 */ /* 0x000fe20000000800 */
[----:B------:R-:W-:Y:S01]  /*03e0*/  BAR.SYNC.DEFER_BLOCKING 0x0 ;  /* 0x0000000000007b1d */ /* 0x000fe20000010000 */
[----:B------:R-:W-:-:S05]  /*03f0*/  ISETP.GT.U32.AND P1, PT, R5, 0x1f, PT ;  /* 0x0000001f0500780c */ /* 0x000fca0003f24070 */
[----:B------:R-:W-:Y:S04]  /*0400*/  @!P0 LDS R10, [R8+0x900] ;  /* 0x00090000080a8984 */ /* 0x000fe80000000800 */
[----:B------:R-:W0:Y:S02]  /*0410*/  @!P0 LDS R11, [R8+0x800] ;  /* 0x00080000080b8984 */ /* 0x000e240000000800 */
[----:B0-----:R-:W-:-:S05]  /*0420*/  @!P0 IADD3 R11, PT, PT, R10, R11, RZ ;  /* 0x0000000b0a0b8210 */ /* 0x001fca0007ffe0ff */
[----:B------:R-:W-:Y:S01]  /*0430*/  @!P0 STS [R8+0x800], R11 ;  /* 0x0008000b08008388 */ /* 0x000fe20000000800 */
[----:B------:R-:W-:Y:S06]  /*0440*/  BAR.SYNC.DEFER_BLOCKING 0x0 ;  /* 0x0000000000007b1d */ /* 0x000fec0000010000 */
[----:B------:R-:W-:Y:S04]  /*0450*/  @!P1 LDS R10, [R8+0x880] ;  /* 0x00088000080a9984 */ /* 0x000fe80000000800 */
[----:B------:R-:W0:Y:S02]  /*0460*/  @!P1 LDS R13, [R8+0x800] ;  /* 0x00080000080d9984 */ /* 0x000e240000000800 */
[----:B0-----:R-:W-:-:S05]  /*0470*/  @!P1 IMAD.IADD R13, R10, 0x1, R13 ;  /* 0x000000010a0d9824 */ /* 0x001fca00078e020d */
[----:B------:R0:W-:Y:S01]  /*0480*/  @!P1 STS [R8+0x800], R13 ;  /* 0x0008000d08009388 */ /* 0x0001e20000000800 */
[----:B------:R-:W-:Y:S06]  /*0490*/  BAR.SYNC.DEFER_BLOCKING 0x0 ;  /* 0x0000000000007b1d */ /* 0x000fec0000010000 */
[----:B------:R-:W-:Y:S05]  /*04a0*/  @P1 BRA `(.L_x_3) ;  /* 0x00000000006c1947 */ /* 0x000fea0003800000 */
[----:B------:R-:W-:Y:S01]  /*04b0*/  LDS R10, [R8+0x840] ;  /* 0x00084000080a7984 */ /* 0x000fe20000000800 */
[----:B------:R-:W-:-:S03]  /*04c0*/  ISETP.NE.AND P0, PT, R5, RZ, PT ;  /* 0x000000ff0500720c */ /* 0x000fc60003f05270 */
[----:B------:R-:W1:Y:S02]  /*04d0*/  LDS R11, [R8+0x800] ;  /* 0x00080000080b7984 */ /* 0x000e640000000800 */
[----:B-1----:R-:W-:-:S05]  /*04e0*/  IMAD.IADD R11, R10, 0x1, R11 ;  /* 0x000000010a0b7824 */ /* 0x002fca00078e020b */
[----:B------:R-:W-:Y:S04]  /*04f0*/  STS [R8+0x800], R11 ;  /* 0x0008000b08007388 */ /* 0x000fe80000000800 */
[----:B------:R-:W-:Y:S04]  /*0500*/  LDS R10, [R8+0x820] ;  /* 0x00082000080a7984 */ /* 0x000fe80000000800 */
[----:B0-----:R-:W0:Y:S02]  /*0510*/  LDS R13, [R8+0x800] ;  /* 0x00080000080d7984 */ /* 0x001e240000000800 */
[----:B0-----:R-:W-:-:S05]  /*0520*/  IMAD.IADD R13, R10, 0x1, R13 ;  /* 0x000000010a0d7824 */ /* 0x001fca00078e020d */
[----:B------:R0:W-:Y:S04]  /*0530*/  STS [R8+0x800], R13 ;  /* 0x0008000d08007388 */ /* 0x0001e80000000800 */
[----:B------:R-:W-:Y:S04]  /*0540*/  LDS R10, [R8+0x810] ;  /* 0x00081000080a7984 */ /* 0x000fe80000000800 */
[----:B------:R-:W1:Y:S01]  /*0550*/  LDS R15, [R8+0x800] ;  /* 0x00080000080f7984 */ /* 0x000e620000000800 */
[----:B0-----:R-:W-:-:S05]  /*0560*/  @!P0 IMAD.MOV.U32 R13, RZ, RZ, 0x4 ;  /* 0x00000004ff0d8424 */ /* 0x001fca00078e00ff */
[----:B------:R-:W-:Y:S01]  /*0570*/  @!P0 SHF.L.U32 R13, R13, R6, RZ ;  /* 0x000000060d0d8219 */ /* 0x000fe200000006ff */
[----:B-1----:R-:W-:-:S05]  /*0580*/  IMAD.IADD R15, R10, 0x1, R15 ;  /* 0x000000010a0f7824 */ /* 0x002fca00078e020f */
[----:B------:R0:W-:Y:S04]  /*0590*/  STS [R8+0x800], R15 ;  /* 0x0008000f08007388 */ /* 0x0001e80000000800 */
[----:B------:R-:W-:Y:S04]  /*05a0*/  LDS R10, [R8+0x808] ;  /* 0x00080800080a7984 */ /* 0x000fe80000000800 */
[----:B------:R-:W1:Y:S01]  /*05b0*/  LDS R17, [R8+0x800] ;  /* 0x0008000008117984 */ /* 0x000e620000000800 */
[----:B0-----:R-:W-:Y:S01]  /*05c0*/  @!P0 IMAD R15, R6, 0x4, R7 ;  /* 0x00000004060f8824 */ /* 0x001fe200078e0207 */
[----:B-1----:R-:W-:-:S05]  /*05d0*/  IADD3 R17, PT, PT, R10, R17, RZ ;  /* 0x000000110a117210 */ /* 0x002fca0007ffe0ff */
[----:B------:R-:W-:Y:S04]  /*05e0*/  STS [R8+0x800], R17 ;  /* 0x0008001108007388 */ /* 0x000fe80000000800 */
[----:B------:R-:W-:Y:S04]  /*05f0*/  LDS R10, [R8+0x804] ;  /* 0x00080400080a7984 */ /* 0x000fe80000000800 */
[----:B------:R-:W0:Y:S02]  /*0600*/  LDS R11, [R8+0x800] ;  /* 0x00080000080b7984 */ /* 0x000e240000000800 */
[----:B0-----:R-:W-:-:S05]  /*0610*/  IMAD.IADD R11, R10, 0x1, R11 ;  /* 0x000000010a0b7824 */ /* 0x001fca00078e020b */
[----:B------:R-:W-:Y:S04]  /*0620*/  STS [R8+0x800], R11 ;  /* 0x0008000b08007388 */ /* 0x000fe80000000800 */
[----:B------:R-:W0:Y:S02]  /*0630*/  @!P0 LDS R10, [R7+0x800] ;  /* 0x00080000070a8984 */ /* 0x000e240000000800 */
[----:B0-----:R-:W-:-:S05]  /*0640*/  @!P0 IMAD.IADD R10, R10, 0x1, R13 ;  /* 0x000000010a0a8824 */ /* 0x001fca00078e020d */
[----:B------:R1:W-:Y:S02]  /*0650*/  @!P0 STS [R15+0xc00], R10 ;  /* 0x000c000a0f008388 */ /* 0x0003e40000000800 */
.L_x_3:
[----:B------:R-:W-:Y:S05]  /*0660*/  BSYNC.RECONVERGENT B0 ;  /* 0x0000000000007941 */ /* 0x000fea0003800200 */
.L_x_2:
[----:B------:R-:W-:Y:S01]  /*0670*/  BAR.SYNC.DEFER_BLOCKING 0x0 ;  /* 0x0000000000007b1d */ /* 0x000fe20000010000 */
[----:B-1----:R-:W-:-:S07]  /*0680*/  IADD3 R10, PT, PT, R6, -0x1, RZ ;  /* 0xffffffff060a7810 */ /* 0x002fce0007ffe0ff */
.L_x_1:
[----:B------:R-:W-:-:S13]  /*0690*/  ISETP.NE.AND P0, PT, R6, RZ, PT ;  /* 0x000000ff0600720c */ /* 0x000fda0003f05270 */
[----:B------:R-:W-:Y:S05]  /*06a0*/  @!P0 BRA `(.L_x_0) ;  /* 0x0000000400fc8947 */ /* 0x000fea0003800000 */
[C---:B------:R-:W-:Y:S01]  /*06b0*/  IMAD R11, R10.reuse, 0x4, R7 ;  /* 0x000000040a0b7824 */ /* 0x040fe200078e0207 */
[----:B------:R-:W-:Y:S01]  /*06c0*/  ISETP.GT.U32.AND P0, PT, R5, 0x7f, PT ;  /* 0x0000007f0500780c */ /* 0x000fe20003f04070 */
[----:B------:R-:W-:Y:S02]  /*06d0*/  VIADD R6, R10, 0xffffffff ;  /* 0xffffffff0a067836 */ /* 0x000fe40000000000 */
[----:B------:R-:W-:-:S10]  /*06e0*/  VIADD R10, R11, 0xc00 ;  /* 0x00000c000b0a7836 */ /* 0x000fd40000000000 */
.L_x_8:
[----:B------:R-:W-:Y:S01]  /*06f0*/  VIADD R12, R6, 0x1 ;  /* 0x00000001060c7836 */ /* 0x000fe20000000000 */
[----:B------:R-:W-:Y:S01]  /*0700*/  MOV R17, 0xfffffffe ;  /* 0xfffffffe00117802 */ /* 0x000fe20000000f00 */
[----:B------:R-:W-:Y:S01]  /*0710*/  BSSY.RECONVERGENT B0, `(.L_x_4) ;  /* 0x000003b000007945 */ /* 0x000fe20003800200 */
[----:B------:R-:W-:Y:S02]  /*0720*/  ISETP.GT.U32.AND P2, PT, R5, 0x1f, PT ;  /* 0x0000001f0500780c */ /* 0x000fe40003f44070 */
[-C--:B------:R-:W-:Y:S02]  /*0730*/  SHF.L.U32 R14, R17, R12.reuse, RZ ;  /* 0x0000000c110e7219 */ /* 0x080fe400000006ff */
[----:B0-----:R-:W-:-:S03]  /*0740*/  SHF.R.U32.HI R11, RZ, R12, R5 ;  /* 0x0000000cff0b7219 */ /* 0x001fc60000011605 */
[----:B------:R-:W-:Y:S01]  /*0750*/  IMAD.IADD R14, R9, 0x1, R14 ;  /* 0x00000001090e7824 */ /* 0x000fe200078e020e */
[----:B------:R-:W-:-:S03]  /*0760*/  ISETP.NE.AND P1, PT, R11, RZ, PT ;  /* 0x000000ff0b00720c */ /* 0x000fc60003f25270 */
[----:B------:R-:W-:-:S06]  /*0770*/  IMAD R14, R14, 0x4, R7 ;  /* 0x000000040e0e7824 */ /* 0x000fcc00078e0207 */
[----:B------:R-:W1:Y:S02]  /*0780*/  LDS R14, [R14] ;  /* 0x000000000e0e7984 */ /* 0x000e640000000800 */
[----:B-1----:R-:W-:Y:S02]  /*0790*/  SEL R11, R14, RZ, !P1 ;  /* 0x000000ff0e0b7207 */ /* 0x002fe40004800000 */
[----:B------:R-:W-:-:S03]  /*07a0*/  ISETP.GT.U32.AND P1, PT, R5, 0x3f, PT ;  /* 0x0000003f0500780c */ /* 0x000fc60003f24070 */
[----:B------:R-:W-:Y:S01]  /*07b0*/  STS [R8+0x800], R11 ;  /* 0x0008000b08007388 */ /* 0x000fe20000000800 */
[----:B------:R-:W-:Y:S06]  /*07c0*/  BAR.SYNC.DEFER_BLOCKING 0x0 ;  /* 0x0000000000007b1d */ /* 0x000fec0000010000 */
[----:B0-----:R-:W-:Y:S04]  /*07d0*/  @!P0 LDS R13, [R8+0xa00] ;  /* 0x000a0000080d8984 */ /* 0x001fe80000000800 */
[----:B------:R-:W0:Y:S02]  /*07e0*/  @!P0 LDS R16, [R8+0x800] ;  /* 0x0008000008108984 */ /* 0x000e240000000800 */
[----:B0-----:R-:W-:Y:S01]  /*07f0*/  @!P0 IMAD.IADD R13, R13, 0x1, R16 ;  /* 0x000000010d0d8824 */ /* 0x001fe200078e0210 */
[----:B------:R-:W-:-:S04]  /*0800*/  SHF.L.U32 R16, R17, R6, RZ ;  /* 0x0000000611107219 */ /* 0x000fc800000006ff */
[----:B------:R-:W-:Y:S01]  /*0810*/  @!P0 STS [R8+0x800], R13 ;  /* 0x0008000d08008388 */ /* 0x000fe20000000800 */
[----:B------:R-:W-:Y:S06]  /*0820*/  BAR.SYNC.DEFER_BLOCKING 0x0 ;  /* 0x0000000000007b1d */ /* 0x000fec0000010000 */
[----:B------:R-:W-:Y:S04]  /*0830*/  @!P1 LDS R14, [R8+0x900] ;  /* 0x00090000080e9984 */ /* 0x000fe80000000800 */
[----:B------:R-:W0:Y:S02]  /*0840*/  @!P1 LDS R15, [R8+0x800] ;  /* 0x00080000080f9984 */ /* 0x000e240000000800 */
[----:B0-----:R-:W-:-:S05]  /*0850*/  @!P1 IMAD.IADD R15, R14, 0x1, R15 ;  /* 0x000000010e0f9824 */ /* 0x001fca00078e020f */
[----:B------:R-:W-:Y:S01]  /*0860*/  @!P1 STS [R8+0x800], R15 ;  /* 0x0008000f08009388 */ /* 0x000fe20000000800 */
[----:B------:R-:W-:Y:S06]  /*0870*/  BAR.SYNC.DEFER_BLOCKING 0x0 ;  /* 0x0000000000007b1d */ /* 0x000fec0000010000 */
[----:B------:R-:W-:Y:S04]  /*0880*/  @!P2 LDS R11, [R8+0x880] ;  /* 0x00088000080ba984 */ /* 0x000fe80000000800 */
[----:B------:R-:W0:Y:S02]  /*0890*/  @!P2 LDS R14, [R8+0x800] ;  /* 0x00080000080ea984 */ /* 0x000e240000000800 */
[----:B0-----:R-:W-:Y:S01]  /*08a0*/  @!P2 IADD3 R11, PT, PT, R11, R14, RZ ;  /* 0x0000000e0b0ba210 */ /* 0x001fe20007ffe0ff */
[----:B------:R-:W-:-:S04]  /*08b0*/  IMAD.IADD R14, R9, 0x1, R16 ;  /* 0x00000001090e7824 */ /* 0x000fc800078e0210 */
[----:B------:R0:W-:Y:S01]  /*08c0*/  @!P2 STS [R8+0x800], R11 ;  /* 0x0008000b0800a388 */ /* 0x0001e20000000800 */
[----:B------:R-:W-:Y:S06]  /*08d0*/  BAR.SYNC.DEFER_BLOCKING 0x0 ;  /* 0x0000000000007b1d */ /* 0x000fec0000010000 */
[----:B------:R-:W-:Y:S05]  /*08e0*/  @P2 BRA `(.L_x_5) ;  /* 0x0000000000742947 */ /* 0x000fea0003800000 */
[----:B0-----:R-:W-:Y:S01]  /*08f0*/  LDS R11, [R8+0x840] ;  /* 0x00084000080b7984 */ /* 0x001fe20000000800 */
[----:B------:R-:W-:-:S03]  /*0900*/  ISETP.NE.AND P0, PT, R5, RZ, PT ;  /* 0x000000ff0500720c */ /* 0x000fc60003f05270 */
[----:B------:R-:W0:Y:S10]  /*0910*/  LDS R16, [R8+0x800] ;  /* 0x0008000008107984 */ /* 0x000e340000000800 */
[----:B------:R-:W1:Y:S01]  /*0920*/  @!P0 S2R R18, SR_CgaCtaId ;  /* 0x0000000000128919 */ /* 0x000e620000008800 */
[----:B0-----:R-:W-:-:S05]  /*0930*/  IMAD.IADD R11, R11, 0x1, R16 ;  /* 0x000000010b0b7824 */ /* 0x001fca00078e0210 */
[----:B------:R-:W-:Y:S04]  /*0940*/  STS [R8+0x800], R11 ;  /* 0x0008000b08007388 */ /* 0x000fe80000000800 */
[----:B------:R-:W-:Y:S04]  /*0950*/  LDS R13, [R8+0x820] ;  /* 0x00082000080d7984 */ /* 0x000fe80000000800 */
[----:B------:R-:W0:Y:S02]  /*0960*/  LDS R16, [R8+0x800] ;  /* 0x0008000008107984 */ /* 0x000e240000000800 */
[----:B0-----:R-:W-:-:S05]  /*0970*/  IMAD.IADD R13, R13, 0x1, R16 ;  /* 0x000000010d0d7824 */ /* 0x001fca00078e0210 */
[----:B------:R0:W-:Y:S04]  /*0980*/  STS [R8+0x800], R13 ;  /* 0x0008000d08007388 */ /* 0x0001e80000000800 */
[----:B------:R-:W-:Y:S04]  /*0990*/  LDS R15, [R8+0x810] ;  /* 0x00081000080f7984 */ /* 0x000fe80000000800 */
[----:B------:R-:W2:Y:S01]  /*09a0*/  LDS R16, [R8+0x800] ;  /* 0x0008000008107984 */ /* 0x000ea20000000800 */
[----:B0-----:R-:W-:-:S04]  /*09b0*/  @!P0 MOV R13, 0x400 ;  /* 0x00000400000d8802 */ /* 0x001fc80000000f00 */
[----:B-1----:R-:W-:Y:S01]  /*09c0*/  @!P0 LEA R7, R18, R13, 0x18 ;  /* 0x0000000d12078211 */ /* 0x002fe200078ec0ff */
[----:B--2---:R-:W-:-:S05]  /*09d0*/  IMAD.IADD R15, R15, 0x1, R16 ;  /* 0x000000010f0f7824 */ /* 0x004fca00078e0210 */
[----:B------:R0:W-:Y:S04]  /*09e0*/  STS [R8+0x800], R15 ;  /* 0x0008000f08007388 */ /* 0x0001e80000000800 */
[----:B------:R-:W-:Y:S04]  /*09f0*/  LDS R16, [R8+0x808] ;  /* 0x0008080008107984 */ /* 0x000fe80000000800 */
[----:B------:R-:W1:Y:S01]  /*0a00*/  LDS R17, [R8+0x800] ;  /* 0x0008000008117984 */ /* 0x000e620000000800 */
[----:B0-----:R-:W-:Y:S01]  /*0a10*/  @!P0 IMAD.MOV.U32 R15, RZ, RZ, 0x4 ;  /* 0x00000004ff0f8424 */ /* 0x001fe200078e00ff */
[----:B-1----:R-:W-:-:S05]  /*0a20*/  IADD3 R17, PT, PT, R16, R17, RZ ;  /* 0x0000001110117210 */ /* 0x002fca0007ffe0ff */
[----:B------:R-:W-:Y:S04]  /*0a30*/  STS [R8+0x800], R17 ;  /* 0x0008001108007388 */ /* 0x000fe80000000800 */
[----:B------:R-:W-:Y:S04]  /*0a40*/  LDS R11, [R8+0x804] ;  /* 0x00080400080b7984 */ /* 0x000fe80000000800 */
[----:B------:R-:W0:Y:S02]  /*0a50*/  LDS R16, [R8+0x800] ;  /* 0x0008000008107984 */ /* 0x000e240000000800 */
[----:B0-----:R-:W-:Y:S01]  /*0a60*/  IMAD.IADD R11, R11, 0x1, R16 ;  /* 0x000000010b0b7824 */ /* 0x001fe200078e0210 */
[----:B------:R-:W-:-:S04]  /*0a70*/  @!P0 SHF.L.U32 R16, R15, R12, RZ ;  /* 0x0000000c0f108219 */ /* 0x000fc800000006ff */
[----:B------:R-:W-:Y:S04]  /*0a80*/  STS [R8+0x800], R11 ;  /* 0x0008000b08007388 */ /* 0x000fe80000000800 */
[----:B------:R-:W0:Y:S02]  /*0a90*/  @!P0 LDS R13, [R7+0x800] ;  /* 0x00080000070d8984 */ /* 0x000e240000000800 */
[----:B0-----:R-:W-:-:S05]  /*0aa0*/  @!P0 IMAD.IADD R13, R13, 0x1, R16 ;  /* 0x000000010d0d8824 */ /* 0x001fca00078e0210 */
[----:B------:R1:W-:Y:S02]  /*0ab0*/  @!P0 STS [R10], R13 ;  /* 0x0000000d0a008388 */ /* 0x0003e40000000800 */
.L_x_5:
[----:B------:R-:W-:Y:S05]  /*0ac0*/  BSYNC.RECONVERGENT B0 ;  /* 0x0000000000007941 */ /* 0x000fea0003800200 */
.L_x_4:
[----:B------:R-:W-:Y:S01]  /*0ad0*/  BAR.SYNC.DEFER_BLOCKING 0x0 ;  /* 0x0000000000007b1d */ /* 0x000fe20000010000 */
[----:B------:R-:W-:Y:S01]  /*0ae0*/  IMAD R14, R14, 0x4, R7 ;  /* 0x000000040e0e7824 */ /* 0x000fe200078e0207 */
[----:B0-----:R-:W-:Y:S02]  /*0af0*/  SHF.R.U32.HI R11, RZ, R6, R5 ;  /* 0x00000006ff0b7219 */ /* 0x001fe40000011605 */
[----:B------:R-:W-:Y:S02]  /*0b00*/  ISETP.GT.U32.AND P0, PT, R5, 0x7f, PT ;  /* 0x0000007f0500780c */ /* 0x000fe40003f04070 */
[----:B------:R-:W-:Y:S01]  /*0b10*/  ISETP.NE.AND P3, PT, R11, RZ, PT ;  /* 0x000000ff0b00720c */ /* 0x000fe20003f65270 */
[----:B------:R-:W-:Y:S01]  /*0b20*/  BSSY.RECONVERGENT B0, `(.L_x_6) ;  /* 0x0000032000007945 */ /* 0x000fe20003800200 */
[----:B------:R-:W0:Y:S02]  /*0b30*/  LDS R14, [R14] ;  /* 0x000000000e0e7984 */ /* 0x000e240000000800 */
[----:B0-----:R-:W-:-:S05]  /*0b40*/  SEL R11, R14, RZ, !P3 ;  /* 0x000000ff0e0b7207 */ /* 0x001fca0005800000 */
[----:B------:R-:W-:Y:S01]  /*0b50*/  STS [R8+0x800], R11 ;  /* 0x0008000b08007388 */ /* 0x000fe20000000800 */
[----:B------:R-:W-:Y:S06]  /*0b60*/  BAR.SYNC.DEFER_BLOCKING 0x0 ;  /* 0x0000000000007b1d */ /* 0x000fec0000010000 */
[----:B-1----:R-:W-:Y:S04]  /*0b70*/  @!P0 LDS R13, [R8+0xa00] ;  /* 0x000a0000080d8984 */ /* 0x002fe80000000800 */
[----:B------:R-:W0:Y:S02]  /*0b80*/  @!P0 LDS R16, [R8+0x800] ;  /* 0x0008000008108984 */ /* 0x000e240000000800 */
[----:B0-----:R-:W-:-:S05]  /*0b90*/  @!P0 IADD3 R13, PT, PT, R13, R16, RZ ;  /* 0x000000100d0d8210 */ /* 0x001fca0007ffe0ff */
        /* <DEDUP_REMOVED lines=26> */
[----:B-1----:R-:W-:Y:S02]  /*0d40*/  @!P1 LEA R7, R16, R13, 0x18 ;  /* 0x0000000d10079211 */ /* 0x002fe400078ec0ff */
[----:B--2---:R-:W-:-:S05]  /*0d50*/  IADD3 R15, PT, PT, R14, R15, RZ ;  /* 0x0000000f0e0f7210 */ /* 0x004fca0007ffe0ff */
[----:B------:R0:W-:Y:S04]  /*0d60*/  STS [R8+0x800], R15 ;  /* 0x0008000f08007388 */ /* 0x0001e80000000800 */
[----:B------:R-:W-:Y:S04]  /*0d70*/  LDS R14, [R8+0x808] ;  /* 0x00080800080e7984 */ /* 0x000fe80000000800 */
[----:B------:R-:W1:Y:S01]  /*0d80*/  LDS R17, [R8+0x800] ;  /* 0x0008000008117984 */ /* 0x000e620000000800 */
[----:B0-----:R-:W-:Y:S02]  /*0d90*/  @!P1 IMAD.MOV.U32 R15, RZ, RZ, 0x4 ;  /* 0x00000004ff0f9424 */ /* 0x001fe400078e00ff */
[----:B-1----:R-:W-:-:S05]  /*0da0*/  IMAD.IADD R17, R14, 0x1, R17 ;  /* 0x000000010e117824 */ /* 0x002fca00078e0211 */
        /* <DEDUP_REMOVED lines=8> */
[----:B------:R1:W-:Y:S02]  /*0e30*/  @!P1 STS [R10+-0x4], R13 ;  /* 0xfffffc0d0a009388 */ /* 0x0003e40000000800 */
.L_x_7:
[----:B------:R-:W-:Y:S05]  /*0e40*/  BSYNC.RECONVERGENT B0 ;  /* 0x0000000000007941 */ /* 0x000fea0003800200 */
.L_x_6:
[----:B------:R-:W-:Y:S01]  /*0e50*/  BAR.SYNC.DEFER_BLOCKING 0x0 ;  /* 0x0000000000007b1d */ /* 0x000fe20000010000 */
[----:B------:R-:W-:Y:S01]  /*0e60*/  ISETP.GT.AND P1, PT, R12, 0x1, PT ;  /* 0x000000010c00780c */ /* 0x000fe20003f24270 */
[----:B-1----:R-:W-:Y:S01]  /*0e70*/  VIADD R10, R10, 0xfffffff8 ;  /* 0xfffffff80a0a7836 */ /* 0x002fe20000000000 */
[----:B------:R-:W-:-:S11]  /*0e80*/  IADD3 R6, PT, PT, R6, -0x2, RZ ;  /* 0xfffffffe06067810 */ /* 0x000fd60007ffe0ff */
[----:B------:R-:W-:Y:S05]  /*0e90*/  @P1 BRA `(.L_x_8) ;  /* 0xfffffff800141947 */ /* 0x000fea000383ffff */
.L_x_0:
[----:B------:R-:W-:Y:S01]  /*0ea0*/  ISETP.GT.U32.AND P0, PT, R5, 0x1f, PT ;  /* 0x0000001f0500780c */ /* 0x000fe20003f04070 */
[----:B------:R-:W-:-:S12]  /*0eb0*/  BSSY.RECONVERGENT B0, `(.L_x_9) ;  /* 0x0000044000007945 */ /* 0x000fd80003800200 */
[----:B------:R-:W-:Y:S05]  /*0ec0*/  @P0 BRA `(.L_x_10) ;  /* 0x0000000400080947 */ /* 0x000fea0003800000 */
[----:B------:R-:W1:Y:S01]  /*0ed0*/  LDCU UR4, c[0x0][0x398] ;  /* 0x00007300ff0477ac */ /* 0x000e620008000800 */
[----:B------:R-:W-:Y:S01]  /*0ee0*/  LDS R10, [R8+0xc20] ;  /* 0x000c2000080a7984 */ /* 0x000fe20000000800 */
[C---:B------:R-:W-:Y:S02]  /*0ef0*/  VIADD R6, R8.reuse, 0xc80 ;  /* 0x00000c8008067836 */ /* 0x040fe40000000000 */
[----:B0-----:R-:W-:Y:S01]  /*0f00*/  VIADD R9, R8, 0xca0 ;  /* 0x00000ca008097836 */ /* 0x001fe20000000000 */
[----:B------:R-:W-:Y:S04]  /*0f10*/  LDS R12, [R8+0xc10] ;  /* 0x000c1000080c7984 */ /* 0x000fe80000000800 */
[----:B------:R-:W-:Y:S04]  /*0f20*/  STS [R8+0xc80], R5 ;  /* 0x000c800508007388 */ /* 0x000fe80000000800 */
[----:B------:R-:W-:Y:S04]  /*0f30*/  LDS R14, [R8+0xc08] ;  /* 0x000c0800080e7984 */ /* 0x000fe80000000800 */
[----:B------:R-:W-:Y:S01]  /*0f40*/  LDS R16, [R8+0xc04] ;  /* 0x000c040008107984 */ /* 0x000fe20000000800 */
[----:B-1----:R-:W-:-:S13]  /*0f50*/  ISETP.GT.U32.AND P0, PT, R5, UR4, PT ;  /* 0x0000000405007c0c */ /* 0x002fda000bf04070 */
[----:B------:R-:W0:Y:S01]  /*0f60*/  @!P0 LDS R7, [R8+0xc00] ;  /* 0x000c000008078984 */ /* 0x000e220000000800 */
[----:B------:R-:W-:-:S05]  /*0f70*/  @P0 MOV R13, 0xfffffff ;  /* 0x0fffffff000d0802 */ /* 0x000fca0000000f00 */
[----:B------:R1:W-:Y:S01]  /*0f80*/  @P0 STS [R8+0xc00], R13 ;  /* 0x000c000d08000388 */ /* 0x0003e20000000800 */
[----:B------:R-:W-:-:S05]  /*0f90*/  @P0 IMAD.MOV.U32 R7, RZ, RZ, 0xfffffff ;  /* 0x0fffffffff070424 */ /* 0x000fca00078e00ff */
[CC--:B0-----:R-:W-:Y:S02]  /*0fa0*/  ISETP.GE.AND P1, PT, R10.reuse, R7.reuse, PT ;  /* 0x000000070a00720c */ /* 0x0c1fe40003f26270 */
[----:B------:R-:W-:Y:S01]  /*0fb0*/  VIMNMX R7, PT, PT, R10, R7, PT ;  /* 0x000000070a077248 */ /* 0x000fe20003fe0100 */
[----:B------:R-:W-:-:S03]  /*0fc0*/  VIADD R10, R8, 0xc90 ;  /* 0x00000c90080a7836 */ /* 0x000fc60000000000 */
[----:B------:R-:W-:Y:S02]  /*0fd0*/  ISETP.GE.AND P0, PT, R12, R7, PT ;  /* 0x000000070c00720c */ /* 0x000fe40003f06270 */
[----:B-1----:R-:W-:Y:S01]  /*0fe0*/  VIMNMX R13, PT, PT, R7, R12, PT ;  /* 0x0000000c070d7248 */ /* 0x002fe20003fe0100 */
[----:B------:R-:W-:-:S04]  /*0ff0*/  VIADD R12, R8, 0xc88 ;  /* 0x00000c88080c7836 */ /* 0x000fc80000000000 */
[----:B------:R-:W-:-:S06]  /*1000*/  @P1 IMAD.MOV R9, RZ, RZ, R6 ;  /* 0x000000ffff091224 */ /* 0x000fcc00078e0206 */
[----:B------:R-:W0:Y:S01]  /*1010*/  LDS R9, [R9] ;  /* 0x0000000009097984 */ /* 0x000e220000000800 */
[----:B------:R-:W-:Y:S01]  /*1020*/  @P0 IMAD.MOV R10, RZ, RZ, R6 ;  /* 0x000000ffff0a0224 */ /* 0x000fe200078e0206 */
[----:B------:R-:W-:Y:S02]  /*1030*/  ISETP.GE.AND P0, PT, R14, R13, PT ;  /* 0x0000000d0e00720c */ /* 0x000fe40003f06270 */
[----:B------:R1:W-:Y:S02]  /*1040*/  STS [R8+0xc00], R7 ;  /* 0x000c000708007388 */ /* 0x0003e40000000800 */
[----:B-1----:R-:W-:-:S09]  /*1050*/  VIADD R7, R8, 0xc84 ;  /* 0x00000c8408077836 */ /* 0x002fd20000000000 */
[----:B------:R-:W-:Y:S01]  /*1060*/  @P0 IADD3 R12, PT, PT, R6, RZ, RZ ;  /* 0x000000ff060c0210 */ /* 0x000fe20007ffe0ff */
[----:B0-----:R0:W-:Y:S04]  /*1070*/  STS [R8+0xc80], R9 ;  /* 0x000c800908007388 */ /* 0x0011e80000000800 */
[----:B------:R-:W1:Y:S04]  /*1080*/  LDS R11, [R10] ;  /* 0x000000000a0b7984 */ /* 0x000e680000000800 */
[----:B------:R-:W-:Y:S01]  /*1090*/  STS [R8+0xc00], R13 ;  /* 0x000c000d08007388 */ /* 0x000fe20000000800 */
[----:B0-----:R-:W-:-:S04]  /*10a0*/  VIMNMX R9, PT, PT, R13, R14, PT ;  /* 0x0000000e0d097248 */ /* 0x001fc80003fe0100 */
[----:B------:R-:W-:Y:S02]  /*10b0*/  ISETP.GE.AND P0, PT, R16, R9, PT ;  /* 0x000000091000720c */ /* 0x000fe40003f06270 */
[----:B------:R-:W-:-:S11]  /*10c0*/  VIMNMX R17, PT, PT, R9, R16, PT ;  /* 0x0000001009117248 */ /* 0x000fd60003fe0100 */
[----:B------:R-:W-:Y:S01]  /*10d0*/  @P0 IMAD.MOV R7, RZ, RZ, R6 ;  /* 0x000000ffff070224 */ /* 0x000fe200078e0206 */
[----:B------:R-:W-:Y:S01]  /*10e0*/  ISETP.NE.AND P0, PT, R5, RZ, PT ;  /* 0x000000ff0500720c */ /* 0x000fe20003f05270 */
[----:B-1----:R-:W-:Y:S04]  /*10f0*/  STS [R8+0xc80], R11 ;  /* 0x000c800b08007388 */ /* 0x002fe80000000800 */
[----:B------:R-:W0:Y:S04]  /*1100*/  LDS R15, [R12] ;  /* 0x000000000c0f7984 */ /* 0x000e280000000800 */
[----:B------:R-:W-:Y:S04]  /*1110*/  STS [R8+0xc00], R9 ;  /* 0x000c000908007388 */ /* 0x000fe80000000800 */
[----:B0-----:R-:W-:Y:S04]  /*1120*/  STS [R8+0xc80], R15 ;  /* 0x000c800f08007388 */ /* 0x001fe80000000800 */
[----:B------:R-:W0:Y:S04]  /*1130*/  LDS R7, [R7] ;  /* 0x0000000007077984 */ /* 0x000e280000000800 */
[----:B------:R1:W-:Y:S04]  /*1140*/  STS [R8+0xc00], R17 ;  /* 0x000c001108007388 */ /* 0x0003e80000000800 */
[----:B0-----:R1:W-:Y:S01]  /*1150*/  STS [R8+0xc80], R7 ;  /* 0x000c800708007388 */ /* 0x0013e20000000800 */
[----:B------:R-:W-:Y:S05]  /*1160*/  @P0 BRA `(.L_x_10) ;  /* 0x0000000000600947 */ /* 0x000fea0003800000 */
[----:B------:R-:W0:Y:S01]  /*1170*/  S2UR UR5, SR_CgaCtaId ;  /* 0x00000000000579c3 */ /* 0x000e220000008800 */
[----:B------:R-:W-:Y:S02]  /*1180*/  UMOV UR4, 0x400 ;  /* 0x0000040000047882 */ /* 0x000fe40000000000 */
[----:B0-----:R-:W-:-:S09]  /*1190*/  ULEA UR4, UR5, UR4, 0x18 ;  /* 0x0000000405047291 */ /* 0x001fd2000f8ec0ff */
[----:B-1----:R-:W0:Y:S04]  /*11a0*/  LDS R7, [UR4+0xc80] ;  /* 0x000c8004ff077984 */ /* 0x002e280008000800 */
[----:B------:R-:W1:Y:S04]  /*11b0*/  LDS.128 R8, [UR4+0xd10] ;  /* 0x000d1004ff087984 */ /* 0x000e680008000c00 */
[----:B------:R-:W2:Y:S04]  /*11c0*/  LDS R13, [UR4+0xd2c] ;  /* 0x000d2c04ff0d7984 */ /* 0x000ea80008000800 */
[----:B0-----:R0:W-:Y:S01]  /*11d0*/  STG.E desc[UR6][R2.64+0x34], R7 ;  /* 0x0000340702007986 */ /* 0x0011e2000c101906 */
[----:B-1----:R-:W-:Y:S01]  /*11e0*/  ISETP.NE.AND P0, PT, R9, 0x20, PT ;  /* 0x000000200900780c */ /* 0x002fe20003f05270 */
[----:B--2---:R-:W-:-:S12]  /*11f0*/  IMAD.IADD R10, R10, 0x1, -R13 ;  /* 0x000000010a0a7824 */ /* 0x004fd800078e0a0d */
[----:B0-----:R-:W-:Y:S05]  /*1200*/  @!P0 BRA `(.L_x_11) ;  /* 0x0000000000208947 */ /* 0x001fea0003800000 */
[----:B------:R-:W-:-:S13]  /*1210*/  ISETP.NE.AND P0, PT, R9, 0x8, PT ;  /* 0x000000080900780c */ /* 0x000fda0003f05270 */
[----:B------:R-:W0:Y:S01]  /*1220*/  @!P0 LDS R7, [UR4+0xd00] ;  /* 0x000d0004ff078984 */ /* 0x000e220008000800 */
[----:B------:R-:W-:-:S04]  /*1230*/  @P0 ISETP.NE.AND P1, PT, R9, RZ, PT ;  /* 0x000000ff0900020c */ /* 0x000fc80003f25270 */
[----:B------:R-:W-:Y:S01]  /*1240*/  @P0 SEL R11, R11, 0x1, P1 ;  /* 0x000000010b0b0807 */ /* 0x000fe20000800000 */
[----:B0-----:R-:W-:-:S04]  /*1250*/  @!P0 IMAD R7, R10, R7, R17 ;  /* 0x000000070a078224 */ /* 0x001fc800078e0211 */
[----:B------:R-:W-:Y:S02]  /*1260*/  @!P0 VIADD R7, R7, 0x6 ;  /* 0x0000000607078836 */ /* 0x000fe40000000000 */
[----:B------:R-:W-:Y:S01]  /*1270*/  @P0 IMAD R7, R10, R11, RZ ;  /* 0x0000000b0a070224 */ /* 0x000fe200078e02ff */
[----:B------:R-:W-:Y:S06]  /*1280*/  BRA `(.L_x_12) ;  /* 0x0000000000147947 */ /* 0x000fec0003800000 */
.L_x_11:
[----:B------:R-:W0:Y:S04]  /*1290*/  LDS R7, [UR4+0xd0c] ;  /* 0x000d0c04ff077984 */ /* 0x000e280008000800 */
[----:B------:R-:W1:Y:S01]  /*12a0*/  LDS R6, [UR4+0xd00] ;  /* 0x000d0004ff067984 */ /* 0x000e620008000800 */
[----:B0-----:R-:W-:-:S05]  /*12b0*/  IADD3 R10, PT, PT, R10, R7, RZ ;  /* 0x000000070a0a7210 */ /* 0x001fca0007ffe0ff */
[----:B-1----:R-:W-:-:S04]  /*12c0*/  IMAD R10, R6, R10, R17 ;  /* 0x0000000a060a7224 */ /* 0x002fc800078e0211 */
[----:B------:R-:W-:-:S07]  /*12d0*/  VIADD R7, R10, 0xf ;  /* 0x0000000f0a077836 */ /* 0x000fce0000000000 */
.L_x_12:
[----:B------:R2:W-:Y:S02]  /*12e0*/  STG.E desc[UR6][R2.64+0x10], R7 ;  /* 0x0000100702007986 */ /* 0x0005e4000c101906 */
.L_x_10:
[----:B------:R-:W-:Y:S05]  /*12f0*/  BSYNC.RECONVERGENT B0 ;  /* 0x0000000000007941 */ /* 0x000fea0003800200 */
.L_x_9:
[----:B------:R-:W3:Y:S08]  /*1300*/  S2UR UR5, SR_CgaCtaId ;  /* 0x00000000000579c3 */ /* 0x000ef00000008800 */
[----:B------:R-:W-:Y:S06]  /*1310*/  BAR.SYNC.DEFER_BLOCKING 0x0 ;  /* 0x0000000000007b1d */ /* 0x000fec0000010000 */
[----:B------:R-:W-:-:S02]  /*1320*/  UMOV UR4, 0x400 ;  /* 0x0000040000047882 */ /* 0x000fc40000000000 */
[----:B---3--:R-:W-:-:S09]  /*1330*/  ULEA UR4, UR5, UR4, 0x18 ;  /* 0x0000000405047291 */ /* 0x008fd2000f8ec0ff */
[----:B------:R-:W2:Y:S02]  /*1340*/  LDS R6, [UR4+0xc80] ;  /* 0x000c8004ff067984 */ /* 0x000ea40008000800 */
[----:B--2---:R-:W-:-:S04]  /*1350*/  SHF.R.U32.HI R2, RZ, R6, R5 ;  /* 0x00000006ff027219 */ /* 0x004fc80000011605 */
[----:B------:R-:W-:-:S13]  /*1360*/  ISETP.NE.AND P0, PT, R2, RZ, PT ;  /* 0x000000ff0200720c */ /* 0x000fda0003f05270 */
[----:B------:R-:W-:Y:S05]  /*1370*/  @P0 EXIT ;  /* 0x000000000000094d */ /* 0x000fea0003800000 */
[----:B------:R-:W2:Y:S01]  /*1380*/  LDC.64 R2, c[0x0][0x390] ;  /* 0x0000e400ff027b82 */ /* 0x000ea20000000a00 */
[----:B-1----:R-:W-:-:S05]  /*1390*/  IMAD.MOV.U32 R7, RZ, RZ, -0x2 ;  /* 0xfffffffeff077424 */ /* 0x002fca00078e00ff */
[----:B------:R-:W-:Y:S02]  /*13a0*/  SHF.L.U32 R6, R7, R6, RZ ;  /* 0x0000000607067219 */ /* 0x000fe400000006ff */
[----:B0-----:R-:W0:Y:S02]  /*13b0*/  LDC R9, c[0x0][0x398] ;  /* 0x0000e600ff097b82 */ /* 0x001e240000000800 */
[----:B------:R-:W-:-:S05]  /*13c0*/  IADD3 R7, PT, PT, R6, R4, R5 ;  /* 0x0000000406077210 */ /* 0x000fca0007ffe005 */
[----:B--2---:R-:W-:Y:S02]  /*13d0*/  IMAD.WIDE.U32 R2, R7, 0x4, R2 ;  /* 0x0000000407027825 */ /* 0x004fe400078e0002 */
[----:B------:R-:W1:Y:S04]  /*13e0*/  LDC.64 R6, c[0x0][0x380] ;  /* 0x0000e000ff067b82 */ /* 0x000e680000000a00 */
[----:B------:R-:W2:Y:S01]  /*13f0*/  LDG.E R3, desc[UR6][R2.64] ;  /* 0x0000000602037981 */ /* 0x000ea2000c1e1900 */
[----:B0-----:R-:W-:-:S05]  /*1400*/  SHF.L.U32 R0, R0, R9, RZ ;  /* 0x0000000900007219 */ /* 0x001fca00000006ff */
[----:B------:R-:W-:-:S04]  /*1410*/  IMAD.IADD R5, R0, 0x1, R5 ;  /* 0x0000000100057824 */ /* 0x000fc800078e0205 */
[----:B-1----:R-:W-:-:S05]  /*1420*/  IMAD.WIDE.U32 R4, R5, 0x4, R6 ;  /* 0x0000000405047825 */ /* 0x002fca00078e0006 */
[----:B--2---:R-:W-:Y:S01]  /*1430*/  STG.E desc[UR6][R4.64], R3 ;  /* 0x0000000304007986 */ /* 0x004fe2000c101906 */
[----:B------:R-:W-:Y:S05]  /*1440*/  EXIT ;  /* 0x000000000000794d */ /* 0x000fea0003800000 */
.L_x_13:
[----:B------:R-:W-:-:S00]  /*1450*/  BRA `(.L_x_13) ;  /* 0xfffffffc00fc7947 */ /* 0x000fc0000383ffff */
[----:B------:R-:W-:-:S00]  /*1460*/  NOP ;  /* 0x0000000000007918 */ /* 0x000fc00000000000 */
        /* <DEDUP_REMOVED lines=9> */
.L_x_276:


//--------------------- .text.cudaFindRiceParameter --------------------------
	.section	.text.cudaFindRiceParameter,"ax",@progbits
	.align	128
        .global         cudaFindRiceParameter
        .type           cudaFindRiceParameter,@function
        .size           cudaFindRiceParameter,(.L_x_277 - cudaFindRiceParameter)
        .other          cudaFindRiceParameter,@"STO_CUDA_ENTRY STV_DEFAULT"
cudaFindRiceParameter:
.text.cudaFindRiceParameter:
[----:B------:R-:W-:Y:S01]  /*0000*/  LDC R1, c[0x0][0x37c] ;  /* 0x0000df00ff017b82 */ /* 0x000fe20000000800 */
[----:B------:R-:W0:Y:S01]  /*0010*/  LDCU UR11, c[0x0][0x390] ;  /* 0x00007200ff0b77ac */ /* 0x000e220008000800 */
[----:B------:R-:W1:Y:S06]  /*0020*/  S2R R10, SR_TID.X ;  /* 0x00000000000a7919 */ /* 0x000e6c0000002100 */
[----:B------:R-:W2:Y:S01]  /*0030*/  S2UR UR10, SR_CTAID.Y ;  /* 0x00000000000a79c3 */ /* 0x000ea20000002600 */
[----:B------:R-:W-:Y:S01]  /*0040*/  UMOV UR4, 0x2 ;  /* 0x0000000200047882 */ /* 0x000fe20000000000 */
[----:B------:R-:W3:Y:S01]  /*0050*/  S2R R11, SR_TID.Y ;  /* 0x00000000000b7919 */ /* 0x000ee20000002200 */
[----:B------:R-:W-:Y:S01]  /*0060*/  UMOV UR5, 0xf ;  /* 0x0000000f00057882 */ /* 0x000fe20000000000 */
[----:B------:R-:W4:Y:S01]  /*0070*/  LDCU.64 UR8, c[0x0][0x358] ;  /* 0x00006b00ff0877ac */ /* 0x000f220008000a00 */
[----:B0-----:R-:W-:-:S02]  /*0080*/  USHF.L.U32 UR4, UR4, UR11, URZ ;  /* 0x0000000b04047299 */ /* 0x001fc400080006ff */
[----:B------:R-:W-:Y:S02]  /*0090*/  UIADD3 UR7, UPT, UPT, UR11, 0x1, URZ ;  /* 0x000000010b077890 */ /* 0x000fe4000fffe0ff */
[----:B------:R-:W-:Y:S02]  /*00a0*/  UISETP.LT.AND UP0, UPT, UR4, 0x20, UPT ;  /* 0x000000200400788c */ /* 0x000fe4000bf01270 */
[----:B------:R-:W-:Y:S02]  /*00b0*/  USHF.L.U32 UR5, UR5, UR7, URZ ;  /* 0x0000000705057299 */ /* 0x000fe400080006ff */
[----:B------:R-:W-:Y:S02]  /*00c0*/  USEL UR4, UR4, 0x20, UP0 ;  /* 0x0000002004047887 */ /* 0x000fe40008000000 */
[----:B--2---:R-:W-:-:S04]  /*00d0*/  UIMAD UR5, UR5, UR10, URZ ;  /* 0x0000000a050572a4 */ /* 0x004fc8000f8e02ff */
[----:B-1----:R-:W-:-:S04]  /*00e0*/  ISETP.GE.U32.AND P1, PT, R10, UR4, PT ;  /* 0x000000040a007c0c */ /* 0x002fc8000bf26070 */
[C---:B---3--:R-:W-:Y:S01]  /*00f0*/  ISETP.GT.U32.OR P0, PT, R11.reuse, 0x6, P1 ;  /* 0x000000060b00780c */ /* 0x048fe20000f04470 */
[----:B------:R-:W-:-:S08]  /*0100*/  VIADD R8, R11, 0x8 ;  /* 0x000000080b087836 */ /* 0x000fd00000000000 */
[----:B------:R-:W0:Y:S01]  /*0110*/  @!P1 S2R R9, SR_CTAID.X ;  /* 0x0000000000099919 */ /* 0x000e220000002500 */
[----:B------:R-:W1:Y:S01]  /*0120*/  @!P1 LDC.64 R2, c[0x0][0x388] ;  /* 0x0000e200ff029b82 */ /* 0x000e620000000a00 */
[----:B------:R-:W-:Y:S02]  /*0130*/  @!P1 SHF.L.U32 R7, R11, UR7, RZ ;  /* 0x000000070b079c19 */ /* 0x000fe400080006ff */
[----:B------:R-:W2:Y:S01]  /*0140*/  @!P0 S2R R13, SR_CTAID.X ;  /* 0x00000000000d8919 */ /* 0x000ea20000002500 */
[----:B------:R-:W-:-:S04]  /*0150*/  @!P0 SHF.L.U32 R6, R8, UR7, RZ ;  /* 0x0000000708068c19 */ /* 0x000fc800080006ff */
[----:B------:R-:W3:Y:S01]  /*0160*/  @!P0 LDC.64 R4, c[0x0][0x388] ;  /* 0x0000e200ff048b82 */ /* 0x000ee20000000a00 */
[--C-:B0-----:R-:W-:Y:S02]  /*0170*/  @!P1 IMAD R0, R9, 0x20, R10.reuse ;  /* 0x0000002009009824 */ /* 0x101fe400078e020a */
[----:B--2---:R-:W-:-:S03]  /*0180*/  @!P0 IMAD R9, R13, 0x20, R10 ;  /* 0x000000200d098824 */ /* 0x004fc600078e020a */
[----:B------:R-:W-:Y:S02]  /*0190*/  @!P1 IADD3 R7, PT, PT, R0, UR5, R7 ;  /* 0x0000000500079c10 */ /* 0x000fe4000fffe007 */
[----:B------:R-:W-:-:S03]  /*01a0*/  @!P0 IADD3 R9, PT, PT, R9, UR5, R6 ;  /* 0x0000000509098c10 */ /* 0x000fc6000fffe006 */
[----:B-1----:R-:W-:-:S04]  /*01b0*/  @!P1 IMAD.WIDE.U32 R2, R7, 0x4, R2 ;  /* 0x0000000407029825 */ /* 0x002fc800078e0002 */
[----:B------:R-:W-:Y:S02]  /*01c0*/  IMAD.MOV.U32 R6, RZ, RZ, 0xffffff ;  /* 0x00ffffffff067424 */ /* 0x000fe400078e00ff */
[----:B------:R-:W-:Y:S02]  /*01d0*/  IMAD.MOV.U32 R7, RZ, RZ, 0xffffff ;  /* 0x00ffffffff077424 */ /* 0x000fe400078e00ff */
[----:B---3--:R-:W-:Y:S02]  /*01e0*/  @!P0 IMAD.WIDE.U32 R4, R9, 0x4, R4 ;  /* 0x0000000409048825 */ /* 0x008fe400078e0004 */
[----:B----4-:R0:W2:Y:S04]  /*01f0*/  @!P1 LDG.E R6, desc[UR8][R2.64] ;  /* 0x0000000802069981 */ /* 0x0100a8000c1e1900 */
[----:B------:R-:W2:Y:S01]  /*0200*/  @!P0 LDG.E R7, desc[UR8][R4.64] ;  /* 0x0000000804078981 */ /* 0x000ea2000c1e1900 */
[----:B------:R-:W1:Y:S01]  /*0210*/  S2UR UR6, SR_CgaCtaId ;  /* 0x00000000000679c3 */ /* 0x000e620000008800 */
[----:B------:R-:W-:Y:S01]  /*0220*/  IMAD R0, R11, 0x20, R10 ;  /* 0x000000200b007824 */ /* 0x000fe200078e020a */
[----:B------:R-:W-:Y:S01]  /*0230*/  UMOV UR5, 0x400 ;  /* 0x0000040000057882 */ /* 0x000fe20000000000 */
[----:B------:R-:W-:Y:S03]  /*0240*/  BSSY.RECONVERGENT B0, `(.L_x_14) ;  /* 0x0000017000007945 */ /* 0x000fe60003800200 */
[----:B------:R-:W-:-:S02]  /*0250*/  ISETP.GT.U32.AND P0, PT, R0, 0x7f, PT ;  /* 0x0000007f0000780c */ /* 0x000fc40003f04070 */
[C---:B------:R-:W-:Y:S02]  /*0260*/  ISETP.GT.U32.AND P2, PT, R0.reuse, 0x1f, PT ;  /* 0x0000001f0000780c */ /* 0x040fe40003f44070 */
[----:B------:R-:W-:Y:S01]  /*0270*/  ISETP.GE.AND P3, PT, R0, UR4, PT ;  /* 0x0000000400007c0c */ /* 0x000fe2000bf66270 */
[----:B-1----:R-:W-:-:S06]  /*0280*/  ULEA UR5, UR6, UR5, 0x18 ;  /* 0x0000000506057291 */ /* 0x002fcc000f8ec0ff */
[----:B------:R-:W-:-:S05]  /*0290*/  LEA R9, R0, UR5, 0x2 ;  /* 0x0000000500097c11 */ /* 0x000fca000f8e10ff */
[----:B0-----:R-:W-:Y:S01]  /*02a0*/  VIADD R2, R9, 0x400 ;  /* 0x0000040009027836 */ /* 0x001fe20000000000 */
[CC--:B--2---:R-:W-:Y:S02]  /*02b0*/  ISETP.GE.AND P1, PT, R7.reuse, R6.reuse, PT ;  /* 0x000000060700720c */ /* 0x0c4fe40003f26270 */
[----:B------:R-:W-:-:S11]  /*02c0*/  VIMNMX R6, PT, PT, R7, R6, PT ;  /* 0x0000000607067248 */ /* 0x000fd60003fe0100 */
[----:B------:R-:W-:Y:S01]  /*02d0*/  @P1 IMAD.MOV R8, RZ, RZ, R11 ;  /* 0x000000ffff081224 */ /* 0x000fe200078e020b */
[----:B------:R-:W-:-:S04]  /*02e0*/  ISETP.GT.U32.AND P1, PT, R0, 0x3f, PT ;  /* 0x0000003f0000780c */ /* 0x000fc80003f24070 */
[----:B------:R0:W-:Y:S04]  /*02f0*/  STS [R9+0x400], R8 ;  /* 0x0004000809007388 */ /* 0x0001e80000000800 */
[----:B------:R0:W-:Y:S01]  /*0300*/  STS [R9], R6 ;  /* 0x0000000609007388 */ /* 0x0001e20000000800 */
[----:B------:R-:W-:Y:S06]  /*0310*/  BAR.SYNC.DEFER_BLOCKING 0x0 ;  /* 0x0000000000007b1d */ /* 0x000fec0000010000 */
[----:B------:R-:W-:Y:S05]  /*0320*/  @P0 BRA `(.L_x_15) ;  /* 0x0000000000200947 */ /* 0x000fea0003800000 */
[----:B------:R-:W1:Y:S01]  /*0330*/  LDS R3, [R9+0x200] ;  /* 0x0002000009037984 */ /* 0x000e620000000800 */
[----:B------:R-:W-:Y:S02]  /*0340*/  IADD3 R4, PT, PT, R9, 0x600, RZ ;  /* 0x0000060009047810 */ /* 0x000fe40007ffe0ff */
[----:B-1----:R-:W-:Y:S02]  /*0350*/  ISETP.GE.AND P0, PT, R3, R6, PT ;  /* 0x000000060300720c */ /* 0x002fe40003f06270 */
[----:B0-----:R-:W-:-:S11]  /*0360*/  VIMNMX R6, PT, PT, R6, R3, PT ;  /* 0x0000000306067248 */ /* 0x001fd60003fe0100 */
[----:B------:R-:W-:-:S06]  /*0370*/  @P0 IMAD.MOV R4, RZ, RZ, R2 ;  /* 0x000000ffff040224 */ /* 0x000fcc00078e0202 */
[----:B------:R-:W0:Y:S04]  /*0380*/  LDS R4, [R4] ;  /* 0x0000000004047984 */ /* 0x000e280000000800 */
[----:B0-----:R1:W-:Y:S04]  /*0390*/  STS [R9+0x400], R4 ;  /* 0x0004000409007388 */ /* 0x0013e80000000800 */
[----:B------:R1:W-:Y:S02]  /*03a0*/  STS [R9], R6 ;  /* 0x0000000609007388 */ /* 0x0003e40000000800 */
.L_x_15:
[----:B------:R-:W-:Y:S05]  /*03b0*/  BSYNC.RECONVERGENT B0 ;  /* 0x0000000000007941 */ /* 0x000fea0003800200 */
.L_x_14:
[----:B------:R-:W-:Y:S06]  /*03c0*/  BAR.SYNC.DEFER_BLOCKING 0x0 ;  /* 0x0000000000007b1d */ /* 0x000fec0000010000 */
[----:B------:R-:W-:Y:S04]  /*03d0*/  BSSY.RECONVERGENT B0, `(.L_x_16) ;  /* 0x000000a000007945 */ /* 0x000fe80003800200 */
[----:B------:R-:W-:Y:S05]  /*03e0*/  @P1 BRA `(.L_x_17) ;  /* 0x0000000000201947 */ /* 0x000fea0003800000 */
[----:B------:R-:W2:Y:S01]  /*03f0*/  LDS R3, [R9+0x100] ;  /* 0x0001000009037984 */ /* 0x000ea20000000800 */
[----:B-1----:R-:W-:Y:S01]  /*0400*/  VIADD R4, R9, 0x500 ;  /* 0x0000050009047836 */ /* 0x002fe20000000000 */
[----:B--2---:R-:W-:Y:S02]  /*0410*/  ISETP.GE.AND P0, PT, R3, R6, PT ;  /* 0x000000060300720c */ /* 0x004fe40003f06270 */
[----:B0-----:R-:W-:-:S11]  /*0420*/  VIMNMX R6, PT, PT, R6, R3, PT ;  /* 0x0000000306067248 */ /* 0x001fd60003fe0100 */
[----:B------:R-:W-:-:S06]  /*0430*/  @P0 IMAD.MOV R4, RZ, RZ, R2 ;  /* 0x000000ffff040224 */ /* 0x000fcc00078e0202 */
[----:B------:R-:W0:Y:S04]  /*0440*/  LDS R4, [R4] ;  /* 0x0000000004047984 */ /* 0x000e280000000800 */
[----:B0-----:R2:W-:Y:S04]  /*0450*/  STS [R9+0x400], R4 ;  /* 0x0004000409007388 */ /* 0x0015e80000000800 */
[----:B------:R2:W-:Y:S02]  /*0460*/  STS [R9], R6 ;  /* 0x0000000609007388 */ /* 0x0005e40000000800 */
.L_x_17:
[----:B------:R-:W-:Y:S05]  /*0470*/  BSYNC.RECONVERGENT B0 ;  /* 0x0000000000007941 */ /* 0x000fea0003800200 */
.L_x_16:
[----:B------:R-:W-:Y:S06]  /*0480*/  BAR.SYNC.DEFER_BLOCKING 0x0 ;  /* 0x0000000000007b1d */ /* 0x000fec0000010000 */
[----:B------:R-:W-:Y:S04]  /*0490*/  BSSY.RECONVERGENT B0, `(.L_x_18) ;  /* 0x000000a000007945 */ /* 0x000fe80003800200 */
[----:B------:R-:W-:Y:S05]  /*04a0*/  @P2 BRA `(.L_x_19) ;  /* 0x0000000000202947 */ /* 0x000fea0003800000 */
[----:B------:R-:W3:Y:S01]  /*04b0*/  LDS R3, [R9+0x80] ;  /* 0x0000800009037984 */ /* 0x000ee20000000800 */
[----:B-12---:R-:W-:Y:S01]  /*04c0*/  VIADD R4, R9, 0x480 ;  /* 0x0000048009047836 */ /* 0x006fe20000000000 */
[CC--:B---3--:R-:W-:Y:S02]  /*04d0*/  ISETP.GE.AND P0, PT, R3.reuse, R6.reuse, PT ;  /* 0x000000060300720c */ /* 0x0c8fe40003f06270 */
[----:B0-----:R-:W-:-:S11]  /*04e0*/  VIMNMX R6, PT, PT, R3, R6, PT ;  /* 0x0000000603067248 */ /* 0x001fd60003fe0100 */
[----:B------:R-:W-:-:S06]  /*04f0*/  @P0 IADD3 R4, PT, PT, R2, RZ, RZ ;  /* 0x000000ff02040210 */ /* 0x000fcc0007ffe0ff */
[----:B------:R-:W0:Y:S04]  /*0500*/  LDS R4, [R4] ;  /* 0x0000000004047984 */ /* 0x000e280000000800 */
[----:B0-----:R3:W-:Y:S04]  /*0510*/  STS [R9+0x400], R4 ;  /* 0x0004000409007388 */ /* 0x0017e80000000800 */
[----:B------:R3:W-:Y:S02]  /*0520*/  STS [R9], R6 ;  /* 0x0000000609007388 */ /* 0x0007e40000000800 */
.L_x_19:
[----:B------:R-:W-:Y:S05]  /*0530*/  BSYNC.RECONVERGENT B0 ;  /* 0x0000000000007941 */ /* 0x000fea0003800200 */
.L_x_18:
[----:B------:R-:W-:Y:S06]  /*0540*/  BAR.SYNC.DEFER_BLOCKING 0x0 ;  /* 0x0000000000007b1d */ /* 0x000fec0000010000 */
[----:B------:R-:W-:Y:S05]  /*0550*/  @P3 EXIT ;  /* 0x000000000000394d */ /* 0x000fea0003800000 */
[----:B------:R-:W4:Y:S01]  /*0560*/  S2R R3, SR_CTAID.X ;  /* 0x0000000000037919 */ /* 0x000f220000002500 */
[----:B-123--:R-:W1:Y:S01]  /*0570*/  LDC.64 R4, c[0x0][0x380] ;  /* 0x0000e000ff047b82 */ /* 0x00ee620000000a00 */
[----:B------:R-:W-:Y:S01]  /*0580*/  UIADD3 UR5, UPT, UPT, UR11, 0x2, URZ ;  /* 0x000000020b057890 */ /* 0x000fe2000fffe0ff */
[----:B------:R-:W2:Y:S03]  /*0590*/  LDS R7, [R9+0x400] ;  /* 0x0004000009077984 */ /* 0x000ea60000000800 */
[----:B------:R-:W-:Y:S01]  /*05a0*/  USHF.L.U32 UR5, UR10, UR5, URZ ;  /* 0x000000050a057299 */ /* 0x000fe200080006ff */
[----:B------:R-:W3:Y:S05]  /*05b0*/  LDS R11, [R9] ;  /* 0x00000000090b7984 */ /* 0x000eea0000000800 */
[----:B------:R-:W-:Y:S01]  /*05c0*/  VIADD R0, R0, UR5 ;  /* 0x0000000500007c36 */ /* 0x000fe20008000000 */
[----:B------:R-:W-:-:S02]  /*05d0*/  UMOV UR5, 0x1 ;  /* 0x0000000100057882 */ /* 0x000fc40000000000 */
[----:B------:R-:W-:Y:S01]  /*05e0*/  USHF.L.U32 UR5, UR5, UR7, URZ ;  /* 0x0000000705057299 */ /* 0x000fe200080006ff */
[----:B----4-:R-:W-:-:S05]  /*05f0*/  IMAD R3, R3, UR4, R0 ;  /* 0x0000000403037c24 */ /* 0x010fca000f8e0200 */
[C---:B------:R-:W-:Y:S02]  /*0600*/  VIADD R13, R3.reuse, UR5 ;  /* 0x00000005030d7c36 */ /* 0x040fe40008000000 */
[----:B-1----:R-:W-:-:S04]  /*0610*/  IMAD.WIDE.U32 R2, R3, 0x4, R4 ;  /* 0x0000000403027825 */ /* 0x002fc800078e0004 */
[----:B------:R-:W-:Y:S01]  /*0620*/  IMAD.WIDE.U32 R4, R13, 0x4, R4 ;  /* 0x000000040d047825 */ /* 0x000fe200078e0004 */
[----:B--2---:R-:W-:Y:S04]  /*0630*/  STG.E desc[UR8][R2.64], R7 ;  /* 0x0000000702007986 */ /* 0x004fe8000c101908 */
[----:B---3--:R-:W-:Y:S01]  /*0640*/  STG.E desc[UR8][R4.64], R11 ;  /* 0x0000000b04007986 */ /* 0x008fe2000c101908 */
[----:B------:R-:W-:Y:S05]  /*0650*/  EXIT ;  /* 0x000000000000794d */ /* 0x000fea0003800000 */
.L_x_20:
        /* <DEDUP_REMOVED lines=10> */
.L_x_277:


//--------------------- .text.cudaSumPartition    --------------------------
	.section	.text.cudaSumPartition,"ax",@progbits
	.align	128
        .global         cudaSumPartition
        .type           cudaSumPartition,@function
        .size           cudaSumPartition,(.L_x_278 - cudaSumPartition)
        .other          cudaSumPartition,@"STO_CUDA_ENTRY STV_DEFAULT"
cudaSumPartition:
.text.cudaSumPartition:
[----:B------:R-:W-:Y:S01]  /*0000*/  LDC R1, c[0x0][0x37c] ;  /* 0x0000df00ff017b82 */ /* 0x000fe20000000800 */
[----:B------:R-:W0:Y:S07]  /*0010*/  S2R R3, SR_TID.X ;  /* 0x0000000000037919 */ /* 0x000e2e0000002100 */
[----:B------:R-:W0:Y:S01]  /*0020*/  LDC R0, c[0x0][0x360] ;  /* 0x0000d800ff007b82 */ /* 0x000e220000000800 */
[----:B------:R-:W1:Y:S01]  /*0030*/  LDCU UR8, c[0x0][0x388] ;  /* 0x00007100ff0877ac */ /* 0x000e620008000800 */
[----:B------:R-:W-:Y:S01]  /*0040*/  IMAD.MOV.U32 R8, RZ, RZ, RZ ;  /* 0x000000ffff087224 */ /* 0x000fe200078e00ff */
[----:B------:R-:W-:Y:S01]  /*0050*/  UMOV UR5, 0xf ;  /* 0x0000000f00057882 */ /* 0x000fe20000000000 */
[----:B------:R-:W2:Y:S04]  /*0060*/  LDCU.64 UR10, c[0x0][0x358] ;  /* 0x00006b00ff0a77ac */ /* 0x000ea80008000a00 */
[----:B------:R-:W3:Y:S08]  /*0070*/  S2UR UR7, SR_CTAID.X ;  /* 0x00000000000779c3 */ /* 0x000ef00000002500 */
[----:B------:R-:W4:Y:S01]  /*0080*/  S2UR UR6, SR_CTAID.Y ;  /* 0x00000000000679c3 */ /* 0x000f220000002600 */
[----:B-1----:R-:W-:-:S04]  /*0090*/  UIADD3 UR4, UPT, UPT, UR8, 0x1, URZ ;  /* 0x0000000108047890 */ /* 0x002fc8000fffe0ff */
[----:B------:R-:W-:Y:S01]  /*00a0*/  USHF.L.U32 UR5, UR5, UR4, URZ ;  /* 0x0000000405057299 */ /* 0x000fe200080006ff */
[----:B0-----:R-:W-:Y:S01]  /*00b0*/  IMAD.IADD R2, R3, 0x1, R0 ;  /* 0x0000000103027824 */ /* 0x001fe200078e0200 */
[----:B------:R-:W-:Y:S01]  /*00c0*/  SHF.R.U32.HI R14, RZ, UR8, R3 ;  /* 0x00000008ff0e7c19 */ /* 0x000fe20008011603 */
[----:B---3--:R-:W-:-:S03]  /*00d0*/  USHF.L.U32 UR4, UR7, UR4, URZ ;  /* 0x0000000407047299 */ /* 0x008fc600080006ff */
[----:B------:R-:W-:Y:S02]  /*00e0*/  SHF.R.U32.HI R12, RZ, UR8, R2 ;  /* 0x00000008ff0c7c19 */ /* 0x000fe40008011602 */
[----:B------:R-:W-:Y:S02]  /*00f0*/  ISETP.NE.AND P0, PT, R14, RZ, PT ;  /* 0x000000ff0e00720c */ /* 0x000fe40003f05270 */
[----:B------:R-:W-:Y:S01]  /*0100*/  ISETP.NE.AND P1, PT, R12, RZ, PT ;  /* 0x000000ff0c00720c */ /* 0x000fe20003f25270 */
[----:B----4-:R-:W-:-:S10]  /*0110*/  UIMAD UR4, UR5, UR6, UR4 ;  /* 0x00000006050472a4 */ /* 0x010fd4000f8e0204 */
[----:B------:R-:W0:Y:S01]  /*0120*/  @!P0 LDC.64 R4, c[0x0][0x380] ;  /* 0x0000e000ff048b82 */ /* 0x000e220000000a00 */
[----:B------:R-:W-:Y:S02]  /*0130*/  @!P0 VIADD R9, R3, UR4 ;  /* 0x0000000403098c36 */ /* 0x000fe40008000000 */
[----:B------:R-:W-:-:S05]  /*0140*/  @!P1 VIADD R11, R2, UR4 ;  /* 0x00000004020b9c36 */ /* 0x000fca0008000000 */
[----:B------:R-:W1:Y:S01]  /*0150*/  @!P1 LDC.64 R6, c[0x0][0x380] ;  /* 0x0000e000ff069b82 */ /* 0x000e620000000a00 */
[----:B0-----:R-:W-:-:S05]  /*0160*/  @!P0 IMAD.WIDE.U32 R4, R9, 0x4, R4 ;  /* 0x0000000409048825 */ /* 0x001fca00078e0004 */
[----:B--2---:R0:W2:Y:S01]  /*0170*/  @!P0 LDG.E R8, desc[UR10][R4.64] ;  /* 0x0000000a04088981 */ /* 0x0040a2000c1e1900 */
[----:B-1----:R-:W-:-:S04]  /*0180*/  @!P1 IMAD.WIDE.U32 R6, R11, 0x4, R6 ;  /* 0x000000040b069825 */ /* 0x002fc800078e0006 */
[----:B------:R-:W-:-:S06]  /*0190*/  IMAD.MOV.U32 R11, RZ, RZ, RZ ;  /* 0x000000ffff0b7224 */ /* 0x000fcc00078e00ff */
[----:B------:R1:W3:Y:S01]  /*01a0*/  @!P1 LDG.E R11, desc[UR10][R6.64] ;  /* 0x0000000a060b9981 */ /* 0x0002e2000c1e1900 */
[----:B------:R-:W4:Y:S01]  /*01b0*/  S2UR UR6, SR_CgaCtaId ;  /* 0x00000000000679c3 */ /* 0x000f220000008800 */
[----:B------:R-:W-:Y:S01]  /*01c0*/  UMOV UR5, 0x400 ;  /* 0x0000040000057882 */ /* 0x000fe20000000000 */
[----:B------:R-:W-:Y:S01]  /*01d0*/  UIADD3 UR7, UPT, UPT, UR8, -0x1, URZ ;  /* 0xffffffff08077890 */ /* 0x000fe2000fffe0ff */
[----:B------:R-:W-:Y:S01]  /*01e0*/  UMOV UR9, 0x1 ;  /* 0x0000000100097882 */ /* 0x000fe20000000000 */
[----:B----4-:R-:W-:-:S06]  /*01f0*/  ULEA UR5, UR6, UR5, 0x18 ;  /* 0x0000000506057291 */ /* 0x010fcc000f8ec0ff */
[----:B------:R-:W-:-:S04]  /*0200*/  LEA R9, R3, UR5, 0x2 ;  /* 0x0000000503097c11 */ /* 0x000fc8000f8e10ff */
[----:B------:R-:W-:Y:S01]  /*0210*/  LEA R2, R0, R9, 0x2 ;  /* 0x0000000900027211 */ /* 0x000fe200078e10ff */
[----:B------:R-:W-:Y:S02]  /*0220*/  USHF.L.U32 UR7, UR9, UR7, URZ ;  /* 0x0000000709077299 */ /* 0x000fe400080006ff */
[----:B------:R-:W-:Y:S02]  /*0230*/  USHF.L.U32 UR6, UR9, UR8, URZ ;  /* 0x0000000809067299 */ /* 0x000fe400080006ff */
[----:B------:R-:W-:-:S04]  /*0240*/  UISETP.GE.AND UP0, UPT, UR7, 0x21, UPT ;  /* 0x000000210700788c */ /* 0x000fc8000bf06270 */
[C---:B0-----:R-:W-:Y:S02]  /*0250*/  VIADD R5, R3.reuse, UR6 ;  /* 0x0000000603057c36 */ /* 0x041fe40008000000 */
[----:B------:R-:W-:Y:S02]  /*0260*/  IMAD.SHL.U32 R4, R3, 0x2, RZ ;  /* 0x0000000203047824 */ /* 0x000fe400078e00ff */
[----:B-1----:R-:W-:Y:S02]  /*0270*/  IMAD.U32 R7, RZ, RZ, UR7 ;  /* 0x00000007ff077e24 */ /* 0x002fe4000f8e00ff */
[----:B------:R-:W-:Y:S01]  /*0280*/  IMAD.MOV.U32 R6, RZ, RZ, R5 ;  /* 0x000000ffff067224 */ /* 0x000fe200078e0005 */
[----:B--2---:R0:W-:Y:S04]  /*0290*/  STS [R9], R8 ;  /* 0x0000000809007388 */ /* 0x0041e80000000800 */
[----:B---3--:R0:W-:Y:S01]  /*02a0*/  STS [R2], R11 ;  /* 0x0000000b02007388 */ /* 0x0081e20000000800 */
[----:B------:R-:W-:Y:S06]  /*02b0*/  BAR.SYNC.DEFER_BLOCKING 0x0 ;  /* 0x0000000000007b1d */ /* 0x000fec0000010000 */
[----:B------:R-:W-:Y:S05]  /*02c0*/  BRA.U !UP0, `(.L_x_21) ;  /* 0x0000000108407547 */ /* 0x000fea000b800000 */
[----:B------:R-:W-:-:S07]  /*02d0*/  MOV R6, R5 ;  /* 0x0000000500067202 */ /* 0x000fce0000000f00 */
.L_x_22:
[----:B------:R-:W-:-:S13]  /*02e0*/  ISETP.GE.U32.AND P0, PT, R3, R7, PT ;  /* 0x000000070300720c */ /* 0x000fda0003f06070 */
[----:B0-----:R-:W-:Y:S01]  /*02f0*/  @!P0 LEA R8, R4, UR5, 0x2 ;  /* 0x0000000504088c11 */ /* 0x001fe2000f8e10ff */
[C---:B------:R-:W-:Y:S01]  /*0300*/  IMAD R4, R7.reuse, 0x2, R4 ;  /* 0x0000000207047824 */ /* 0x040fe200078e0204 */
[----:B------:R-:W-:Y:S01]  /*0310*/  @!P0 LEA R13, R6, UR5, 0x2 ;  /* 0x00000005060d8c11 */ /* 0x000fe2000f8e10ff */
[----:B------:R-:W-:Y:S02]  /*0320*/  IMAD.IADD R6, R7, 0x1, R6 ;  /* 0x0000000107067824 */ /* 0x000fe400078e0206 */
[----:B------:R-:W-:Y:S04]  /*0330*/  @!P0 LDS R10, [R8] ;  /* 0x00000000080a8984 */ /* 0x000fe80000000800 */
[----:B------:R-:W0:Y:S02]  /*0340*/  @!P0 LDS R11, [R8+0x4] ;  /* 0x00000400080b8984 */ /* 0x000e240000000800 */
[----:B0-----:R-:W-:Y:S01]  /*0350*/  @!P0 IMAD.IADD R10, R10, 0x1, R11 ;  /* 0x000000010a0a8824 */ /* 0x001fe200078e020b */
[----:B------:R-:W-:-:S04]  /*0360*/  SHF.R.U32.HI R11, RZ, 0x1, R7 ;  /* 0x00000001ff0b7819 */ /* 0x000fc80000011607 */
[----:B------:R1:W-:Y:S01]  /*0370*/  @!P0 STS [R13], R10 ;  /* 0x0000000a0d008388 */ /* 0x0003e20000000800 */
[----:B------:R-:W-:Y:S01]  /*0380*/  BAR.SYNC.DEFER_BLOCKING 0x0 ;  /* 0x0000000000007b1d */ /* 0x000fe20000010000 */
[----:B------:R-:W-:Y:S02]  /*0390*/  ISETP.GT.U32.AND P0, PT, R7, 0x41, PT ;  /* 0x000000410700780c */ /* 0x000fe40003f04070 */
[----:B------:R-:W-:-:S11]  /*03a0*/  MOV R7, R11 ;  /* 0x0000000b00077202 */ /* 0x000fd60000000f00 */
[----:B-1----:R-:W-:Y:S05]  /*03b0*/  @P0 BRA `(.L_x_22) ;  /* 0xfffffffc00c80947 */ /* 0x002fea000383ffff */
[----:B------:R-:W-:-:S07]  /*03c0*/  IMAD.MOV.U32 R7, RZ, RZ, R11 ;  /* 0x000000ffff077224 */ /* 0x000fce00078e000b */
.L_x_21:
[----:B------:R-:W-:Y:S01]  /*03d0*/  ISETP.GE.AND P0, PT, R7, 0x1, PT ;  /* 0x000000010700780c */ /* 0x000fe20003f06270 */
[----:B------:R-:W-:Y:S01]  /*03e0*/  BSSY.RECONVERGENT B0, `(.L_x_23) ;  /* 0x0000011000007945 */ /* 0x000fe20003800200 */
[----:B------:R-:W-:Y:S02]  /*03f0*/  ISETP.NE.AND P1, PT, R14, RZ, PT ;  /* 0x000000ff0e00720c */ /* 0x000fe40003f25270 */
[----:B------:R-:W-:Y:S02]  /*0400*/  ISETP.GT.U32.OR P0, PT, R3, 0x1f, !P0 ;  /* 0x0000001f0300780c */ /* 0x000fe40004704470 */
[----:B------:R-:W-:-:S11]  /*0410*/  ISETP.NE.AND P2, PT, R12, RZ, PT ;  /* 0x000000ff0c00720c */ /* 0x000fd60003f45270 */
[----:B------:R-:W-:Y:S05]  /*0420*/  @P0 BRA `(.L_x_24) ;  /* 0x0000000000300947 */ /* 0x000fea0003800000 */
.L_x_25:
[----:B------:R-:W-:Y:S01]  /*0430*/  LEA R3, R4, UR5, 0x2 ;  /* 0x0000000504037c11 */ /* 0x000fe2000f8e10ff */
[C---:B------:R-:W-:Y:S01]  /*0440*/  IMAD R4, R7.reuse, 0x2, R4 ;  /* 0x0000000207047824 */ /* 0x040fe200078e0204 */
[----:B-1----:R-:W-:Y:S02]  /*0450*/  LEA R13, R6, UR5, 0x2 ;  /* 0x00000005060d7c11 */ /* 0x002fe4000f8e10ff */
[C---:B------:R-:W-:Y:S01]  /*0460*/  ISETP.GT.U32.AND P0, PT, R7.reuse, 0x1, PT ;  /* 0x000000010700780c */ /* 0x040fe20003f04070 */
[----:B0-----:R-:W-:Y:S01]  /*0470*/  LDS R8, [R3] ;  /* 0x0000000003087984 */ /* 0x001fe20000000800 */
[----:B------:R-:W-:Y:S02]  /*0480*/  SHF.R.U32.HI R10, RZ, 0x1, R7 ;  /* 0x00000001ff0a7819 */ /* 0x000fe40000011607 */
[----:B------:R-:W-:Y:S01]  /*0490*/  IADD3 R6, PT, PT, R7, R6, RZ ;  /* 0x0000000607067210 */ /* 0x000fe20007ffe0ff */
[----:B------:R-:W0:Y:S02]  /*04a0*/  LDS R11, [R3+0x4] ;  /* 0x00000400030b7984 */ /* 0x000e240000000800 */
[----:B------:R-:W-:-:S02]  /*04b0*/  IMAD.MOV.U32 R7, RZ, RZ, R10 ;  /* 0x000000ffff077224 */ /* 0x000fc400078e000a */
[----:B0-----:R-:W-:-:S05]  /*04c0*/  IMAD.IADD R8, R8, 0x1, R11 ;  /* 0x0000000108087824 */ /* 0x001fca00078e020b */
[----:B------:R1:W-:Y:S01]  /*04d0*/  STS [R13], R8 ;  /* 0x000000080d007388 */ /* 0x0003e20000000800 */
[----:B------:R-:W-:Y:S05]  /*04e0*/  @P0 BRA `(.L_x_25) ;  /* 0xfffffffc00d00947 */ /* 0x000fea000383ffff */
.L_x_24:
[----:B------:R-:W-:Y:S05]  /*04f0*/  BSYNC.RECONVERGENT B0 ;  /* 0x0000000000007941 */ /* 0x000fea0003800200 */
.L_x_23:
[----:B------:R-:W-:Y:S06]  /*0500*/  BAR.SYNC.DEFER_BLOCKING 0x0 ;  /* 0x0000000000007b1d */ /* 0x000fec0000010000 */
[----:B------:R-:W-:Y:S04]  /*0510*/  BSSY.RECONVERGENT B0, `(.L_x_26) ;  /* 0x000000a000007945 */ /* 0x000fe80003800200 */
[----:B------:R-:W-:Y:S05]  /*0520*/  @P1 BRA `(.L_x_27) ;  /* 0x0000000000201947 */ /* 0x000fea0003800000 */
[----:B------:R-:W2:Y:S01]  /*0530*/  LDCU UR6, c[0x0][0x388] ;  /* 0x00007100ff0677ac */ /* 0x000ea20008000800 */
[----:B------:R-:W3:Y:S01]  /*0540*/  LDC.64 R6, c[0x0][0x380] ;  /* 0x0000e000ff067b82 */ /* 0x000ee20000000a00 */
[----:B------:R-:W-:Y:S01]  /*0550*/  VIADD R3, R5, UR4 ;  /* 0x0000000405037c36 */ /* 0x000fe20008000000 */
[----:B------:R-:W-:Y:S02]  /*0560*/  UMOV UR5, 0x4 ;  /* 0x0000000400057882 */ /* 0x000fe40000000000 */
[----:B--2---:R-:W-:Y:S01]  /*0570*/  USHF.L.U32 UR5, UR5, UR6, URZ ;  /* 0x0000000605057299 */ /* 0x004fe200080006ff */
[----:B---3--:R-:W-:-:S08]  /*0580*/  IMAD.WIDE.U32 R6, R3, 0x4, R6 ;  /* 0x0000000403067825 */ /* 0x008fd000078e0006 */
[----:B0-----:R-:W0:Y:S04]  /*0590*/  LDS R9, [R9+UR5] ;  /* 0x0000000509097984 */ /* 0x001e280008000800 */
[----:B0-----:R2:W-:Y:S02]  /*05a0*/  STG.E desc[UR10][R6.64], R9 ;  /* 0x0000000906007986 */ /* 0x0015e4000c10190a */
.L_x_27:
[----:B------:R-:W-:Y:S05]  /*05b0*/  BSYNC.RECONVERGENT B0 ;  /* 0x0000000000007941 */ /* 0x000fea0003800200 */
.L_x_26:
[----:B------:R-:W-:Y:S05]  /*05c0*/  @P2 EXIT ;  /* 0x000000000000294d */ /* 0x000fea0003800000 */
[----:B------:R-:W3:Y:S01]  /*05d0*/  LDCU UR5, c[0x0][0x388] ;  /* 0x00007100ff0577ac */ /* 0x000ee20008000800 */
[----:B--2---:R-:W2:Y:S01]  /*05e0*/  LDC.64 R6, c[0x0][0x380] ;  /* 0x0000e000ff067b82 */ /* 0x004ea20000000a00 */
[----:B------:R-:W-:Y:S01]  /*05f0*/  IADD3 R5, PT, PT, R5, UR4, R0 ;  /* 0x0000000405057c10 */ /* 0x000fe2000fffe000 */
[----:B------:R-:W-:Y:S02]  /*0600*/  UMOV UR6, 0x4 ;  /* 0x0000000400067882 */ /* 0x000fe40000000000 */
[----:B---3--:R-:W-:Y:S02]  /*0610*/  USHF.L.U32 UR5, UR6, UR5, URZ ;  /* 0x0000000506057299 */ /* 0x008fe400080006ff */
[----:B--2---:R-:W-:-:S07]  /*0620*/  IMAD.WIDE.U32 R4, R5, 0x4, R6 ;  /* 0x0000000405047825 */ /* 0x004fce00078e0006 */
[----:B------:R-:W2:Y:S04]  /*0630*/  LDS R3, [R2+UR5] ;  /* 0x0000000502037984 */ /* 0x000ea80008000800 */
[----:B--2---:R-:W-:Y:S01]  /*0640*/  STG.E desc[UR10][R4.64], R3 ;  /* 0x0000000304007986 */ /* 0x004fe2000c10190a */
[----:B------:R-:W-:Y:S05]  /*0650*/  EXIT ;  /* 0x000000000000794d */ /* 0x000fea0003800000 */
.L_x_28:
        /* <DEDUP_REMOVED lines=10> */
.L_x_278:


//--------------------- .text.cudaCalcLargePartition --------------------------
	.section	.text.cudaCalcLargePartition,"ax",@progbits
	.align	128
        .global         cudaCalcLargePartition
        .type           cudaCalcLargePartition,@function
        .size           cudaCalcLargePartition,(.L_x_279 - cudaCalcLargePartition)
        .other          cudaCalcLargePartition,@"STO_CUDA_ENTRY STV_DEFAULT"
cudaCalcLargePartition:
.text.cudaCalcLargePartition:
[----:B------:R-:W-:Y:S01]  /*0000*/  LDC R1, c[0x0][0x37c] ;  /* 0x0000df00ff017b82 */ /* 0x000fe20000000800 */
[----:B------:R-:W0:Y:S01]  /*0010*/  S2R R3, SR_TID.X ;  /* 0x0000000000037919 */ /* 0x000e220000002100 */
[----:B------:R-:W1:Y:S01]  /*0020*/  LDCU.64 UR8, c[0x0][0x358] ;  /* 0x00006b00ff0877ac */ /* 0x000e620008000a00 */
[----:B------:R-:W0:Y:S02]  /*0030*/  S2R R0, SR_TID.Y ;  /* 0x0000000000007919 */ /* 0x000e240000002200 */
[----:B0-----:R-:W-:-:S05]  /*0040*/  IMAD R2, R0, 0x10, R3 ;  /* 0x0000001000027824 */ /* 0x001fca00078e0203 */
[----:B------:R-:W-:-:S13]  /*0050*/  ISETP.GT.U32.AND P0, PT, R2, 0x2f, PT ;  /* 0x0000002f0200780c */ /* 0x000fda0003f04070 */
[----:B------:R-:W0:Y:S01]  /*0060*/  @!P0 S2R R7, SR_CTAID.Y ;  /* 0x0000000000078919 */ /* 0x000e220000002600 */
[----:B------:R-:W0:Y:S02]  /*0070*/  @!P0 LDC.64 R4, c[0x0][0x398] ;  /* 0x0000e600ff048b82 */ /* 0x000e240000000a00 */
[----:B0-----:R-:W-:-:S04]  /*0080*/  @!P0 IMAD.WIDE.U32 R4, R7, 0xc0, R4 ;  /* 0x000000c007048825 */ /* 0x001fc800078e0004 */
[----:B------:R-:W-:-:S06]  /*0090*/  @!P0 IMAD.WIDE.U32 R4, R2, 0x4, R4 ;  /* 0x0000000402048825 */ /* 0x000fcc00078e0004 */
[----:B-1----:R-:W2:Y:S01]  /*00a0*/  @!P0 LDG.E R4, desc[UR8][R4.64] ;  /* 0x0000000804048981 */ /* 0x002ea2000c1e1900 */
[----:B------:R-:W0:Y:S01]  /*00b0*/  S2UR UR5, SR_CgaCtaId ;  /* 0x00000000000579c3 */ /* 0x000e220000008800 */
[----:B------:R-:W-:Y:S01]  /*00c0*/  UMOV UR4, 0x400 ;  /* 0x0000040000047882 */ /* 0x000fe20000000000 */
[----:B------:R-:W-:Y:S01]  /*00d0*/  IMAD.MOV.U32 R8, RZ, RZ, RZ ;  /* 0x000000ffff087224 */ /* 0x000fe200078e00ff */
[----:B0-----:R-:W-:Y:S01]  /*00e0*/  ULEA UR4, UR5, UR4, 0x18 ;  /* 0x0000000405047291 */ /* 0x001fe2000f8ec0ff */
[----:B------:R-:W0:Y:S05]  /*00f0*/  LDCU UR5, c[0x0][0x3a4] ;  /* 0x00007480ff0577ac */ /* 0x000e2a0008000800 */
[----:B------:R-:W-:-:S04]  /*0100*/  IMAD.U32 R6, RZ, RZ, UR4 ;  /* 0x00000004ff067e24 */ /* 0x000fc8000f8e00ff */
[----:B------:R-:W-:Y:S01]  /*0110*/  IMAD R7, R2, 0x4, R6 ;  /* 0x0000000402077824 */ /* 0x000fe200078e0206 */
[----:B0-----:R-:W-:-:S04]  /*0120*/  UISETP.GE.AND UP0, UPT, UR5, 0x1, UPT ;  /* 0x000000010500788c */ /* 0x001fc8000bf06270 */
[----:B--2---:R0:W-:Y:S01]  /*0130*/  @!P0 STS [R7+0x800], R4 ;  /* 0x0008000407008388 */ /* 0x0041e20000000800 */
[----:B------:R-:W-:Y:S06]  /*0140*/  BAR.SYNC.DEFER_BLOCKING 0x0 ;  /* 0x0000000000007b1d */ /* 0x000fec0000010000 */
[----:B------:R-:W-:Y:S05]  /*0150*/  BRA.U !UP0, `(.L_x_29) ;  /* 0x0000000908407547 */ /* 0x000fea000b800000 */
[----:B0-----:R-:W0:Y:S01]  /*0160*/  S2R R4, SR_CTAID.X ;  /* 0x0000000000047919 */ /* 0x001e220000002500 */
[----:B------:R-:W-:Y:S01]  /*0170*/  UISETP.LT.U32.AND UP0, UPT, UR5, 0x100, UPT ;  /* 0x000001000500788c */ /* 0x000fe2000bf01070 */
[C---:B------:R-:W-:Y:S01]  /*0180*/  VIADD R5, R3.reuse, 0x20 ;  /* 0x0000002003057836 */ /* 0x040fe20000000000 */
[----:B------:R-:W-:Y:S01]  /*0190*/  UMOV UR4, URZ ;  /* 0x000000ff00047c82 */ /* 0x000fe20008000000 */
[C---:B------:R-:W-:Y:S01]  /*01a0*/  VIADD R8, R3.reuse, 0x30 ;  /* 0x0000003003087836 */ /* 0x040fe20000000000 */
[----:B------:R-:W-:Y:S01]  /*01b0*/  USEL UR7, UR5, 0x100, UP0 ;  /* 0x0000010005077887 */ /* 0x000fe20008000000 */
[C---:B------:R-:W-:Y:S01]  /*01c0*/  VIADD R9, R3.reuse, 0x50 ;  /* 0x0000005003097836 */ /* 0x040fe20000000000 */
[----:B------:R-:W1:Y:S01]  /*01d0*/  LDCU UR6, c[0x0][0x3a4] ;  /* 0x00007480ff0677ac */ /* 0x000e620008000800 */
[C---:B------:R-:W-:Y:S02]  /*01e0*/  VIADD R10, R3.reuse, 0x60 ;  /* 0x00000060030a7836 */ /* 0x040fe40000000000 */
[----:B------:R-:W-:Y:S01]  /*01f0*/  VIADD R11, R3, 0xa0 ;  /* 0x000000a0030b7836 */ /* 0x000fe20000000000 */
[----:B------:R-:W-:Y:S01]  /*0200*/  ISETP.GE.U32.AND P0, PT, R5, UR7, PT ;  /* 0x0000000705007c0c */ /* 0x000fe2000bf06070 */
[C---:B------:R-:W-:Y:S01]  /*0210*/  VIADD R5, R3.reuse, 0x70 ;  /* 0x0000007003057836 */ /* 0x040fe20000000000 */
[----:B------:R-:W-:Y:S01]  /*0220*/  ISETP.GE.U32.AND P2, PT, R8, UR7, PT ;  /* 0x0000000708007c0c */ /* 0x000fe2000bf46070 */
[----:B------:R-:W-:Y:S01]  /*0230*/  VIADD R8, R3, 0x80 ;  /* 0x0000008003087836 */ /* 0x000fe20000000000 */
[----:B------:R-:W-:Y:S01]  /*0240*/  ISETP.GE.U32.AND P1, PT, R9, UR7, PT ;  /* 0x0000000709007c0c */ /* 0x000fe2000bf26070 */
[C---:B------:R-:W-:Y:S01]  /*0250*/  VIADD R9, R3.reuse, 0x90 ;  /* 0x0000009003097836 */ /* 0x040fe20000000000 */
[----:B------:R-:W-:Y:S01]  /*0260*/  P2R R14, PR, RZ, 0x1 ;  /* 0x00000001ff0e7803 */ /* 0x000fe20000000000 */
[C---:B------:R-:W-:Y:S01]  /*0270*/  VIADD R12, R3.reuse, 0xb0 ;  /* 0x000000b0030c7836 */ /* 0x040fe20000000000 */
[----:B------:R-:W-:Y:S01]  /*0280*/  ISETP.GE.U32.AND P0, PT, R10, UR7, PT ;  /* 0x000000070a007c0c */ /* 0x000fe2000bf06070 */
[C---:B------:R-:W-:Y:S01]  /*0290*/  VIADD R13, R3.reuse, 0xc0 ;  /* 0x000000c0030d7836 */ /* 0x040fe20000000000 */
[----:B------:R-:W-:Y:S01]  /*02a0*/  P2R R15, PR, RZ, 0x4 ;  /* 0x00000004ff0f7803 */ /* 0x000fe20000000000 */
[----:B------:R-:W-:Y:S01]  /*02b0*/  VIADD R21, R3, 0xd0 ;  /* 0x000000d003157836 */ /* 0x000fe20000000000 */
[----:B------:R-:W-:Y:S01]  /*02c0*/  ISETP.GE.U32.AND P2, PT, R5, UR7, PT ;  /* 0x0000000705007c0c */ /* 0x000fe2000bf46070 */
[----:B------:R-:W-:Y:S01]  /*02d0*/  VIADD R22, R3, 0xf0 ;  /* 0x000000f003167836 */ /* 0x000fe20000000000 */
[----:B------:R-:W-:-:S02]  /*02e0*/  P2R R16, PR, RZ, 0x2 ;  /* 0x00000002ff107803 */ /* 0x000fc40000000000 */
[----:B------:R-:W-:Y:S02]  /*02f0*/  P2R R17, PR, RZ, 0x1 ;  /* 0x00000001ff117803 */ /* 0x000fe40000000000 */
[----:B------:R-:W-:Y:S01]  /*0300*/  ISETP.GE.U32.AND P1, PT, R8, UR7, PT ;  /* 0x0000000708007c0c */ /* 0x000fe2000bf26070 */
[----:B------:R-:W-:Y:S01]  /*0310*/  IMAD.MOV.U32 R8, RZ, RZ, RZ ;  /* 0x000000ffff087224 */ /* 0x000fe200078e00ff */
[----:B------:R-:W-:Y:S01]  /*0320*/  ISETP.GE.U32.AND P0, PT, R9, UR7, PT ;  /* 0x0000000709007c0c */ /* 0x000fe2000bf06070 */
[----:B0-----:R-:W-:Y:S01]  /*0330*/  IMAD R5, R4, UR5, R3 ;  /* 0x0000000504057c24 */ /* 0x001fe2000f8e0203 */
[----:B------:R-:W-:Y:S01]  /*0340*/  P2R R18, PR, RZ, 0x4 ;  /* 0x00000004ff127803 */ /* 0x000fe20000000000 */
[C---:B------:R-:W-:Y:S01]  /*0350*/  VIADD R4, R3.reuse, 0xe0 ;  /* 0x000000e003047836 */ /* 0x040fe20000000000 */
[----:B------:R-:W-:Y:S01]  /*0360*/  P2R R19, PR, RZ, 0x2 ;  /* 0x00000002ff137803 */ /* 0x000fe20000000000 */
[----:B------:R-:W-:Y:S01]  /*0370*/  IMAD R9, R3, 0x4, R6 ;  /* 0x0000000403097824 */ /* 0x000fe200078e0206 */
[----:B------:R-:W-:Y:S01]  /*0380*/  P2R R20, PR, RZ, 0x1 ;  /* 0x00000001ff147803 */ /* 0x000fe20000000000 */
[----:B------:R-:W-:Y:S01]  /*0390*/  IMAD R10, R0, 0x10, R5 ;  /* 0x00000010000a7824 */ /* 0x000fe200078e0205 */
[----:B------:R-:W-:-:S02]  /*03a0*/  ISETP.GE.U32.AND P0, PT, R11, UR7, PT ;  /* 0x000000070b007c0c */ /* 0x000fc4000bf06070 */
[----:B------:R-:W-:Y:S02]  /*03b0*/  ISETP.GE.U32.AND P1, PT, R12, UR7, PT ;  /* 0x000000070c007c0c */ /* 0x000fe4000bf26070 */
[----:B------:R-:W-:Y:S02]  /*03c0*/  ISETP.GE.U32.AND P2, PT, R13, UR7, PT ;  /* 0x000000070d007c0c */ /* 0x000fe4000bf46070 */
[----:B------:R-:W-:Y:S02]  /*03d0*/  ISETP.GE.U32.AND P3, PT, R21, UR7, PT ;  /* 0x0000000715007c0c */ /* 0x000fe4000bf66070 */
[----:B------:R-:W-:Y:S02]  /*03e0*/  ISETP.GE.U32.AND P4, PT, R4, UR7, PT ;  /* 0x0000000704007c0c */ /* 0x000fe4000bf86070 */
[----:B-1----:R-:W-:-:S13]  /*03f0*/  ISETP.GE.U32.AND P5, PT, R22, UR7, PT ;  /* 0x0000000716007c0c */ /* 0x002fda000bfa6070 */
.L_x_32:
[----:B0-----:R-:W0:Y:S01]  /*0400*/  LDS R5, [R6+0x800] ;  /* 0x0008000006057984 */ /* 0x001e220000000800 */
[----:B------:R-:W-:Y:S02]  /*0410*/  UMOV UR5, UR6 ;  /* 0x0000000600057c82 */ /* 0x000fe40008000000 */
[----:B------:R-:W-:-:S04]  /*0420*/  ISETP.GE.AND P6, PT, R2, UR5, PT ;  /* 0x0000000502007c0c */ /* 0x000fc8000bfc6270 */
[----:B0-----:R-:W-:-:S13]  /*0430*/  ISETP.LT.OR P6, PT, R10, R5, P6 ;  /* 0x000000050a00720c */ /* 0x001fda00037c1670 */
[----:B------:R-:W0:Y:S01]  /*0440*/  @!P6 S2R R5, SR_CgaCtaId ;  /* 0x000000000005e919 */ /* 0x000e220000008800 */
[----:B------:R-:W-:-:S04]  /*0450*/  @!P6 MOV R4, 0x400 ;  /* 0x000004000004e802 */ /* 0x000fc80000000f00 */
[----:B0-----:R-:W-:Y:S02]  /*0460*/  @!P6 LEA R6, R5, R4, 0x18 ;  /* 0x000000040506e211 */ /* 0x001fe400078ec0ff */
[----:B------:R-:W0:Y:S03]  /*0470*/  @!P6 LDC.64 R4, c[0x0][0x388] ;  /* 0x0000e200ff04eb82 */ /* 0x000e260000000a00 */
[----:B------:R-:W1:Y:S02]  /*0480*/  @!P6 LDS R11, [R6+0x828] ;  /* 0x00082800060be984 */ /* 0x000e640000000800 */
[----:B-1----:R-:W-:Y:S02]  /*0490*/  @!P6 IMAD.IADD R13, R11, 0x1, R10 ;  /* 0x000000010b0de824 */ /* 0x002fe400078e020a */
[----:B------:R-:W-:Y:S02]  /*04a0*/  IMAD.MOV.U32 R11, RZ, RZ, RZ ;  /* 0x000000ffff0b7224 */ /* 0x000fe400078e00ff */
[----:B0-----:R-:W-:-:S05]  /*04b0*/  @!P6 IMAD.WIDE R4, R13, 0x4, R4 ;  /* 0x000000040d04e825 */ /* 0x001fca00078e0204 */
[----:B------:R-:W2:Y:S01]  /*04c0*/  @!P6 LDG.E R11, desc[UR8][R4.64] ;  /* 0x00000008040be981 */ /* 0x000ea2000c1e1900 */
[----:B------:R-:W-:Y:S01]  /*04d0*/  ISETP.GE.U32.AND P6, PT, R3, UR7, PT ;  /* 0x0000000703007c0c */ /* 0x000fe2000bfc6070 */
[----:B------:R-:W-:Y:S01]  /*04e0*/  UIADD3 UR4, UPT, UPT, UR4, 0x100, URZ ;  /* 0x0000010004047890 */ /* 0x000fe2000fffe0ff */
[----:B------:R-:W-:Y:S03]  /*04f0*/  BSSY.RECONVERGENT B0, `(.L_x_30) ;  /* 0x0000052000007945 */ /* 0x000fe60003800200 */
[----:B------:R-:W-:Y:S01]  /*0500*/  UISETP.GE.AND UP0, UPT, UR4, UR5, UPT ;  /* 0x000000050400728c */ /* 0x000fe2000bf06270 */
[----:B--2---:R-:W-:Y:S01]  /*0510*/  IMAD.SHL.U32 R12, R11, 0x2, RZ ;  /* 0x000000020b0c7824 */ /* 0x004fe200078e00ff */
[----:B------:R-:W-:-:S04]  /*0520*/  SHF.R.S32.HI R11, RZ, 0x1f, R11 ;  /* 0x0000001fff0b7819 */ /* 0x000fc8000001140b */
[----:B------:R-:W-:-:S04]  /*0530*/  LOP3.LUT R11, R12, R11, RZ, 0x3c, !PT ;  /* 0x0000000b0c0b7212 */ /* 0x000fc800078e3cff */
[----:B------:R-:W-:-:S05]  /*0540*/  VIMNMX R12, PT, PT, R11, 0xfffff, PT ;  /* 0x000fffff0b0c7848 */ /* 0x000fca0003fe0100 */
[----:B------:R0:W-:Y:S01]  /*0550*/  STS [R7], R12 ;  /* 0x0000000c07007388 */ /* 0x0001e20000000800 */
[----:B------:R-:W-:Y:S06]  /*0560*/  BAR.SYNC.DEFER_BLOCKING 0x0 ;  /* 0x0000000000007b1d */ /* 0x000fec0000010000 */
[----:B------:R-:W-:Y:S05]  /*0570*/  @P6 BRA `(.L_x_31) ;  /* 0x0000000400246947 */ /* 0x000fea0003800000 */
[----:B------:R-:W1:Y:S01]  /*0580*/  LDS R5, [R9] ;  /* 0x0000000009057984 */ /* 0x000e620000000800 */
[----:B------:R-:W-:-:S05]  /*0590*/  VIADD R4, R3, 0x10 ;  /* 0x0000001003047836 */ /* 0x000fca0000000000 */
[----:B------:R-:W-:Y:S02]  /*05a0*/  ISETP.GE.U32.AND P6, PT, R4, UR7, PT ;  /* 0x0000000704007c0c */ /* 0x000fe4000bfc6070 */
[----:B-1----:R-:W-:-:S05]  /*05b0*/  SHF.R.S32.HI R5, RZ, R0, R5 ;  /* 0x00000000ff057219 */ /* 0x002fca0000011405 */
[----:B------:R-:W-:-:S06]  /*05c0*/  IMAD.IADD R8, R8, 0x1, R5 ;  /* 0x0000000108087824 */ /* 0x000fcc00078e0205 */
[----:B------:R-:W-:Y:S05]  /*05d0*/  @P6 BRA `(.L_x_31) ;  /* 0x00000004000c6947 */ /* 0x000fea0003800000 */
[----:B------:R-:W1:Y:S01]  /*05e0*/  LDS R5, [R9+0x40] ;  /* 0x0000400009057984 */ /* 0x000e620000000800 */
[----:B------:R-:W-:Y:S02]  /*05f0*/  ISETP.NE.AND P6, PT, R14, RZ, PT ;  /* 0x000000ff0e00720c */ /* 0x000fe40003fc5270 */
        /* <DEDUP_REMOVED lines=39> */
[----:B------:R-:W1:Y:S02]  /*0870*/  LDS R5, [R9+0x240] ;  /* 0x0002400009057984 */ /* 0x000e640000000800 */
[----:B-1----:R-:W-:-:S05]  /*0880*/  SHF.R.S32.HI R5, RZ, R0, R5 ;  /* 0x00000000ff057219 */ /* 0x002fca0000011405 */
[----:B------:R-:W-:Y:S01]  /*0890*/  IMAD.IADD R8, R8, 0x1, R5 ;  /* 0x0000000108087824 */ /* 0x000fe200078e0205 */
[----:B------:R-:W-:Y:S06]  /*08a0*/  @P0 BRA `(.L_x_31) ;  /* 0x0000000000580947 */ /* 0x000fec0003800000 */
        /* <DEDUP_REMOVED lines=16> */
[----:B------:R-:W1:Y:S04]  /*09b0*/  LDS R5, [R9+0x380] ;  /* 0x0003800009057984 */ /* 0x000e680000000800 */
[----:B------:R-:W2:Y:S01]  /*09c0*/  @!P5 LDS R11, [R9+0x3c0] ;  /* 0x0003c000090bd984 */ /* 0x000ea20000000800 */
[-C--:B-1----:R-:W-:Y:S02]  /*09d0*/  SHF.R.S32.HI R5, RZ, R0.reuse, R5 ;  /* 0x00000000ff057219 */ /* 0x082fe40000011405 */
[----:B--2---:R-:W-:-:S03]  /*09e0*/  @!P5 SHF.R.S32.HI R11, RZ, R0, R11 ;  /* 0x00000000ff0bd219 */ /* 0x004fc6000001140b */
[----:B------:R-:W-:-:S04]  /*09f0*/  IMAD.IADD R8, R8, 0x1, R5 ;  /* 0x0000000108087824 */ /* 0x000fc800078e0205 */
[----:B------:R-:W-:-:S07]  /*0a00*/  @!P5 IMAD.IADD R8, R8, 0x1, R11 ;  /* 0x000000010808d824 */ /* 0x000fce00078e020b */
.L_x_31:
[----:B------:R-:W-:Y:S05]  /*0a10*/  BSYNC.RECONVERGENT B0 ;  /* 0x0000000000007941 */ /* 0x000fea0003800200 */
.L_x_30:
[----:B------:R-:W-:Y:S01]  /*0a20*/  BAR.SYNC.DEFER_BLOCKING 0x0 ;  /* 0x0000000000007b1d */ /* 0x000fe20000010000 */
[----:B------:R-:W-:Y:S02]  /*0a30*/  VIADD R2, R2, 0x100 ;  /* 0x0000010002027836 */ /* 0x000fe40000000000 */
[----:B------:R-:W-:-:S03]  /*0a40*/  VIADD R10, R10, 0x100 ;  /* 0x000001000a0a7836 */ /* 0x000fc60000000000 */
[----:B------:R-:W-:Y:S05]  /*0a50*/  BRA.U !UP0, `(.L_x_32) ;  /* 0xfffffff908687547 */ /* 0x000fea000b83ffff */
.L_x_29:
[----:B------:R-:W-:Y:S02]  /*0a60*/  VIMNMX R8, PT, PT, R8, 0xfffff, PT ;  /* 0x000fffff08087848 */ /* 0x000fe40003fe0100 */
[----:B------:R-:W-:-:S03]  /*0a70*/  ISETP.NE.AND P0, PT, R3, RZ, PT ;  /* 0x000000ff0300720c */ /* 0x000fc60003f05270 */
[----:B------:R-:W-:Y:S01]  /*0a80*/  STS [R7+0x400], R8 ;  /* 0x0004000807007388 */ /* 0x000fe20000000800 */
[----:B------:R-:W-:-:S03]  /*0a90*/  ISETP.GT.U32.OR P0, PT, R0, 0xe, P0 ;  /* 0x0000000e0000780c */ /* 0x000fc60000704470 */
[----:B------:R-:W-:Y:S04]  /*0aa0*/  LDS R2, [R7+0x420] ;  /* 0x0004200007027984 */ /* 0x000fe80000000800 */
[----:B------:R-:W1:Y:S02]  /*0ab0*/  LDS R5, [R7+0x400] ;  /* 0x0004000007057984 */ /* 0x000e640000000800 */
[----:B-1----:R-:W-:-:S05]  /*0ac0*/  IMAD.IADD R2, R2, 0x1, R5 ;  /* 0x0000000102027824 */ /* 0x002fca00078e0205 */
[----:B------:R-:W-:Y:S04]  /*0ad0*/  STS [R7+0x400], R2 ;  /* 0x0004000207007388 */ /* 0x000fe80000000800 */
[----:B0-----:R-:W-:Y:S04]  /*0ae0*/  LDS R4, [R7+0x410] ;  /* 0x0004100007047984 */ /* 0x001fe80000000800 */
[----:B------:R-:W0:Y:S02]  /*0af0*/  LDS R5, [R7+0x400] ;  /* 0x0004000007057984 */ /* 0x000e240000000800 */
[----:B0-----:R-:W-:-:S05]  /*0b00*/  IMAD.IADD R4, R4, 0x1, R5 ;  /* 0x0000000104047824 */ /* 0x001fca00078e0205 */
[----:B------:R-:W-:Y:S04]  /*0b10*/  STS [R7+0x400], R4 ;  /* 0x0004000407007388 */ /* 0x000fe80000000800 */
[----:B------:R-:W-:Y:S04]  /*0b20*/  LDS R5, [R7+0x408] ;  /* 0x0004080007057984 */ /* 0x000fe80000000800 */
[----:B------:R-:W0:Y:S02]  /*0b30*/  LDS R6, [R7+0x400] ;  /* 0x0004000007067984 */ /* 0x000e240000000800 */
[----:B0-----:R-:W-:-:S05]  /*0b40*/  IMAD.IADD R6, R5, 0x1, R6 ;  /* 0x0000000105067824 */ /* 0x001fca00078e0206 */
[----:B------:R-:W-:Y:S04]  /*0b50*/  STS [R7+0x400], R6 ;  /* 0x0004000607007388 */ /* 0x000fe80000000800 */
[----:B------:R-:W-:Y:S04]  /*0b60*/  LDS R5, [R7+0x404] ;  /* 0x0004040007057984 */ /* 0x000fe80000000800 */
[----:B------:R-:W0:Y:S02]  /*0b70*/  LDS R8, [R7+0x400] ;  /* 0x0004000007087984 */ /* 0x000e240000000800 */
[----:B0-----:R-:W-:-:S05]  /*0b80*/  IMAD.IADD R8, R5, 0x1, R8 ;  /* 0x0000000105087824 */ /* 0x001fca00078e0208 */
[----:B------:R0:W-:Y:S01]  /*0b90*/  STS [R7+0x400], R8 ;  /* 0x0004000807007388 */ /* 0x0001e20000000800 */
[----:B------:R-:W-:Y:S05]  /*0ba0*/  @P0 EXIT ;  /* 0x000000000000094d */ /* 0x000fea0003800000 */
[----:B------:R-:W1:Y:S01]  /*0bb0*/  S2UR UR6, SR_CgaCtaId ;  /* 0x00000000000679c3 */ /* 0x000e620000008800 */
[----:B------:R-:W-:Y:S01]  /*0bc0*/  UMOV UR4, 0x400 ;  /* 0x0000040000047882 */ /* 0x000fe20000000000 */
[----:B------:R-:W2:Y:S01]  /*0bd0*/  S2R R6, SR_CTAID.X ;  /* 0x0000000000067919 */ /* 0x000ea20000002500 */
[----:B0-----:R-:W0:Y:S05]  /*0be0*/  LDS R7, [R7+0x400] ;  /* 0x0004000007077984 */ /* 0x001e2a0000000800 */
[----:B------:R-:W3:Y:S01]  /*0bf0*/  LDC.64 R2, c[0x0][0x380] ;  /* 0x0000e000ff027b82 */ /* 0x000ee20000000a00 */
[----:B------:R-:W4:Y:S01]  /*0c00*/  S2R R9, SR_CTAID.Y ;  /* 0x0000000000097919 */ /* 0x000f220000002600 */
[----:B-1----:R-:W-:-:S03]  /*0c10*/  ULEA UR4, UR6, UR4, 0x18 ;  /* 0x0000000406047291 */ /* 0x002fc6000f8ec0ff */
[----:B------:R-:W-:-:S06]  /*0c20*/  UMOV UR6, 0xf ;  /* 0x0000000f00067882 */ /* 0x000fcc0000000000 */
[----:B------:R-:W1:Y:S01]  /*0c30*/  LDS R4, [UR4+0x800] ;  /* 0x00080004ff047984 */ /* 0x000e620008000800 */
[----:B--2---:R-:W-:Y:S01]  /*0c40*/  ISETP.NE.AND P0, PT, R6, RZ, PT ;  /* 0x000000ff0600720c */ /* 0x004fe20003f05270 */
[----:B------:R-:W2:Y:S01]  /*0c50*/  LDCU UR4, c[0x0][0x3a0] ;  /* 0x00007400ff0477ac */ /* 0x000ea20008000800 */
[----:B0-----:R-:W-:Y:S01]  /*0c60*/  VIMNMX R7, PT, PT, R7, 0xfffff, PT ;  /* 0x000fffff07077848 */ /* 0x001fe20003fe0100 */
[----:B--2---:R-:W-:-:S06]  /*0c70*/  UIADD3 UR4, UPT, UPT, UR4, 0x1, URZ ;  /* 0x0000000104047890 */ /* 0x004fcc000fffe0ff */
[----:B------:R-:W-:Y:S01]  /*0c80*/  SHF.L.U32 R5, R0, UR4, RZ ;  /* 0x0000000400057c19 */ /* 0x000fe200080006ff */
[----:B------:R-:W-:-:S04]  /*0c90*/  USHF.L.U32 UR4, UR6, UR4, URZ ;  /* 0x0000000406047299 */ /* 0x000fc800080006ff */
[----:B------:R-:W-:-:S04]  /*0ca0*/  IMAD.IADD R6, R5, 0x1, R6 ;  /* 0x0000000105067824 */ /* 0x000fc800078e0206 */
[----:B----4-:R-:W-:-:S04]  /*0cb0*/  IMAD R9, R9, UR4, R6 ;  /* 0x0000000409097c24 */ /* 0x010fc8000f8e0206 */
[----:B---3--:R-:W-:Y:S01]  /*0cc0*/  IMAD.WIDE.U32 R2, R9, 0x4, R2 ;  /* 0x0000000409027825 */ /* 0x008fe200078e0002 */
[----:B-1----:R-:W-:-:S04]  /*0cd0*/  SEL R4, R4, RZ, !P0 ;  /* 0x000000ff04047207 */ /* 0x002fc80004000000 */
[----:B------:R-:W-:-:S05]  /*0ce0*/  IADD3 R5, PT, PT, -R4, UR5, RZ ;  /* 0x0000000504057c10 */ /* 0x000fca000fffe1ff */
[----:B------:R-:W-:-:S04]  /*0cf0*/  IMAD R0, R5, R0, R5 ;  /* 0x0000000005007224 */ /* 0x000fc800078e0205 */
[----:B------:R-:W-:-:S05]  /*0d00*/  IMAD.IADD R7, R7, 0x1, R0 ;  /* 0x0000000107077824 */ /* 0x000fca00078e0200 */
[----:B------:R-:W-:Y:S01]  /*0d10*/  STG.E desc[UR8][R2.64], R7 ;  /* 0x0000000702007986 */ /* 0x000fe2000c101908 */
[----:B------:R-:W-:Y:S05]  /*0d20*/  EXIT ;  /* 0x000000000000794d */ /* 0x000fea0003800000 */
.L_x_33:
        /* <DEDUP_REMOVED lines=13> */
.L_x_279:


//--------------------- .text.cudaCalcPartition16 --------------------------
	.section	.text.cudaCalcPartition16,"ax",@progbits
	.align	128
        .global         cudaCalcPartition16
        .type           cudaCalcPartition16,@function
        .size           cudaCalcPartition16,(.L_x_280 - cudaCalcPartition16)
        .other          cudaCalcPartition16,@"STO_CUDA_ENTRY STV_DEFAULT"
cudaCalcPartition16:
.text.cudaCalcPartition16:
        /* <DEDUP_REMOVED lines=11> */
[----:B------:R-:W-:Y:S01]  /*00b0*/  MOV R2, 0x400 ;  /* 0x0000040000027802 */ /* 0x000fe20000000f00 */
[----:B------:R-:W-:Y:S01]  /*00c0*/  BSSY.RECONVERGENT B0, `(.L_x_34) ;  /* 0x0000018000007945 */ /* 0x000fe20003800200 */
[----:B------:R-:W0:Y:S01]  /*00d0*/  S2R R11, SR_CgaCtaId ;  /* 0x00000000000b7919 */ /* 0x000e220000008800 */
[----:B------:R-:W1:Y:S01]  /*00e0*/  S2R R7, SR_CTAID.X ;  /* 0x0000000000077919 */ /* 0x000e620000002500 */
[----:B0-----:R-:W-:Y:S01]  /*00f0*/  LEA R2, R11, R2, 0x18 ;  /* 0x000000020b027211 */ /* 0x001fe200078ec0ff */
[----:B-1----:R-:W-:-:S04]  /*0100*/  IMAD R6, R7, 0x100, R5 ;  /* 0x0000010007067824 */ /* 0x002fc800078e0205 */
[----:B------:R-:W-:-:S05]  /*0110*/  IMAD R4, R5, 0x4, R2 ;  /* 0x0000000405047824 */ /* 0x000fca00078e0202 */
[----:B--2---:R0:W-:Y:S01]  /*0120*/  @!P0 STS [R4+0x480], R9 ;  /* 0x0004800904008388 */ /* 0x0041e20000000800 */
[----:B------:R-:W-:Y:S01]  /*0130*/  BAR.SYNC.DEFER_BLOCKING 0x0 ;  /* 0x0000000000007b1d */ /* 0x000fe20000010000 */
[----:B------:R-:W-:-:S13]  /*0140*/  ISETP.GT.U32.AND P0, PT, R5, 0x1f, PT ;  /* 0x0000001f0500780c */ /* 0x000fda0003f04070 */
[----:B0-----:R-:W-:Y:S05]  /*0150*/  @P0 BRA `(.L_x_35) ;  /* 0x0000000000380947 */ /* 0x001fea0003800000 */
[----:B------:R-:W0:Y:S01]  /*0160*/  LDS.64 R10, [R2+0x480] ;  /* 0x00048000020a7984 */ /* 0x000e220000000a00 */
[----:B------:R-:W-:Y:S01]  /*0170*/  BSSY.RECONVERGENT B1, `(.L_x_36) ;  /* 0x000000b000017945 */ /* 0x000fe20003800200 */
[----:B------:R-:W-:Y:S01]  /*0180*/  IMAD.MOV.U32 R13, RZ, RZ, RZ ;  /* 0x000000ffff0d7224 */ /* 0x000fe200078e00ff */
[----:B0-----:R-:W-:-:S04]  /*0190*/  VIADDMNMX R10, R10, R5, R6, PT ;  /* 0x000000050a0a7246 */ /* 0x001fc80003800106 */
[----:B------:R-:W-:-:S13]  /*01a0*/  ISETP.GE.AND P0, PT, R10, 0x20, PT ;  /* 0x000000200a00780c */ /* 0x000fda0003f06270 */
[----:B------:R-:W-:Y:S05]  /*01b0*/  @!P0 BRA `(.L_x_37) ;  /* 0x0000000000188947 */ /* 0x000fea0003800000 */
[----:B------:R-:W0:Y:S01]  /*01c0*/  LDC.64 R8, c[0x0][0x390] ;  /* 0x0000e400ff087b82 */ /* 0x000e220000000a00 */
[----:B------:R-:W-:Y:S01]  /*01d0*/  IADD3 R11, PT, PT, R6, -0x20, R11 ;  /* 0xffffffe0060b7810 */ /* 0x000fe20007ffe00b */
[----:B------:R-:W1:Y:S04]  /*01e0*/  LDS R13, [R2+0x4ac] ;  /* 0x0004ac00020d7984 */ /* 0x000e680000000800 */
[----:B0-----:R-:W-:-:S06]  /*01f0*/  IMAD.WIDE R8, R11, 0x4, R8 ;  /* 0x000000040b087825 */ /* 0x001fcc00078e0208 */
[----:B------:R-:W1:Y:S02]  /*0200*/  LDG.E R8, desc[UR6][R8.64] ;  /* 0x0000000608087981 */ /* 0x000e64000c1e1900 */
[----:B-1----:R-:W-:-:S07]  /*0210*/  SHF.R.S32.HI R13, RZ, R13, R8 ;  /* 0x0000000dff0d7219 */ /* 0x002fce0000011408 */
.L_x_37:
[----:B------:R-:W-:Y:S05]  /*0220*/  BSYNC.RECONVERGENT B1 ;  /* 0x0000000000017941 */ /* 0x000fea0003800200 */
.L_x_36:
[----:B------:R0:W-:Y:S02]  /*0230*/  STS [R4], R13 ;  /* 0x0000000d04007388 */ /* 0x0001e40000000800 */
.L_x_35:
[----:B------:R-:W-:Y:S05]  /*0240*/  BSYNC.RECONVERGENT B0 ;  /* 0x0000000000007941 */ /* 0x000fea0003800200 */
.L_x_34:
[----:B------:R-:W1:Y:S01]  /*0250*/  LDS R9, [R2+0x484] ;  /* 0x0004840002097984 */ /* 0x000e620000000800 */
[----:B------:R-:W2:Y:S01]  /*0260*/  LDC.64 R10, c[0x0][0x390] ;  /* 0x0000e400ff0a7b82 */ /* 0x000ea20000000a00 */
[----:B-1----:R-:W-:-:S04]  /*0270*/  IMAD.IADD R9, R6, 0x1, R9 ;  /* 0x0000000106097824 */ /* 0x002fc800078e0209 */
[----:B--2---:R-:W-:Y:S02]  /*0280*/  IMAD.WIDE R10, R9, 0x4, R10 ;  /* 0x00000004090a7825 */ /* 0x004fe400078e020a */
[----:B------:R-:W1:Y:S04]  /*0290*/  LDS R9, [R2+0x4ac] ;  /* 0x0004ac0002097984 */ /* 0x000e680000000800 */
[----:B------:R-:W1:Y:S01]  /*02a0*/  LDG.E R10, desc[UR6][R10.64] ;  /* 0x000000060a0a7981 */ /* 0x000e62000c1e1900 */
[----:B------:R-:W-:Y:S01]  /*02b0*/  IMAD.MOV.U32 R20, RZ, RZ, RZ ;  /* 0x000000ffff147224 */ /* 0x000fe200078e00ff */
[----:B-1----:R-:W-:-:S05]  /*02c0*/  SHF.R.S32.HI R9, RZ, R9, R10 ;  /* 0x00000009ff097219 */ /* 0x002fca000001140a */
[----:B------:R-:W-:Y:S01]  /*02d0*/  STS [R4+0x80], R9 ;  /* 0x0000800904007388 */ /* 0x000fe20000000800 */
[----:B------:R-:W-:Y:S06]  /*02e0*/  BAR.SYNC.DEFER_BLOCKING 0x0 ;  /* 0x0000000000007b1d */ /* 0x000fec0000010000 */
[----:B------:R-:W1:Y:S02]  /*02f0*/  LDS R8, [R2+0x480] ;  /* 0x0004800002087984 */ /* 0x000e640000000800 */
[----:B-1----:R-:W-:-:S13]  /*0300*/  ISETP.GE.AND P0, PT, R8, 0x1, PT ;  /* 0x000000010800780c */ /* 0x002fda0003f06270 */
[----:B------:R-:W-:Y:S05]  /*0310*/  @!P0 BRA `(.L_x_38) ;  /* 0x0000000800408947 */ /* 0x000fea0003800000 */
[C---:B------:R-:W-:Y:S01]  /*0320*/  ISETP.GE.U32.AND P1, PT, R8.reuse, 0x8, PT ;  /* 0x000000080800780c */ /* 0x040fe20003f26070 */
[----:B------:R-:W-:Y:S01]  /*0330*/  IMAD.MOV R11, RZ, RZ, -R8 ;  /* 0x000000ffff0b7224 */ /* 0x000fe200078e0a08 */
[----:B------:R-:W-:Y:S01]  /*0340*/  LOP3.LUT R27, R8, 0x7, RZ, 0xc0, !PT ;  /* 0x00000007081b7812 */ /* 0x000fe200078ec0ff */
[----:B------:R-:W-:-:S03]  /*0350*/  IMAD.MOV.U32 R20, RZ, RZ, RZ ;  /* 0x000000ffff147224 */ /* 0x000fc600078e00ff */
[----:B------:R-:W-:-:S07]  /*0360*/  ISETP.NE.AND P0, PT, R27, RZ, PT ;  /* 0x000000ff1b00720c */ /* 0x000fce0003f05270 */
[----:B------:R-:W-:Y:S06]  /*0370*/  @!P1 BRA `(.L_x_39) ;  /* 0x00000004000c9947 */ /* 0x000fec0003800000 */
[C---:B------:R-:W-:Y:S01]  /*0380*/  LOP3.LUT R12, R8.reuse, 0x7ffffff8, RZ, 0xc0, !PT ;  /* 0x7ffffff8080c7812 */ /* 0x040fe200078ec0ff */
[----:B------:R-:W-:Y:S02]  /*0390*/  IMAD.IADD R10, R8, 0x1, -R5 ;  /* 0x00000001080a7824 */ /* 0x000fe400078e0a05 */
[----:B------:R-:W-:Y:S02]  /*03a0*/  VIADD R9, R2, 0x4dc ;  /* 0x000004dc02097836 */ /* 0x000fe40000000000 */
[----:B------:R-:W-:Y:S02]  /*03b0*/  IMAD.MOV.U32 R20, RZ, RZ, RZ ;  /* 0x000000ffff147224 */ /* 0x000fe400078e00ff */
[----:B------:R-:W-:-:S07]  /*03c0*/  IMAD.MOV R12, RZ, RZ, -R12 ;  /* 0x000000ffff0c7224 */ /* 0x000fce00078e0a0c */
.L_x_40:
[----:B------:R-:W-:Y:S01]  /*03d0*/  IMAD R19, R10, -0x4, R9 ;  /* 0xfffffffc0a137824 */ /* 0x000fe200078e0209 */
[----:B------:R-:W1:Y:S01]  /*03e0*/  LDS R14, [R9+-0x1c] ;  /* 0xffffe400090e7984 */ /* 0x000e620000000800 */
[----:B------:R-:W-:Y:S02]  /*03f0*/  VIADD R12, R12, 0x8 ;  /* 0x000000080c0c7836 */ /* 0x000fe40000000000 */
[----:B------:R-:W-:Y:S01]  /*0400*/  VIADD R11, R11, 0x8 ;  /* 0x000000080b0b7836 */ /* 0x000fe20000000000 */
[----:B0-----:R-:W0:Y:S02]  /*0410*/  LDS R13, [R19+-0x45c] ;  /* 0xfffba400130d7984 */ /* 0x001e240000000800 */
[----:B------:R-:W-:Y:S02]  /*0420*/  ISETP.NE.AND P1, PT, R12, RZ, PT ;  /* 0x000000ff0c00720c */ /* 0x000fe40003f25270 */
[----:B------:R-:W2:Y:S04]  /*0430*/  LDS R24, [R9+-0x18] ;  /* 0xffffe80009187984 */ /* 0x000ea80000000800 */
[----:B------:R-:W3:Y:S04]  /*0440*/  LDS R21, [R19+-0x458] ;  /* 0xfffba80013157984 */ /* 0x000ee80000000800 */
[----:B------:R-:W4:Y:S04]  /*0450*/  LDS R17, [R9+-0x14] ;  /* 0xffffec0009117984 */ /* 0x000f280000000800 */
[----:B------:R-:W5:Y:S04]  /*0460*/  LDS R18, [R19+-0x454] ;  /* 0xfffbac0013127984 */ /* 0x000f680000000800 */
[----:B------:R-:W5:Y:S04]  /*0470*/  LDS R16, [R9+-0x10] ;  /* 0xfffff00009107984 */ /* 0x000f680000000800 */
[----:B------:R-:W5:Y:S01]  /*0480*/  LDS R25, [R19+-0x440] ;  /* 0xfffbc00013197984 */ /* 0x000f620000000800 */
[----:B-1----:R-:W-:-:S03]  /*0490*/  IMAD.SHL.U32 R22, R14, 0x100, RZ ;  /* 0x000001000e167824 */ /* 0x002fc600078e00ff */
[----:B------:R-:W1:Y:S01]  /*04a0*/  LDS R14, [R19+-0x450] ;  /* 0xfffbb000130e7984 */ /* 0x000e620000000800 */
[----:B0-----:R-:W-:Y:S01]  /*04b0*/  IMAD.SHL.U32 R15, R13, 0x100, RZ ;  /* 0x000001000d0f7824 */ /* 0x001fe200078e00ff */
[----:B------:R-:W-:Y:S02]  /*04c0*/  SHF.R.S32.HI R22, RZ, 0x8, R22 ;  /* 0x00000008ff167819 */ /* 0x000fe40000011416 */
[----:B------:R-:W0:Y:S01]  /*04d0*/  LDS R13, [R9+-0xc] ;  /* 0xfffff400090d7984 */ /* 0x000e220000000800 */
[----:B--2---:R-:W-:Y:S01]  /*04e0*/  IMAD.SHL.U32 R24, R24, 0x100, RZ ;  /* 0x0000010018187824 */ /* 0x004fe200078e00ff */
[----:B------:R-:W-:Y:S02]  /*04f0*/  SHF.R.S32.HI R23, RZ, 0x8, R15 ;  /* 0x00000008ff177819 */ /* 0x000fe4000001140f */
[----:B------:R-:W2:Y:S01]  /*0500*/  LDS R15, [R19+-0x44c] ;  /* 0xfffbb400130f7984 */ /* 0x000ea20000000800 */
[----:B---3--:R-:W-:Y:S01]  /*0510*/  IMAD.SHL.U32 R21, R21, 0x100, RZ ;  /* 0x0000010015157824 */ /* 0x008fe200078e00ff */
[----:B------:R-:W-:Y:S01]  /*0520*/  SHF.R.S32.HI R24, RZ, 0x8, R24 ;  /* 0x00000008ff187819 */ /* 0x000fe20000011418 */
[----:B------:R-:W-:-:S02]  /*0530*/  IMAD R22, R23, R22, R20 ;  /* 0x0000001617167224 */ /* 0x000fc400078e0214 */
[----:B------:R-:W3:Y:S01]  /*0540*/  LDS R20, [R9+-0x8] ;  /* 0xfffff80009147984 */ /* 0x000ee20000000800 */
[----:B------:R-:W-:Y:S01]  /*0550*/  SHF.R.S32.HI R21, RZ, 0x8, R21 ;  /* 0x00000008ff157819 */ /* 0x000fe20000011415 */
[----:B----4-:R-:W-:Y:S02]  /*0560*/  IMAD.SHL.U32 R17, R17, 0x100, RZ ;  /* 0x0000010011117824 */ /* 0x010fe400078e00ff */
[----:B------:R-:W4:Y:S01]  /*0570*/  LDS R23, [R9] ;  /* 0x0000000009177984 */ /* 0x000f220000000800 */
[----:B-----5:R-:W-:Y:S02]  /*0580*/  IMAD.SHL.U32 R18, R18, 0x100, RZ ;  /* 0x0000010012127824 */ /* 0x020fe400078e00ff */
[----:B------:R-:W-:Y:S01]  /*0590*/  IMAD R26, R21, R24, R22 ;  /* 0x00000018151a7224 */ /* 0x000fe200078e0216 */
[----:B------:R-:W-:Y:S01]  /*05a0*/  SHF.R.S32.HI R28, RZ, 0x8, R17 ;  /* 0x00000008ff1c7819 */ /* 0x000fe20000011411 */
[----:B------:R-:W5:Y:S01]  /*05b0*/  LDS R21, [R19+-0x448] ;  /* 0xfffbb80013157984 */ /* 0x000f620000000800 */
[----:B------:R-:W-:Y:S01]  /*05c0*/  SHF.R.S32.HI R17, RZ, 0x8, R18 ;  /* 0x00000008ff117819 */ /* 0x000fe20000011412 */
[----:B------:R-:W-:-:S02]  /*05d0*/  IMAD.SHL.U32 R16, R16, 0x100, RZ ;  /* 0x0000010010107824 */ /* 0x000fc400078e00ff */
[----:B------:R1:W5:Y:S01]  /*05e0*/  LDS R22, [R9+-0x4] ;  /* 0xfffffc0009167984 */ /* 0x0003620000000800 */
[----:B------:R-:W-:Y:S02]  /*05f0*/  IMAD.SHL.U32 R25, R25, 0x100, RZ ;  /* 0x0000010019197824 */ /* 0x000fe400078e00ff */
[----:B------:R-:W-:Y:S01]  /*0600*/  IMAD R26, R17, R28, R26 ;  /* 0x0000001c111a7224 */ /* 0x000fe200078e021a */
[----:B------:R-:W5:Y:S01]  /*0610*/  LDS R24, [R19+-0x444] ;  /* 0xfffbbc0013187984 */ /* 0x000f620000000800 */
[----:B------:R-:W-:Y:S01]  /*0620*/  SHF.R.S32.HI R16, RZ, 0x8, R16 ;  /* 0x00000008ff107819 */ /* 0x000fe20000011410 */
[----:B-1----:R-:W-:Y:S02]  /*0630*/  VIADD R9, R9, 0x20 ;  /* 0x0000002009097836 */ /* 0x002fe40000000000 */
[----:B------:R-:W-:Y:S02]  /*0640*/  IMAD.SHL.U32 R14, R14, 0x100, RZ ;  /* 0x000001000e0e7824 */ /* 0x000fe400078e00ff */
[----:B0-----:R-:W-:-:S03]  /*0650*/  IMAD.SHL.U32 R17, R13, 0x100, RZ ;  /* 0x000001000d117824 */ /* 0x001fc600078e00ff */
[----:B------:R-:W-:Y:S02]  /*0660*/  SHF.R.S32.HI R13, RZ, 0x8, R14 ;  /* 0x00000008ff0d7819 */ /* 0x000fe4000001140e */
[----:B--2---:R-:W-:-:S03]  /*0670*/  SHF.L.U32 R15, R15, 0x8, RZ ;  /* 0x000000080f0f7819 */ /* 0x004fc600000006ff */
[----:B------:R-:W-:Y:S01]  /*0680*/  IMAD R13, R13, R16, R26 ;  /* 0x000000100d0d7224 */ /* 0x000fe200078e021a */
[----:B------:R-:W-:Y:S02]  /*0690*/  SHF.R.S32.HI R17, RZ, 0x8, R17 ;  /* 0x00000008ff117819 */ /* 0x000fe40000011411 */
[----:B------:R-:W-:Y:S01]  /*06a0*/  SHF.R.S32.HI R14, RZ, 0x8, R15 ;  /* 0x00000008ff0e7819 */ /* 0x000fe2000001140f */
[----:B---3--:R-:W-:-:S04]  /*06b0*/  IMAD.SHL.U32 R20, R20, 0x100, RZ ;  /* 0x0000010014147824 */ /* 0x008fc800078e00ff */
[----:B------:R-:W-:Y:S01]  /*06c0*/  IMAD R13, R14, R17, R13 ;  /* 0x000000110e0d7224 */ /* 0x000fe200078e020d */
[----:B------:R-:W-:Y:S01]  /*06d0*/  SHF.R.S32.HI R20, RZ, 0x8, R20 ;  /* 0x00000008ff147819 */ /* 0x000fe20000011414 */
[----:B----4-:R-:W-:Y:S02]  /*06e0*/  IMAD.SHL.U32 R23, R23, 0x100, RZ ;  /* 0x0000010017177824 */ /* 0x010fe400078e00ff */
[----:B-----5:R-:W-:-:S03]  /*06f0*/  IMAD.SHL.U32 R21, R21, 0x100, RZ ;  /* 0x0000010015157824 */ /* 0x020fc600078e00ff */
[----:B------:R-:W-:Y:S01]  /*0700*/  SHF.R.S32.HI R23, RZ, 0x8, R23 ;  /* 0x00000008ff177819 */ /* 0x000fe20000011417 */
[----:B------:R-:W-:Y:S01]  /*0710*/  IMAD.SHL.U32 R22, R22, 0x100, RZ ;  /* 0x0000010016167824 */ /* 0x000fe200078e00ff */
[----:B------:R-:W-:Y:S01]  /*0720*/  SHF.R.S32.HI R14, RZ, 0x8, R21 ;  /* 0x00000008ff0e7819 */ /* 0x000fe20000011415 */
[----:B------:R-:W-:-:S03]  /*0730*/  IMAD.SHL.U32 R24, R24, 0x100, RZ ;  /* 0x0000010018187824 */ /* 0x000fc600078e00ff */
[----:B------:R-:W-:Y:S01]  /*0740*/  SHF.R.S32.HI R22, RZ, 0x8, R22 ;  /* 0x00000008ff167819 */ /* 0x000fe20000011416 */
[----:B------:R-:W-:Y:S01]  /*0750*/  IMAD R13, R14, R20, R13 ;  /* 0x000000140e0d7224 */ /* 0x000fe200078e020d */
[----:B------:R-:W-:Y:S02]  /*0760*/  SHF.R.S32.HI R20, RZ, 0x8, R25 ;  /* 0x00000008ff147819 */ /* 0x000fe40000011419 */
[----:B------:R-:W-:-:S05]  /*0770*/  SHF.R.S32.HI R24, RZ, 0x8, R24 ;  /* 0x00000008ff187819 */ /* 0x000fca0000011418 */
[----:B------:R-:W-:-:S04]  /*0780*/  IMAD R13, R24, R22, R13 ;  /* 0x00000016180d7224 */ /* 0x000fc800078e020d */
[----:B------:R-:W-:Y:S01]  /*0790*/  IMAD R20, R20, R23, R13 ;  /* 0x0000001714147224 */ /* 0x000fe200078e020d */
[----:B------:R-:W-:Y:S06]  /*07a0*/  @P1 BRA `(.L_x_40) ;  /* 0xfffffffc00081947 */ /* 0x000fec000383ffff */
.L_x_39:
[----:B------:R-:W-:Y:S05]  /*07b0*/  @!P0 BRA `(.L_x_38) ;  /* 0x0000000400188947 */ /* 0x000fea0003800000 */
[----:B------:R-:W-:Y:S02]  /*07c0*/  ISETP.GE.U32.AND P0, PT, R27, 0x4, PT ;  /* 0x000000041b00780c */ /* 0x000fe40003f06070 */
[----:B------:R-:W-:-:S04]  /*07d0*/  LOP3.LUT R21, R8, 0x3, RZ, 0xc0, !PT ;  /* 0x0000000308157812 */ /* 0x000fc800078ec0ff */
[----:B------:R-:W-:-:S07]  /*07e0*/  ISETP.NE.AND P1, PT, R21, RZ, PT ;  /* 0x000000ff1500720c */ /* 0x000fce0003f25270 */
[----:B------:R-:W-:Y:S06]  /*07f0*/  @!P0 BRA `(.L_x_41) ;  /* 0x0000000000808947 */ /* 0x000fec0003800000 */
[----:B------:R-:W-:Y:S02]  /*0800*/  IMAD.IADD R9, R8, 0x1, R11 ;  /* 0x0000000108097824 */ /* 0x000fe400078e020b */
[----:B0-----:R-:W-:Y:S02]  /*0810*/  IMAD R13, R11, 0x4, R4 ;  /* 0x000000040b0d7824 */ /* 0x001fe400078e0204 */
[----:B------:R-:W-:Y:S02]  /*0820*/  IMAD R15, R9, 0x4, R2 ;  /* 0x00000004090f7824 */ /* 0x000fe400078e0202 */
[----:B------:R-:W-:Y:S01]  /*0830*/  VIADD R11, R11, 0x4 ;  /* 0x000000040b0b7836 */ /* 0x000fe20000000000 */
[----:B------:R-:W0:Y:S04]  /*0840*/  LDS R14, [R13+0x80] ;  /* 0x000080000d0e7984 */ /* 0x000e280000000800 */
[----:B------:R-:W1:Y:S04]  /*0850*/  LDS R16, [R15+0x4c0] ;  /* 0x0004c0000f107984 */ /* 0x000e680000000800 */
[----:B------:R-:W2:Y:S04]  /*0860*/  LDS R19, [R15+0x4c4] ;  /* 0x0004c4000f137984 */ /* 0x000ea80000000800 */
[----:B------:R-:W3:Y:S04]  /*0870*/  LDS R18, [R13+0x84] ;  /* 0x000084000d127984 */ /* 0x000ee80000000800 */
[----:B------:R-:W4:Y:S04]  /*0880*/  LDS R22, [R13+0x88] ;  /* 0x000088000d167984 */ /* 0x000f280000000800 */
[----:B------:R-:W5:Y:S04]  /*0890*/  LDS R9, [R15+0x4c8] ;  /* 0x0004c8000f097984 */ /* 0x000f680000000800 */
[----:B------:R5:W5:Y:S04]  /*08a0*/  LDS R10, [R13+0x8c] ;  /* 0x00008c000d0a7984 */ /* 0x000b680000000800 */
[----:B------:R-:W5:Y:S01]  /*08b0*/  LDS R12, [R15+0x4cc] ;  /* 0x0004cc000f0c7984 */ /* 0x000f620000000800 */
[----:B0-----:R-:W-:-:S02]  /*08c0*/  IMAD.SHL.U32 R14, R14, 0x100, RZ ;  /* 0x000001000e0e7824 */ /* 0x001fc400078e00ff */
[----:B-1----:R-:W-:-:S03]  /*08d0*/  IMAD.SHL.U32 R16, R16, 0x100, RZ ;  /* 0x0000010010107824 */ /* 0x002fc600078e00ff */
[----:B------:R-:W-:Y:S01]  /*08e0*/  SHF.R.S32.HI R17, RZ, 0x8, R14 ;  /* 0x00000008ff117819 */ /* 0x000fe2000001140e */
[----:B--2---:R-:W-:Y:S01]  /*08f0*/  IMAD.SHL.U32 R19, R19, 0x100, RZ ;  /* 0x0000010013137824 */ /* 0x004fe200078e00ff */
[----:B------:R-:W-:Y:S02]  /*0900*/  SHF.R.S32.HI R16, RZ, 0x8, R16 ;  /* 0x00000008ff107819 */ /* 0x000fe40000011410 */
[----:B---3--:R-:W-:-:S03]  /*0910*/  SHF.L.U32 R18, R18, 0x8, RZ ;  /* 0x0000000812127819 */ /* 0x008fc600000006ff */
[----:B------:R-:W-:Y:S01]  /*0920*/  IMAD R16, R17, R16, R20 ;  /* 0x0000001011107224 */ /* 0x000fe200078e0214 */
[----:B------:R-:W-:Y:S01]  /*0930*/  SHF.R.S32.HI R19, RZ, 0x8, R19 ;  /* 0x00000008ff137819 */ /* 0x000fe20000011413 */
[----:B----4-:R-:W-:Y:S01]  /*0940*/  IMAD.SHL.U32 R22, R22, 0x100, RZ ;  /* 0x0000010016167824 */ /* 0x010fe200078e00ff */
[----:B------:R-:W-:Y:S01]  /*0950*/  SHF.R.S32.HI R17, RZ, 0x8, R18 ;  /* 0x00000008ff117819 */ /* 0x000fe20000011412 */
[----:B-----5:R-:W-:-:S03]  /*0960*/  IMAD.SHL.U32 R13, R9, 0x100, RZ ;  /* 0x00000100090d7824 */ /* 0x020fc600078e00ff */
[----:B------:R-:W-:Y:S01]  /*0970*/  SHF.R.S32.HI R9, RZ, 0x8, R22 ;  /* 0x00000008ff097819 */ /* 0x000fe20000011416 */
[----:B------:R-:W-:Y:S02]  /*0980*/  IMAD R16, R17, R19, R16 ;  /* 0x0000001311107224 */ /* 0x000fe400078e0210 */
[----:B------:R-:W-:Y:S01]  /*0990*/  IMAD.SHL.U32 R10, R10, 0x100, RZ ;  /* 0x000001000a0a7824 */ /* 0x000fe200078e00ff */
[----:B------:R-:W-:Y:S01]  /*09a0*/  SHF.R.S32.HI R13, RZ, 0x8, R13 ;  /* 0x00000008ff0d7819 */ /* 0x000fe2000001140d */
[----:B------:R-:W-:-:S03]  /*09b0*/  IMAD.SHL.U32 R12, R12, 0x100, RZ ;  /* 0x000001000c0c7824 */ /* 0x000fc600078e00ff */
[----:B------:R-:W-:Y:S01]  /*09c0*/  SHF.R.S32.HI R10, RZ, 0x8, R10 ;  /* 0x00000008ff0a7819 */ /* 0x000fe2000001140a */
[----:B------:R-:W-:Y:S01]  /*09d0*/  IMAD R9, R9, R13, R16 ;  /* 0x0000000d09097224 */ /* 0x000fe200078e0210 */
[----:B------:R-:W-:-:S05]  /*09e0*/  SHF.R.S32.HI R12, RZ, 0x8, R12 ;  /* 0x00000008ff0c7819 */ /* 0x000fca000001140c */
[----:B------:R-:W-:-:S07]  /*09f0*/  IMAD R20, R10, R12, R9 ;  /* 0x0000000c0a147224 */ /* 0x000fce00078e0209 */
.L_x_41:
[----:B------:R-:W-:Y:S05]  /*0a00*/  @!P1 BRA `(.L_x_38) ;  /* 0x0000000000849947 */ /* 0x000fea0003800000 */
[----:B------:R-:W-:Y:S02]  /*0a10*/  ISETP.NE.AND P0, PT, R21, 0x1, PT ;  /* 0x000000011500780c */ /* 0x000fe40003f05270 */
[----:B------:R-:W-:-:S04]  /*0a20*/  LOP3.LUT R9, R8, 0x1, RZ, 0xc0, !PT ;  /* 0x0000000108097812 */ /* 0x000fc800078ec0ff */
[----:B------:R-:W-:-:S07]  /*0a30*/  ISETP.NE.U32.AND P1, PT, R9, 0x1, PT ;  /* 0x000000010900780c */ /* 0x000fce0003f25070 */
[----:B------:R-:W-:Y:S06]  /*0a40*/  @!P0 BRA `(.L_x_42) ;  /* 0x0000000000488947 */ /* 0x000fec0003800000 */
[----:B0-----:R-:W-:Y:S02]  /*0a50*/  IMAD.IADD R13, R8, 0x1, R11 ;  /* 0x00000001080d7824 */ /* 0x001fe400078e020b */
[----:B------:R-:W-:Y:S02]  /*0a60*/  IMAD R9, R11, 0x4, R4 ;  /* 0x000000040b097824 */ /* 0x000fe400078e0204 */
[----:B------:R-:W-:Y:S02]  /*0a70*/  IMAD R13, R13, 0x4, R2 ;  /* 0x000000040d0d7824 */ /* 0x000fe400078e0202 */
[----:B------:R-:W-:Y:S01]  /*0a80*/  VIADD R11, R11, 0x2 ;  /* 0x000000020b0b7836 */ /* 0x000fe20000000000 */
[----:B------:R-:W0:Y:S04]  /*0a90*/  LDS R10, [R9+0x80] ;  /* 0x00008000090a7984 */ /* 0x000e280000000800 */
[----:B------:R-:W1:Y:S04]  /*0aa0*/  LDS R12, [R13+0x4c0] ;  /* 0x0004c0000d0c7984 */ /* 0x000e680000000800 */
[----:B------:R-:W2:Y:S04]  /*0ab0*/  LDS R14, [R9+0x84] ;  /* 0x00008400090e7984 */ /* 0x000ea80000000800 */
[----:B------:R-:W3:Y:S01]  /*0ac0*/  LDS R16, [R13+0x4c4] ;  /* 0x0004c4000d107984 */ /* 0x000ee20000000800 */
[----:B0-----:R-:W-:-:S02]  /*0ad0*/  IMAD.SHL.U32 R10, R10, 0x100, RZ ;  /* 0x000001000a0a7824 */ /* 0x001fc400078e00ff */
[----:B-1----:R-:W-:-:S03]  /*0ae0*/  IMAD.SHL.U32 R12, R12, 0x100, RZ ;  /* 0x000001000c0c7824 */ /* 0x002fc600078e00ff */
[----:B------:R-:W-:Y:S01]  /*0af0*/  SHF.R.S32.HI R15, RZ, 0x8, R10 ;  /* 0x00000008ff0f7819 */ /* 0x000fe2000001140a */
[----:B--2---:R-:W-:Y:S01]  /*0b00*/  IMAD.SHL.U32 R14, R14, 0x100, RZ ;  /* 0x000001000e0e7824 */ /* 0x004fe200078e00ff */
[----:B------:R-:W-:Y:S01]  /*0b10*/  SHF.R.S32.HI R12, RZ, 0x8, R12 ;  /* 0x00000008ff0c7819 */ /* 0x000fe2000001140c */
[----:B---3--:R-:W-:-:S03]  /*0b20*/  IMAD.SHL.U32 R16, R16, 0x100, RZ ;  /* 0x0000010010107824 */ /* 0x008fc600078e00ff */
[----:B------:R-:W-:Y:S01]  /*0b30*/  SHF.R.S32.HI R17, RZ, 0x8, R14 ;  /* 0x00000008ff117819 */ /* 0x000fe2000001140e */
[----:B------:R-:W-:Y:S01]  /*0b40*/  IMAD R12, R15, R12, R20 ;  /* 0x0000000c0f0c7224 */ /* 0x000fe200078e0214 */
[----:B------:R-:W-:-:S05]  /*0b50*/  SHF.R.S32.HI R16, RZ, 0x8, R16 ;  /* 0x00000008ff107819 */ /* 0x000fca0000011410 */
[----:B------:R-:W-:-:S07]  /*0b60*/  IMAD R20, R17, R16, R12 ;  /* 0x0000001011147224 */ /* 0x000fce00078e020c */
.L_x_42:
[----:B------:R-:W-:Y:S05]  /*0b70*/  @P1 BRA `(.L_x_38) ;  /* 0x0000000000281947 */ /* 0x000fea0003800000 */
[----:B------:R-:W-:Y:S01]  /*0b80*/  IADD3 R9, PT, PT, R8, R11, RZ ;  /* 0x0000000b08097210 */ /* 0x000fe20007ffe0ff */
[----:B------:R-:W-:-:S04]  /*0b90*/  IMAD R11, R11, 0x4, R4 ;  /* 0x000000040b0b7824 */ /* 0x000fc800078e0204 */
[----:B------:R-:W-:Y:S02]  /*0ba0*/  IMAD R9, R9, 0x4, R2 ;  /* 0x0000000409097824 */ /* 0x000fe400078e0202 */
[----:B------:R-:W1:Y:S04]  /*0bb0*/  LDS R11, [R11+0x80] ;  /* 0x000080000b0b7984 */ /* 0x000e680000000800 */
[----:B------:R-:W2:Y:S01]  /*0bc0*/  LDS R9, [R9+0x4c0] ;  /* 0x0004c00009097984 */ /* 0x000ea20000000800 */
[----:B-1----:R-:W-:Y:S02]  /*0bd0*/  IMAD.SHL.U32 R10, R11, 0x100, RZ ;  /* 0x000001000b0a7824 */ /* 0x002fe400078e00ff */
[----:B--2---:R-:W-:-:S03]  /*0be0*/  IMAD.SHL.U32 R12, R9, 0x100, RZ ;  /* 0x00000100090c7824 */ /* 0x004fc600078e00ff */
[----:B0-----:R-:W-:Y:S02]  /*0bf0*/  SHF.R.S32.HI R13, RZ, 0x8, R10 ;  /* 0x00000008ff0d7819 */ /* 0x001fe4000001140a */
[----:B------:R-:W-:-:S05]  /*0c00*/  SHF.R.S32.HI R12, RZ, 0x8, R12 ;  /* 0x00000008ff0c7819 */ /* 0x000fca000001140c */
[----:B------:R-:W-:-:S07]  /*0c10*/  IMAD R20, R13, R12, R20 ;  /* 0x0000000c0d147224 */ /* 0x000fce00078e0214 */
.L_x_38:
[----:B------:R-:W-:Y:S01]  /*0c20*/  ISETP.GE.AND P0, PT, R5, R8, PT ;  /* 0x000000080500720c */ /* 0x000fe20003f06270 */
[----:B------:R-:W1:Y:S01]  /*0c30*/  LDS R11, [R2+0x488] ;  /* 0x00048800020b7984 */ /* 0x000e620000000800 */
[----:B------:R-:W2:Y:S01]  /*0c40*/  LDCU UR4, c[0x0][0x3a0] ;  /* 0x00007400ff0477ac */ /* 0x000ea20008000800 */
[----:B------:R-:W-:Y:S02]  /*0c50*/  ISETP.GT.U32.AND P1, PT, R3, 0xe, PT ;  /* 0x0000000e0300780c */ /* 0x000fe40003f24070 */
[----:B------:R-:W-:Y:S01]  /*0c60*/  ISETP.EQ.AND P0, PT, R7, RZ, !P0 ;  /* 0x000000ff0700720c */ /* 0x000fe20004702270 */
[----:B------:R0:W3:Y:S01]  /*0c70*/  LDS R5, [R4+0x80] ;  /* 0x0000800004057984 */ /* 0x0000e20000000800 */
[----:B------:R-:W4:Y:S01]  /*0c80*/  S2R R10, SR_CTAID.Y ;  /* 0x00000000000a7919 */ /* 0x000f220000002600 */
[----:B0-----:R-:W-:-:S10]  /*0c90*/  IMAD R4, R3, 0x4, R4 ;  /* 0x0000000403047824 */ /* 0x001fd400078e0204 */
[----:B------:R-:W0:Y:S01]  /*0ca0*/  @!P0 LDS R13, [R2+0x4a8] ;  /* 0x0004a800020d8984 */ /* 0x000e220000000800 */
[----:B------:R-:W5:Y:S01]  /*0cb0*/  @!P0 LDC.64 R8, c[0x0][0x388] ;  /* 0x0000e200ff088b82 */ /* 0x000f620000000a00 */
[----:B--2---:R-:W-:Y:S01]  /*0cc0*/  UIADD3 UR4, UPT, UPT, UR4, 0x1, URZ ;  /* 0x0000000104047890 */ /* 0x004fe2000fffe0ff */
[----:B-1----:R-:W-:-:S05]  /*0cd0*/  SHF.R.S32.HI R20, RZ, R11, R20 ;  /* 0x0000000bff147219 */ /* 0x002fca0000011414 */
[----:B---3--:R-:W-:Y:S02]  /*0ce0*/  IMAD.IADD R11, R5, 0x1, -R20 ;  /* 0x00000001050b7824 */ /* 0x008fe400078e0a14 */
[----:B------:R-:W-:Y:S02]  /*0cf0*/  IMAD.MOV.U32 R5, RZ, RZ, RZ ;  /* 0x000000ffff057224 */ /* 0x000fe400078e00ff */
[----:B------:R-:W-:Y:S02]  /*0d00*/  @!P0 IMAD.MOV.U32 R5, RZ, RZ, R11 ;  /* 0x000000ffff058224 */ /* 0x000fe400078e000b */
[----:B0-----:R-:W-:Y:S02]  /*0d10*/  @!P0 IMAD.IADD R13, R6, 0x1, R13 ;  /* 0x00000001060d8824 */ /* 0x001fe400078e020d */
[----:B------:R-:W-:Y:S01]  /*0d20*/  IMAD.SHL.U32 R6, R5, 0x2, RZ ;  /* 0x0000000205067824 */ /* 0x000fe200078e00ff */
[----:B------:R-:W-:Y:S01]  /*0d30*/  SHF.R.S32.HI R5, RZ, 0x1f, R5 ;  /* 0x0000001fff057819 */ /* 0x000fe20000011405 */
[----:B-----5:R-:W-:-:S03]  /*0d40*/  @!P0 IMAD.WIDE.U32 R8, R13, 0x4, R8 ;  /* 0x000000040d088825 */ /* 0x020fc600078e0008 */
[----:B------:R-:W-:Y:S01]  /*0d50*/  LOP3.LUT R5, R6, R5, RZ, 0x3c, !PT ;  /* 0x0000000506057212 */ /* 0x000fe200078e3cff */
[----:B----4-:R-:W-:Y:S01]  /*0d60*/  IMAD R6, R10, 0xf, R3 ;  /* 0x0000000f0a067824 */ /* 0x010fe200078e0203 */
[----:B------:R0:W-:Y:S02]  /*0d70*/  @!P0 STG.E desc[UR6][R8.64], R11 ;  /* 0x0000000b08008986 */ /* 0x0001e4000c101906 */
[----:B------:R-:W-:Y:S01]  /*0d80*/  VIMNMX R5, PT, PT, R5, 0xfffff, PT ;  /* 0x000fffff05057848 */ /* 0x000fe20003fe0100 */
[----:B------:R-:W-:Y:S01]  /*0d90*/  BAR.SYNC.DEFER_BLOCKING 0x0 ;  /* 0x0000000000007b1d */ /* 0x000fe20000010000 */
[----:B------:R-:W-:-:S05]  /*0da0*/  SHF.L.U32 R6, R6, UR4, RZ ;  /* 0x0000000406067c19 */ /* 0x000fca00080006ff */
[----:B------:R0:W-:Y:S02]  /*0db0*/  STS [R4], R5 ;  /* 0x0000000504007388 */ /* 0x0001e40000000800 */
[----:B------:R-:W-:Y:S06]  /*0dc0*/  BAR.SYNC.DEFER_BLOCKING 0x0 ;  /* 0x0000000000007b1d */ /* 0x000fec0000010000 */
[----:B------:R-:W-:Y:S05]  /*0dd0*/  @P1 EXIT ;  /* 0x000000000000194d */ /* 0x000fea0003800000 */
[C---:B0-----:R-:W-:Y:S01]  /*0de0*/  IMAD R9, R0.reuse, 0x44, R2 ;  /* 0x0000004400097824 */ /* 0x041fe200078e0202 */
[----:B------:R-:W-:Y:S01]  /*0df0*/  LOP3.LUT P0, RZ, R0, R7, RZ, 0xfc, !PT ;  /* 0x0000000700ff7212 */ /* 0x000fe2000780fcff */
[----:B------:R-:W0:Y:S04]  /*0e00*/  LDS R2, [R2+0x480] ;  /* 0x0004800002027984 */ /* 0x000e280000000800 */
[----:B------:R-:W1:Y:S04]  /*0e10*/  LDS R12, [R9] ;  /* 0x00000000090c7984 */ /* 0x000e680000000800 */
[----:B------:R-:W2:Y:S04]  /*0e20*/  LDS R28, [R9+0x4] ;  /* 0x00000400091c7984 */ /* 0x000ea80000000800 */
[----:B------:R-:W3:Y:S04]  /*0e30*/  LDS R5, [R9+0x8] ;  /* 0x0000080009057984 */ /* 0x000ee80000000800 */
[----:B------:R-:W4:Y:S04]  /*0e40*/  LDS R11, [R9+0xc] ;  /* 0x00000c00090b7984 */ /* 0x000f280000000800 */
[----:B------:R-:W5:Y:S04]  /*0e50*/  LDS R13, [R9+0x10] ;  /* 0x00001000090d7984 */ /* 0x000f680000000800 */
[----:B------:R-:W5:Y:S04]  /*0e60*/  LDS R26, [R9+0x14] ;  /* 0x00001400091a7984 */ /* 0x000f680000000800 */
[----:B------:R-:W5:Y:S04]  /*0e70*/  LDS R24, [R9+0x18] ;  /* 0x0000180009187984 */ /* 0x000f680000000800 */
[----:B------:R-:W5:Y:S04]  /*0e80*/  LDS R4, [R9+0x20] ;  /* 0x0000200009047984 */ /* 0x000f680000000800 */
[----:B------:R-:W5:Y:S04]  /*0e90*/  LDS R22, [R9+0x1c] ;  /* 0x00001c0009167984 */ /* 0x000f680000000800 */
[----:B------:R-:W5:Y:S01]  /*0ea0*/  LDS R20, [R9+0x24] ;  /* 0x0000240009147984 */ /* 0x000f620000000800 */
[----:B0-----:R-:W-:-:S03]  /*0eb0*/  IADD3 R2, PT, PT, -R2, 0x10, RZ ;  /* 0x0000001002027810 */ /* 0x001fc60007ffe1ff */
[----:B------:R-:W0:Y:S01]  /*0ec0*/  LDS R18, [R9+0x28] ;  /* 0x0000280009127984 */ /* 0x000e220000000800 */
[-C--:B-1----:R-:W-:Y:S02]  /*0ed0*/  SHF.R.S32.HI R15, RZ, R3.reuse, R12 ;  /* 0x00000003ff0f7219 */ /* 0x082fe4000001140c */
[----:B------:R-:W-:Y:S01]  /*0ee0*/  SEL R2, R2, 0x10, !P0 ;  /* 0x0000001002027807 */ /* 0x000fe20004000000 */
[----:B------:R-:W1:Y:S01]  /*0ef0*/  LDS R16, [R9+0x2c] ;  /* 0x00002c0009107984 */ /* 0x000e620000000800 */
[----:B--2---:R-:W-:-:S03]  /*0f00*/  SHF.R.S32.HI R28, RZ, R3, R28 ;  /* 0x00000003ff1c7219 */ /* 0x004fc6000001141c */
[----:B------:R-:W2:Y:S01]  /*0f10*/  LDS R14, [R9+0x30] ;  /* 0x00003000090e7984 */ /* 0x000ea20000000800 */
[-C--:B---3--:R-:W-:Y:S01]  /*0f20*/  SHF.R.S32.HI R5, RZ, R3.reuse, R5 ;  /* 0x00000003ff057219 */ /* 0x088fe20000011405 */
[-C--:B------:R-:W-:Y:S02]  /*0f30*/  IMAD R2, R2, R3.reuse, R2 ;  /* 0x0000000302027224 */ /* 0x080fe400078e0202 */
[----:B------:R-:W3:Y:S01]  /*0f40*/  LDS R10, [R9+0x34] ;  /* 0x00003400090a7984 */ /* 0x000ee20000000800 */
[----:B------:R-:W-:Y:S02]  /*0f50*/  IADD3 R5, PT, PT, R5, R28, R15 ;  /* 0x0000001c05057210 */ /* 0x000fe40007ffe00f */
[-C--:B----4-:R-:W-:Y:S01]  /*0f60*/  SHF.R.S32.HI R28, RZ, R3.reuse, R11 ;  /* 0x00000003ff1c7219 */ /* 0x090fe2000001140b */
[----:B------:R-:W4:Y:S01]  /*0f70*/  LDS R8, [R9+0x38] ;  /* 0x0000380009087984 */ /* 0x000f220000000800 */
[----:B-----5:R-:W-:-:S03]  /*0f80*/  SHF.R.S32.HI R13, RZ, R3, R13 ;  /* 0x00000003ff0d7219 */ /* 0x020fc6000001140d */
[----:B------:R5:W4:Y:S01]  /*0f90*/  LDS R12, [R9+0x3c] ;  /* 0x00003c00090c7984 */ /* 0x000b220000000800 */
[----:B------:R-:W-:Y:S02]  /*0fa0*/  IADD3 R13, PT, PT, R13, R5, R28 ;  /* 0x000000050d0d7210 */ /* 0x000fe40007ffe01c */
[-C--:B------:R-:W-:Y:S02]  /*0fb0*/  SHF.R.S32.HI R5, RZ, R3.reuse, R26 ;  /* 0x00000003ff057219 */ /* 0x080fe4000001141a */
[-C--:B------:R-:W-:Y:S02]  /*0fc0*/  SHF.R.S32.HI R24, RZ, R3.reuse, R24 ;  /* 0x00000003ff187219 */ /* 0x080fe40000011418 */
[----:B------:R-:W-:Y:S02]  /*0fd0*/  SHF.R.S32.HI R11, RZ, R3, R4 ;  /* 0x00000003ff0b7219 */ /* 0x000fe40000011404 */
[----:B------:R-:W-:Y:S02]  /*0fe0*/  IADD3 R13, PT, PT, R24, R13, R5 ;  /* 0x0000000d180d7210 */ /* 0x000fe40007ffe005 */
[----:B------:R-:W4:Y:S01]  /*0ff0*/  LDC.64 R4, c[0x0][0x380] ;  /* 0x0000e000ff047b82 */ /* 0x000f220000000a00 */
[----:B------:R-:W-:-:S02]  /*1000*/  SHF.R.S32.HI R22, RZ, R3, R22 ;  /* 0x00000003ff167219 */ /* 0x000fc40000011416 */
[----:B-----5:R-:W-:Y:S02]  /*1010*/  SHF.R.S32.HI R9, RZ, R3, R20 ;  /* 0x00000003ff097219 */ /* 0x020fe40000011414 */
[----:B------:R-:W-:Y:S01]  /*1020*/  IADD3 R11, PT, PT, R11, R13, R22 ;  /* 0x0000000d0b0b7210 */ /* 0x000fe20007ffe016 */
[----:B------:R-:W-:Y:S01]  /*1030*/  IMAD R13, R7, 0x10, R0 ;  /* 0x00000010070d7824 */ /* 0x000fe200078e0200 */
[----:B0-----:R-:W-:-:S03]  /*1040*/  SHF.R.S32.HI R18, RZ, R3, R18 ;  /* 0x00000003ff127219 */ /* 0x001fc60000011412 */
[----:B------:R-:W-:Y:S01]  /*1050*/  IMAD.IADD R13, R6, 0x1, R13 ;  /* 0x00000001060d7824 */ /* 0x000fe200078e020d */
[----:B------:R-:W-:Y:S02]  /*1060*/  IADD3 R11, PT, PT, R18, R11, R9 ;  /* 0x0000000b120b7210 */ /* 0x000fe40007ffe009 */
[-C--:B-1----:R-:W-:Y:S02]  /*1070*/  SHF.R.S32.HI R9, RZ, R3.reuse, R16 ;  /* 0x00000003ff097219 */ /* 0x082fe40000011410 */
[----:B--2---:R-:W-:-:S04]  /*1080*/  SHF.R.S32.HI R14, RZ, R3, R14 ;  /* 0x00000003ff0e7219 */ /* 0x004fc8000001140e */
[----:B------:R-:W-:Y:S02]  /*1090*/  IADD3 R9, PT, PT, R14, R11, R9 ;  /* 0x0000000b0e097210 */ /* 0x000fe40007ffe009 */
[-C--:B---3--:R-:W-:Y:S02]  /*10a0*/  SHF.R.S32.HI R7, RZ, R3.reuse, R10 ;  /* 0x00000003ff077219 */ /* 0x088fe4000001140a */
[-C--:B----4-:R-:W-:Y:S01]  /*10b0*/  SHF.R.S32.HI R8, RZ, R3.reuse, R8 ;  /* 0x00000003ff087219 */ /* 0x090fe20000011408 */
[----:B------:R-:W-:Y:S01]  /*10c0*/  IMAD.WIDE R4, R13, 0x4, R4 ;  /* 0x000000040d047825 */ /* 0x000fe200078e0204 */
[----:B------:R-:W-:Y:S02]  /*10d0*/  SHF.R.S32.HI R3, RZ, R3, R12 ;  /* 0x00000003ff037219 */ /* 0x000fe4000001140c */
[----:B------:R-:W-:-:S04]  /*10e0*/  IADD3 R7, PT, PT, R8, R9, R7 ;  /* 0x0000000908077210 */ /* 0x000fc80007ffe007 */
[----:B------:R-:W-:-:S05]  /*10f0*/  IADD3 R3, PT, PT, R2, R7, R3 ;  /* 0x0000000702037210 */ /* 0x000fca0007ffe003 */
[----:B------:R-:W-:Y:S01]  /*1100*/  STG.E desc[UR6][R4.64], R3 ;  /* 0x0000000304007986 */ /* 0x000fe2000c101906 */
[----:B------:R-:W-:Y:S05]  /*1110*/  EXIT ;  /* 0x000000000000794d */ /* 0x000fea0003800000 */
.L_x_43:
        /* <DEDUP_REMOVED lines=14> */
.L_x_280:


//--------------------- .text.cudaCalcPartition   --------------------------
	.section	.text.cudaCalcPartition,"ax",@progbits
	.align	128
        .global         cudaCalcPartition
        .type           cudaCalcPartition,@function
        .size           cudaCalcPartition,(.L_x_281 - cudaCalcPartition)
        .other          cudaCalcPartition,@"STO_CUDA_ENTRY STV_DEFAULT"
cudaCalcPartition:
.text.cudaCalcPartition:
[----:B------:R-:W-:Y:S01]  /*0000*/  LDC R1, c[0x0][0x37c] ;  /* 0x0000df00ff017b82 */ /* 0x000fe20000000800 */
[----:B------:R-:W0:Y:S01]  /*0010*/  S2R R4, SR_TID.X ;  /* 0x0000000000047919 */ /* 0x000e220000002100 */
[----:B------:R-:W1:Y:S01]  /*0020*/  LDCU.64 UR6, c[0x0][0x358] ;  /* 0x00006b00ff0677ac */ /* 0x000e620008000a00 */
[----:B------:R-:W0:Y:S05]  /*0030*/  S2R R5, SR_TID.Y ;  /* 0x0000000000057919 */ /* 0x000e2a0000002200 */
[----:B------:R-:W2:Y:S01]  /*0040*/  S2UR UR5, SR_CgaCtaId ;  /* 0x00000000000579c3 */ /* 0x000ea20000008800 */
[----:B------:R-:W-:-:S07]  /*0050*/  UMOV UR4, 0x400 ;  /* 0x0000040000047882 */ /* 0x000fce0000000000 */
[----:B------:R-:W3:Y:S08]  /*0060*/  S2UR UR8, SR_CTAID.X ;  /* 0x00000000000879c3 */ /* 0x000ef00000002500 */
[----:B------:R-:W3:Y:S01]  /*0070*/  LDC R10, c[0x0][0x3a8] ;  /* 0x0000ea00ff0a7b82 */ /* 0x000ee20000000800 */
[----:B0-----:R-:W-:-:S05]  /*0080*/  IMAD R6, R5, 0x10, R4 ;  /* 0x0000001005067824 */ /* 0x001fca00078e0204 */
[----:B------:R-:W-:-:S13]  /*0090*/  ISETP.GT.U32.AND P0, PT, R6, 0x2f, PT ;  /* 0x0000002f0600780c */ /* 0x000fda0003f04070 */
[----:B------:R-:W0:Y:S01]  /*00a0*/  @!P0 S2R R7, SR_CTAID.Y ;  /* 0x0000000000078919 */ /* 0x000e220000002600 */
[----:B------:R-:W0:Y:S02]  /*00b0*/  @!P0 LDC.64 R2, c[0x0][0x398] ;  /* 0x0000e600ff028b82 */ /* 0x000e240000000a00 */
[----:B0-----:R-:W-:-:S04]  /*00c0*/  @!P0 IMAD.WIDE.U32 R2, R7, 0xc0, R2 ;  /* 0x000000c007028825 */ /* 0x001fc800078e0002 */
[C---:B------:R-:W-:Y:S01]  /*00d0*/  @!P0 IMAD.WIDE.U32 R8, R6.reuse, 0x4, R2 ;  /* 0x0000000406088825 */ /* 0x040fe200078e0002 */
[----:B--2---:R-:W-:Y:S01]  /*00e0*/  ULEA UR4, UR5, UR4, 0x18 ;  /* 0x0000000405047291 */ /* 0x004fe2000f8ec0ff */
[----:B------:R-:W0:Y:S03]  /*00f0*/  LDC.64 R2, c[0x0][0x3a0] ;  /* 0x0000e800ff027b82 */ /* 0x000e260000000a00 */
[----:B-1----:R3:W2:Y:S01]  /*0100*/  @!P0 LDG.E R0, desc[UR6][R8.64] ;  /* 0x0000000608008981 */ /* 0x0026a2000c1e1900 */
[----:B------:R-:W-:Y:S01]  /*0110*/  IMAD.MOV.U32 R11, RZ, RZ, 0x1 ;  /* 0x00000001ff0b7424 */ /* 0x000fe200078e00ff */
[----:B------:R-:W-:Y:S01]  /*0120*/  LEA R7, R6, UR4, 0x2 ;  /* 0x0000000406077c11 */ /* 0x000fe2000f8e10ff */
[----:B------:R-:W-:Y:S01]  /*0130*/  BSSY.RECONVERGENT B0, `(.L_x_44) ;  /* 0x0000017000007945 */ /* 0x000fe20003800200 */
[----:B---3--:R-:W-:Y:S02]  /*0140*/  IMAD R8, R10, UR8, RZ ;  /* 0x000000080a087c24 */ /* 0x008fe4000f8e02ff */
[----:B0-----:R-:W-:-:S02]  /*0150*/  SHF.L.U32 R9, R11, R2, RZ ;  /* 0x000000020b097219 */ /* 0x001fc400000006ff */
[----:B------:R-:W-:Y:S02]  /*0160*/  IMAD R11, R8, R3, R6 ;  /* 0x00000003080b7224 */ /* 0x000fe400078e0206 */
[----:B------:R-:W-:Y:S01]  /*0170*/  VIADDMNMX.U32 R9, R9, -R8, R10, PT ;  /* 0x8000000809097246 */ /* 0x000fe2000380000a */
[----:B--2---:R0:W-:Y:S01]  /*0180*/  @!P0 STS [R7+0x480], R0 ;  /* 0x0004800007008388 */ /* 0x0041e20000000800 */
[----:B------:R-:W-:Y:S01]  /*0190*/  BAR.SYNC.DEFER_BLOCKING 0x0 ;  /* 0x0000000000007b1d */ /* 0x000fe20000010000 */
[----:B------:R-:W-:-:S13]  /*01a0*/  ISETP.GT.U32.AND P0, PT, R6, 0x1f, PT ;  /* 0x0000001f0600780c */ /* 0x000fda0003f04070 */
[----:B0-----:R-:W-:Y:S05]  /*01b0*/  @P0 BRA `(.L_x_45) ;  /* 0x0000000000380947 */ /* 0x001fea0003800000 */
[----:B------:R-:W0:Y:S01]  /*01c0*/  LDS.64 R14, [UR4+0x480] ;  /* 0x00048004ff0e7984 */ /* 0x000e220008000a00 */
[----:B------:R-:W-:Y:S01]  /*01d0*/  BSSY.RECONVERGENT B1, `(.L_x_46) ;  /* 0x000000b000017945 */ /* 0x000fe20003800200 */
[----:B------:R-:W-:Y:S01]  /*01e0*/  IMAD.MOV.U32 R0, RZ, RZ, RZ ;  /* 0x000000ffff007224 */ /* 0x000fe200078e00ff */
[----:B0-----:R-:W-:-:S04]  /*01f0*/  VIADDMNMX R14, R14, R6, R11, PT ;  /* 0x000000060e0e7246 */ /* 0x001fc8000380010b */
[----:B------:R-:W-:-:S13]  /*0200*/  ISETP.GE.AND P0, PT, R14, 0x20, PT ;  /* 0x000000200e00780c */ /* 0x000fda0003f06270 */
[----:B------:R-:W-:Y:S05]  /*0210*/  @!P0 BRA `(.L_x_47) ;  /* 0x0000000000188947 */ /* 0x000fea0003800000 */
[----:B------:R-:W0:Y:S01]  /*0220*/  LDC.64 R12, c[0x0][0x390] ;  /* 0x0000e400ff0c7b82 */ /* 0x000e220000000a00 */
[----:B------:R-:W-:-:S05]  /*0230*/  IADD3 R15, PT, PT, R11, -0x20, R15 ;  /* 0xffffffe00b0f7810 */ /* 0x000fca0007ffe00f */
[----:B0-----:R-:W-:Y:S02]  /*0240*/  IMAD.WIDE R12, R15, 0x4, R12 ;  /* 0x000000040f0c7825 */ /* 0x001fe400078e020c */
[----:B------:R-:W0:Y:S04]  /*0250*/  LDS R15, [UR4+0x4ac] ;  /* 0x0004ac04ff0f7984 */ /* 0x000e280008000800 */
[----:B------:R-:W0:Y:S02]  /*0260*/  LDG.E R12, desc[UR6][R12.64] ;  /* 0x000000060c0c7981 */ /* 0x000e24000c1e1900 */
[----:B0-----:R-:W-:-:S07]  /*0270*/  SHF.R.S32.HI R0, RZ, R15, R12 ;  /* 0x0000000fff007219 */ /* 0x001fce000001140c */
.L_x_47:
[----:B------:R-:W-:Y:S05]  /*0280*/  BSYNC.RECONVERGENT B1 ;  /* 0x0000000000017941 */ /* 0x000fea0003800200 */
.L_x_46:
[----:B------:R0:W-:Y:S02]  /*0290*/  STS [R7], R0 ;  /* 0x0000000007007388 */ /* 0x0001e40000000800 */
.L_x_45:
[----:B------:R-:W-:Y:S05]  /*02a0*/  BSYNC.RECONVERGENT B0 ;  /* 0x0000000000007941 */ /* 0x000fea0003800200 */
.L_x_44:
[----:B------:R-:W-:Y:S01]  /*02b0*/  IMAD R13, R9, R3, RZ ;  /* 0x00000003090d7224 */ /* 0x000fe200078e02ff */
[----:B------:R-:W-:Y:S01]  /*02c0*/  BSSY.RECONVERGENT B0, `(.L_x_48) ;  /* 0x000000b000007945 */ /* 0x000fe20003800200 */
[----:B0-----:R-:W-:-:S03]  /*02d0*/  IMAD.MOV.U32 R0, RZ, RZ, RZ ;  /* 0x000000ffff007224 */ /* 0x001fc600078e00ff */
[----:B------:R-:W-:-:S13]  /*02e0*/  ISETP.GE.AND P0, PT, R6, R13, PT ;  /* 0x0000000d0600720c */ /* 0x000fda0003f06270 */
[----:B------:R-:W-:Y:S05]  /*02f0*/  @P0 BRA `(.L_x_49) ;  /* 0x00000000001c0947 */ /* 0x000fea0003800000 */
[----:B------:R-:W0:Y:S01]  /*0300*/  LDS R0, [UR4+0x484] ;  /* 0x00048404ff007984 */ /* 0x000e220008000800 */
[----:B------:R-:W1:Y:S01]  /*0310*/  LDC.64 R14, c[0x0][0x390] ;  /* 0x0000e400ff0e7b82 */ /* 0x000e620000000a00 */
[----:B0-----:R-:W-:-:S04]  /*0320*/  IMAD.IADD R17, R11, 0x1, R0 ;  /* 0x000000010b117824 */ /* 0x001fc800078e0200 */
[----:B-1----:R-:W-:Y:S02]  /*0330*/  IMAD.WIDE R14, R17, 0x4, R14 ;  /* 0x00000004110e7825 */ /* 0x002fe400078e020e */
[----:B------:R-:W0:Y:S04]  /*0340*/  LDS R17, [UR4+0x4ac] ;  /* 0x0004ac04ff117984 */ /* 0x000e280008000800 */
[----:B------:R-:W0:Y:S02]  /*0350*/  LDG.E R14, desc[UR6][R14.64] ;  /* 0x000000060e0e7981 */ /* 0x000e24000c1e1900 */
[----:B0-----:R-:W-:-:S07]  /*0360*/  SHF.R.S32.HI R0, RZ, R17, R14 ;  /* 0x00000011ff007219 */ /* 0x001fce000001140e */
.L_x_49:
[----:B------:R-:W-:Y:S05]  /*0370*/  BSYNC.RECONVERGENT B0 ;  /* 0x0000000000007941 */ /* 0x000fea0003800200 */
.L_x_48:
[----:B------:R-:W-:Y:S01]  /*0380*/  STS [R7+0x80], R0 ;  /* 0x0000800007007388 */ /* 0x000fe20000000800 */
[----:B------:R-:W-:Y:S01]  /*0390*/  IMAD.MOV.U32 R17, RZ, RZ, RZ ;  /* 0x000000ffff117224 */ /* 0x000fe200078e00ff */
[----:B------:R-:W-:Y:S06]  /*03a0*/  BAR.SYNC.DEFER_BLOCKING 0x0 ;  /* 0x0000000000007b1d */ /* 0x000fec0000010000 */
[----:B------:R-:W0:Y:S02]  /*03b0*/  LDS R10, [UR4+0x480] ;  /* 0x00048004ff0a7984 */ /* 0x000e240008000800 */
[----:B0-----:R-:W-:-:S13]  /*03c0*/  ISETP.GE.AND P0, PT, R10, 0x1, PT ;  /* 0x000000010a00780c */ /* 0x001fda0003f06270 */
[----:B------:R-:W-:Y:S05]  /*03d0*/  @!P0 BRA `(.L_x_50) ;  /* 0x0000000800448947 */ /* 0x000fea0003800000 */
[C---:B------:R-:W-:Y:S01]  /*03e0*/  ISETP.GE.U32.AND P0, PT, R10.reuse, 0x8, PT ;  /* 0x000000080a00780c */ /* 0x040fe20003f06070 */
[----:B------:R-:W-:Y:S01]  /*03f0*/  IMAD.MOV R14, RZ, RZ, -R10 ;  /* 0x000000ffff0e7224 */ /* 0x000fe200078e0a0a */
[----:B------:R-:W-:Y:S01]  /*0400*/  LOP3.LUT R24, R10, 0x7, RZ, 0xc0, !PT ;  /* 0x000000070a187812 */ /* 0x000fe200078ec0ff */
[----:B------:R-:W-:-:S03]  /*0410*/  IMAD.MOV.U32 R17, RZ, RZ, RZ ;  /* 0x000000ffff117224 */ /* 0x000fc600078e00ff */
[----:B------:R-:W-:-:S07]  /*0420*/  ISETP.NE.AND P1, PT, R24, RZ, PT ;  /* 0x000000ff1800720c */ /* 0x000fce0003f25270 */
[----:B------:R-:W-:Y:S06]  /*0430*/  @!P0 BRA `(.L_x_51) ;  /* 0x0000000400108947 */ /* 0x000fec0003800000 */
[----:B------:R-:W-:Y:S01]  /*0440*/  UIADD3 UR5, UPT, UPT, UR4, 0x4dc, URZ ;  /* 0x000004dc04057890 */ /* 0x000fe2000fffe0ff */
[C---:B------:R-:W-:Y:S01]  /*0450*/  LOP3.LUT R0, R10.reuse, 0x7ffffff8, RZ, 0xc0, !PT ;  /* 0x7ffffff80a007812 */ /* 0x040fe200078ec0ff */
[----:B------:R-:W-:Y:S02]  /*0460*/  IMAD.IADD R15, R10, 0x1, -R6 ;  /* 0x000000010a0f7824 */ /* 0x000fe400078e0a06 */
[----:B------:R-:W-:Y:S02]  /*0470*/  IMAD.MOV.U32 R17, RZ, RZ, RZ ;  /* 0x000000ffff117224 */ /* 0x000fe400078e00ff */
[----:B------:R-:W-:Y:S02]  /*0480*/  IMAD.MOV R0, RZ, RZ, -R0 ;  /* 0x000000ffff007224 */ /* 0x000fe400078e0a00 */
[----:B------:R-:W-:-:S07]  /*0490*/  IMAD.U32 R12, RZ, RZ, UR5 ;  /* 0x00000005ff0c7e24 */ /* 0x000fce000f8e00ff */
.L_x_52:
[----:B------:R-:W-:Y:S01]  /*04a0*/  IMAD R16, R15, -0x4, R12 ;  /* 0xfffffffc0f107824 */ /* 0x000fe200078e020c */
[----:B------:R-:W0:Y:S01]  /*04b0*/  LDS R26, [R12+-0x1c] ;  /* 0xffffe4000c1a7984 */ /* 0x000e220000000800 */
[----:B------:R-:W-:Y:S02]  /*04c0*/  VIADD R0, R0, 0x8 ;  /* 0x0000000800007836 */ /* 0x000fe40000000000 */
[----:B------:R-:W-:Y:S01]  /*04d0*/  VIADD R14, R14, 0x8 ;  /* 0x000000080e0e7836 */ /* 0x000fe20000000000 */
[----:B------:R-:W1:Y:S02]  /*04e0*/  LDS R25, [R16+-0x45c] ;  /* 0xfffba40010197984 */ /* 0x000e640000000800 */
[----:B------:R-:W-:Y:S02]  /*04f0*/  ISETP.NE.AND P0, PT, R0, RZ, PT ;  /* 0x000000ff0000720c */ /* 0x000fe40003f05270 */
[----:B------:R-:W2:Y:S04]  /*0500*/  LDS R22, [R12+-0x18] ;  /* 0xffffe8000c167984 */ /* 0x000ea80000000800 */
[----:B------:R-:W3:Y:S04]  /*0510*/  LDS R23, [R16+-0x458] ;  /* 0xfffba80010177984 */ /* 0x000ee80000000800 */
[----:B------:R-:W-:Y:S04]  /*0520*/  LDS R18, [R12+-0x14] ;  /* 0xffffec000c127984 */ /* 0x000fe80000000800 */
[----:B------:R-:W4:Y:S04]  /*0530*/  LDS R19, [R16+-0x454] ;  /* 0xfffbac0010137984 */ /* 0x000f280000000800 */
[----:B------:R-:W5:Y:S04]  /*0540*/  LDS R20, [R12+-0x10] ;  /* 0xfffff0000c147984 */ /* 0x000f680000000800 */
[----:B------:R-:W5:Y:S01]  /*0550*/  LDS R21, [R16+-0x450] ;  /* 0xfffbb00010157984 */ /* 0x000f620000000800 */
[----:B0-----:R-:W-:-:S02]  /*0560*/  IMAD.SHL.U32 R26, R26, 0x100, RZ ;  /* 0x000001001a1a7824 */ /* 0x001fc400078e00ff */
[----:B-1----:R-:W-:-:S03]  /*0570*/  IMAD.SHL.U32 R25, R25, 0x100, RZ ;  /* 0x0000010019197824 */ /* 0x002fc600078e00ff */
[----:B------:R-:W-:Y:S01]  /*0580*/  SHF.R.S32.HI R27, RZ, 0x8, R26 ;  /* 0x00000008ff1b7819 */ /* 0x000fe2000001141a */
[----:B--2---:R-:W-:Y:S01]  /*0590*/  IMAD.SHL.U32 R22, R22, 0x100, RZ ;  /* 0x0000010016167824 */ /* 0x004fe200078e00ff */
[----:B------:R-:W-:Y:S02]  /*05a0*/  SHF.R.S32.HI R26, RZ, 0x8, R25 ;  /* 0x00000008ff1a7819 */ /* 0x000fe40000011419 */
[----:B------:R-:W0:Y:S01]  /*05b0*/  LDS R25, [R16+-0x440] ;  /* 0xfffbc00010197984 */ /* 0x000e220000000800 */
[----:B---3--:R-:W-:Y:S01]  /*05c0*/  IMAD.SHL.U32 R23, R23, 0x100, RZ ;  /* 0x0000010017177824 */ /* 0x008fe200078e00ff */
[----:B------:R-:W-:Y:S01]  /*05d0*/  SHF.R.S32.HI R22, RZ, 0x8, R22 ;  /* 0x00000008ff167819 */ /* 0x000fe20000011416 */
[----:B------:R-:W-:Y:S02]  /*05e0*/  IMAD R26, R26, R27, R17 ;  /* 0x0000001b1a1a7224 */ /* 0x000fe400078e0211 */
[----:B------:R-:W1:Y:S01]  /*05f0*/  LDS R17, [R12+-0xc] ;  /* 0xfffff4000c117984 */ /* 0x000e620000000800 */
[----:B------:R-:W-:Y:S01]  /*0600*/  SHF.R.S32.HI R23, RZ, 0x8, R23 ;  /* 0x00000008ff177819 */ /* 0x000fe20000011417 */
[----:B----4-:R-:W-:-:S04]  /*0610*/  IMAD.SHL.U32 R19, R19, 0x100, RZ ;  /* 0x0000010013137824 */ /* 0x010fc800078e00ff */
[----:B------:R-:W-:Y:S02]  /*0620*/  IMAD R22, R23, R22, R26 ;  /* 0x0000001617167224 */ /* 0x000fe400078e021a */
[----:B------:R-:W-:Y:S01]  /*0630*/  IMAD.SHL.U32 R23, R18, 0x100, RZ ;  /* 0x0000010012177824 */ /* 0x000fe200078e00ff */
[----:B------:R-:W-:Y:S01]  /*0640*/  SHF.R.S32.HI R19, RZ, 0x8, R19 ;  /* 0x00000008ff137819 */ /* 0x000fe20000011413 */
[----:B-----5:R-:W-:Y:S01]  /*0650*/  IMAD.SHL.U32 R20, R20, 0x100, RZ ;  /* 0x0000010014147824 */ /* 0x020fe200078e00ff */
[----:B------:R-:W2:Y:S01]  /*0660*/  LDS R18, [R16+-0x44c] ;  /* 0xfffbb40010127984 */ /* 0x000ea20000000800 */
[----:B------:R-:W-:Y:S01]  /*0670*/  IMAD.SHL.U32 R21, R21, 0x100, RZ ;  /* 0x0000010015157824 */ /* 0x000fe200078e00ff */
[----:B------:R-:W-:Y:S02]  /*0680*/  SHF.R.S32.HI R23, RZ, 0x8, R23 ;  /* 0x00000008ff177819 */ /* 0x000fe40000011417 */
[----:B------:R-:W-:Y:S02]  /*0690*/  SHF.R.S32.HI R20, RZ, 0x8, R20 ;  /* 0x00000008ff147819 */ /* 0x000fe40000011414 */
[----:B------:R-:W-:Y:S01]  /*06a0*/  SHF.R.S32.HI R21, RZ, 0x8, R21 ;  /* 0x00000008ff157819 */ /* 0x000fe20000011415 */
[----:B------:R-:W-:-:S02]  /*06b0*/  IMAD R22, R19, R23, R22 ;  /* 0x0000001713167224 */ /* 0x000fc400078e0216 */
[----:B------:R-:W3:Y:S02]  /*06c0*/  LDS R19, [R12+-0x8] ;  /* 0xfffff8000c137984 */ /* 0x000ee40000000800 */
[----:B------:R-:W-:Y:S02]  /*06d0*/  IMAD R26, R21, R20, R22 ;  /* 0x00000014151a7224 */ /* 0x000fe400078e0216 */
[----:B------:R-:W4:Y:S04]  /*06e0*/  LDS R20, [R16+-0x448] ;  /* 0xfffbb80010147984 */ /* 0x000f280000000800 */
[----:B------:R-:W5:Y:S04]  /*06f0*/  LDS R21, [R12+-0x4] ;  /* 0xfffffc000c157984 */ /* 0x000f680000000800 */
[----:B------:R-:W5:Y:S01]  /*0700*/  LDS R23, [R16+-0x444] ;  /* 0xfffbbc0010177984 */ /* 0x000f620000000800 */
[----:B0-----:R-:W-:-:S03]  /*0710*/  IMAD.SHL.U32 R25, R25, 0x100, RZ ;  /* 0x0000010019197824 */ /* 0x001fc600078e00ff */
[----:B------:R0:W5:Y:S01]  /*0720*/  LDS R22, [R12] ;  /* 0x000000000c167984 */ /* 0x0001620000000800 */
[----:B-1----:R-:W-:Y:S02]  /*0730*/  IMAD.SHL.U32 R17, R17, 0x100, RZ ;  /* 0x0000010011117824 */ /* 0x002fe400078e00ff */
[----:B0-----:R-:W-:-:S03]  /*0740*/  VIADD R12, R12, 0x20 ;  /* 0x000000200c0c7836 */ /* 0x001fc60000000000 */
[----:B------:R-:W-:Y:S01]  /*0750*/  SHF.R.S32.HI R27, RZ, 0x8, R17 ;  /* 0x00000008ff1b7819 */ /* 0x000fe20000011411 */
[----:B--2---:R-:W-:-:S05]  /*0760*/  IMAD.SHL.U32 R18, R18, 0x100, RZ ;  /* 0x0000010012127824 */ /* 0x004fca00078e00ff */
[----:B------:R-:W-:Y:S02]  /*0770*/  SHF.R.S32.HI R17, RZ, 0x8, R18 ;  /* 0x00000008ff117819 */ /* 0x000fe40000011412 */
[----:B------:R-:W-:Y:S01]  /*0780*/  SHF.R.S32.HI R18, RZ, 0x8, R25 ;  /* 0x00000008ff127819 */ /* 0x000fe20000011419 */
[----:B---3--:R-:W-:Y:S02]  /*0790*/  IMAD.SHL.U32 R19, R19, 0x100, RZ ;  /* 0x0000010013137824 */ /* 0x008fe400078e00ff */
[----:B------:R-:W-:Y:S02]  /*07a0*/  IMAD R26, R17, R27, R26 ;  /* 0x0000001b111a7224 */ /* 0x000fe400078e021a */
[----:B----4-:R-:W-:Y:S01]  /*07b0*/  IMAD.SHL.U32 R20, R20, 0x100, RZ ;  /* 0x0000010014147824 */ /* 0x010fe200078e00ff */
[----:B------:R-:W-:Y:S01]  /*07c0*/  SHF.R.S32.HI R19, RZ, 0x8, R19 ;  /* 0x00000008ff137819 */ /* 0x000fe20000011413 */
[----:B-----5:R-:W-:-:S03]  /*07d0*/  IMAD.SHL.U32 R21, R21, 0x100, RZ ;  /* 0x0000010015157824 */ /* 0x020fc600078e00ff */
[----:B------:R-:W-:Y:S01]  /*07e0*/  SHF.R.S32.HI R17, RZ, 0x8, R20 ;  /* 0x00000008ff117819 */ /* 0x000fe20000011414 */
[----:B------:R-:W-:Y:S01]  /*07f0*/  IMAD.SHL.U32 R23, R23, 0x100, RZ ;  /* 0x0000010017177824 */ /* 0x000fe200078e00ff */
[----:B------:R-:W-:-:S03]  /*0800*/  SHF.R.S32.HI R21, RZ, 0x8, R21 ;  /* 0x00000008ff157819 */ /* 0x000fc60000011415 */
[----:B------:R-:W-:Y:S02]  /*0810*/  IMAD R17, R17, R19, R26 ;  /* 0x0000001311117224 */ /* 0x000fe400078e021a */
[----:B------:R-:W-:Y:S01]  /*0820*/  IMAD.SHL.U32 R22, R22, 0x100, RZ ;  /* 0x0000010016167824 */ /* 0x000fe200078e00ff */
[----:B------:R-:W-:-:S04]  /*0830*/  SHF.R.S32.HI R16, RZ, 0x8, R23 ;  /* 0x00000008ff107819 */ /* 0x000fc80000011417 */
[----:B------:R-:W-:Y:S01]  /*0840*/  SHF.R.S32.HI R22, RZ, 0x8, R22 ;  /* 0x00000008ff167819 */ /* 0x000fe20000011416 */
[----:B------:R-:W-:-:S04]  /*0850*/  IMAD R17, R16, R21, R17 ;  /* 0x0000001510117224 */ /* 0x000fc800078e0211 */
[----:B------:R-:W-:Y:S01]  /*0860*/  IMAD R17, R18, R22, R17 ;  /* 0x0000001612117224 */ /* 0x000fe200078e0211 */
[----:B------:R-:W-:Y:S06]  /*0870*/  @P0 BRA `(.L_x_52) ;  /* 0xfffffffc00080947 */ /* 0x000fec000383ffff */
.L_x_51:
[----:B------:R-:W-:Y:S05]  /*0880*/  @!P1 BRA `(.L_x_50) ;  /* 0x0000000400189947 */ /* 0x000fea0003800000 */
[----:B------:R-:W-:Y:S02]  /*0890*/  ISETP.GE.U32.AND P0, PT, R24, 0x4, PT ;  /* 0x000000041800780c */ /* 0x000fe40003f06070 */
[----:B------:R-:W-:-:S04]  /*08a0*/  LOP3.LUT R23, R10, 0x3, RZ, 0xc0, !PT ;  /* 0x000000030a177812 */ /* 0x000fc800078ec0ff */
[----:B------:R-:W-:-:S07]  /*08b0*/  ISETP.NE.AND P1, PT, R23, RZ, PT ;  /* 0x000000ff1700720c */ /* 0x000fce0003f25270 */
[----:B------:R-:W-:Y:S06]  /*08c0*/  @!P0 BRA `(.L_x_53) ;  /* 0x0000000000808947 */ /* 0x000fec0003800000 */
[----:B------:R-:W-:Y:S02]  /*08d0*/  IMAD.IADD R0, R10, 0x1, R14 ;  /* 0x000000010a007824 */ /* 0x000fe400078e020e */
[C---:B------:R-:W-:Y:S02]  /*08e0*/  IMAD R19, R14.reuse, 0x4, R7 ;  /* 0x000000040e137824 */ /* 0x040fe400078e0207 */
[----:B------:R-:W-:Y:S01]  /*08f0*/  VIADD R14, R14, 0x4 ;  /* 0x000000040e0e7836 */ /* 0x000fe20000000000 */
[----:B------:R-:W-:Y:S02]  /*0900*/  LEA R21, R0, UR4, 0x2 ;  /* 0x0000000400157c11 */ /* 0x000fe4000f8e10ff */
        /* <DEDUP_REMOVED lines=12> */
[----:B------:R-:W-:Y:S01]  /*09d0*/  SHF.R.S32.HI R22, RZ, 0x8, R22 ;  /* 0x00000008ff167819 */ /* 0x000fe20000011416 */
[----:B---3--:R-:W-:-:S04]  /*09e0*/  IMAD.SHL.U32 R12, R12, 0x100, RZ ;  /* 0x000001000c0c7824 */ /* 0x008fc800078e00ff */
        /* <DEDUP_REMOVED lines=14> */
.L_x_53:
[----:B------:R-:W-:Y:S05]  /*0ad0*/  @!P1 BRA `(.L_x_50) ;  /* 0x0000000000849947 */ /* 0x000fea0003800000 */
[----:B------:R-:W-:Y:S02]  /*0ae0*/  ISETP.NE.AND P0, PT, R23, 0x1, PT ;  /* 0x000000011700780c */ /* 0x000fe40003f05270 */
[----:B------:R-:W-:-:S04]  /*0af0*/  LOP3.LUT R0, R10, 0x1, RZ, 0xc0, !PT ;  /* 0x000000010a007812 */ /* 0x000fc800078ec0ff */
[----:B------:R-:W-:-:S07]  /*0b00*/  ISETP.NE.U32.AND P1, PT, R0, 0x1, PT ;  /* 0x000000010000780c */ /* 0x000fce0003f25070 */
        /* <DEDUP_REMOVED lines=19> */
.L_x_54:
[----:B------:R-:W-:Y:S05]  /*0c40*/  @P1 BRA `(.L_x_50) ;  /* 0x0000000000281947 */ /* 0x000fea0003800000 */
[----:B------:R-:W-:Y:S02]  /*0c50*/  IMAD.IADD R0, R10, 0x1, R14 ;  /* 0x000000010a007824 */ /* 0x000fe400078e020e */
[----:B------:R-:W-:-:S03]  /*0c60*/  IMAD R14, R14, 0x4, R7 ;  /* 0x000000040e0e7824 */ /* 0x000fc600078e0207 */
[----:B------:R-:W-:-:S03]  /*0c70*/  LEA R0, R0, UR4, 0x2 ;  /* 0x0000000400007c11 */ /* 0x000fc6000f8e10ff */
[----:B------:R-:W0:Y:S04]  /*0c80*/  LDS R14, [R14+0x80] ;  /* 0x000080000e0e7984 */ /* 0x000e280000000800 */
[----:B------:R-:W1:Y:S01]  /*0c90*/  LDS R0, [R0+0x4c0] ;  /* 0x0004c00000007984 */ /* 0x000e620000000800 */
[----:B0-----:R-:W-:Y:S02]  /*0ca0*/  IMAD.SHL.U32 R12, R14, 0x100, RZ ;  /* 0x000001000e0c7824 */ /* 0x001fe400078e00ff */
[----:B-1----:R-:W-:-:S03]  /*0cb0*/  IMAD.SHL.U32 R15, R0, 0x100, RZ ;  /* 0x00000100000f7824 */ /* 0x002fc600078e00ff */
[----:B------:R-:W-:Y:S02]  /*0cc0*/  SHF.R.S32.HI R12, RZ, 0x8, R12 ;  /* 0x00000008ff0c7819 */ /* 0x000fe4000001140c */
[----:B------:R-:W-:-:S05]  /*0cd0*/  SHF.R.S32.HI R15, RZ, 0x8, R15 ;  /* 0x00000008ff0f7819 */ /* 0x000fca000001140f */
[----:B------:R-:W-:-:S07]  /*0ce0*/  IMAD R17, R12, R15, R17 ;  /* 0x0000000f0c117224 */ /* 0x000fce00078e0211 */
.L_x_50:
[----:B------:R-:W-:Y:S01]  /*0cf0*/  IABS R0, R3 ;  /* 0x0000000300007213 */ /* 0x000fe20000000000 */
[----:B------:R-:W-:Y:S01]  /*0d00*/  IMAD.MOV.U32 R14, RZ, RZ, RZ ;  /* 0x000000ffff0e7224 */ /* 0x000fe200078e00ff */
[----:B------:R-:W-:Y:S02]  /*0d10*/  IABS R18, R6 ;  /* 0x0000000600127213 */ /* 0x000fe40000000000 */
[----:B------:R-:W0:Y:S01]  /*0d20*/  I2F.RP R12, R0 ;  /* 0x00000000000c7306 */ /* 0x000e220000209400 */
[----:B------:R-:W-:Y:S02]  /*0d30*/  ISETP.GE.AND P0, PT, R11, R10, PT ;  /* 0x0000000a0b00720c */ /* 0x000fe40003f06270 */
[----:B------:R-:W-:Y:S02]  /*0d40*/  LDS R10, [R7+0x80] ;  /* 0x00008000070a7984 */ /* 0x000fe40000000800 */
[C---:B------:R-:W-:Y:S02]  /*0d50*/  ISETP.GE.OR P0, PT, R6.reuse, R13, !P0 ;  /* 0x0000000d0600720c */ /* 0x040fe40004706670 */
[----:B------:R-:W-:-:S04]  /*0d60*/  LOP3.LUT R6, R6, R3, RZ, 0x3c, !PT ;  /* 0x0000000306067212 */ /* 0x000fc800078e3cff */
[----:B------:R-:W-:Y:S01]  /*0d70*/  ISETP.GE.AND P2, PT, R6, RZ, PT ;  /* 0x000000ff0600720c */ /* 0x000fe20003f46270 */
[----:B0-----:R-:W0:Y:S02]  /*0d80*/  MUFU.RCP R12, R12 ;  /* 0x0000000c000c7308 */ /* 0x001e240000001000 */
[----:B0-----:R-:W-:-:S06]  /*0d90*/  VIADD R15, R12, 0xffffffe ;  /* 0x0ffffffe0c0f7836 */ /* 0x001fcc0000000000 */
[----:B------:R-:W0:Y:S02]  /*0da0*/  F2I.FTZ.U32.TRUNC.NTZ R15, R15 ;  /* 0x0000000f000f7305 */ /* 0x000e24000021f000 */
[----:B0-----:R-:W-:-:S04]  /*0db0*/  IMAD.MOV R19, RZ, RZ, -R15 ;  /* 0x000000ffff137224 */ /* 0x001fc800078e0a0f */
[----:B------:R-:W-:-:S04]  /*0dc0*/  IMAD R19, R19, R0, RZ ;  /* 0x0000000013137224 */ /* 0x000fc800078e02ff */
[----:B------:R-:W-:Y:S02]  /*0dd0*/  IMAD.HI.U32 R16, R15, R19, R14 ;  /* 0x000000130f107227 */ /* 0x000fe400078e000e */
[----:B------:R-:W0:Y:S02]  /*0de0*/  LDS R14, [UR4+0x488] ;  /* 0x00048804ff0e7984 */ /* 0x000e240008000800 */
[----:B------:R-:W-:-:S04]  /*0df0*/  IMAD.MOV.U32 R19, RZ, RZ, R18 ;  /* 0x000000ffff137224 */ /* 0x000fc800078e0012 */
[----:B------:R-:W-:Y:S02]  /*0e00*/  IMAD.HI.U32 R18, R16, R19, RZ ;  /* 0x0000001310127227 */ /* 0x000fe400078e00ff */
[----:B------:R-:W1:Y:S02]  /*0e10*/  @!P0 LDS R16, [UR4+0x4a8] ;  /* 0x0004a804ff108984 */ /* 0x000e640008000800 */
[----:B------:R-:W-:-:S04]  /*0e20*/  IMAD.MOV R13, RZ, RZ, -R18 ;  /* 0x000000ffff0d7224 */ /* 0x000fc800078e0a12 */
[----:B------:R-:W-:-:S05]  /*0e30*/  IMAD R13, R0, R13, R19 ;  /* 0x0000000d000d7224 */ /* 0x000fca00078e0213 */
[----:B------:R-:W-:-:S13]  /*0e40*/  ISETP.GT.U32.AND P3, PT, R0, R13, PT ;  /* 0x0000000d0000720c */ /* 0x000fda0003f64070 */
[----:B------:R-:W-:Y:S02]  /*0e50*/  @!P3 IMAD.IADD R13, R13, 0x1, -R0 ;  /* 0x000000010d0db824 */ /* 0x000fe400078e0a00 */
[----:B------:R-:W-:Y:S01]  /*0e60*/  @!P3 VIADD R18, R18, 0x1 ;  /* 0x000000011212b836 */ /* 0x000fe20000000000 */
[----:B------:R-:W-:Y:S02]  /*0e70*/  ISETP.NE.AND P3, PT, R3, RZ, PT ;  /* 0x000000ff0300720c */ /* 0x000fe40003f65270 */
[----:B------:R-:W-:Y:S01]  /*0e80*/  ISETP.GE.U32.AND P1, PT, R13, R0, PT ;  /* 0x000000000d00720c */ /* 0x000fe20003f26070 */
[----:B------:R-:W-:Y:S01]  /*0e90*/  IMAD.MOV.U32 R0, RZ, RZ, RZ ;  /* 0x000000ffff007224 */ /* 0x000fe200078e00ff */
[----:B------:R-:W2:Y:S01]  /*0ea0*/  @!P0 LDC.64 R12, c[0x0][0x388] ;  /* 0x0000e200ff0c8b82 */ /* 0x000ea20000000a00 */
[----:B0-----:R-:W-:-:S05]  /*0eb0*/  SHF.R.S32.HI R17, RZ, R14, R17 ;  /* 0x0000000eff117219 */ /* 0x001fca0000011411 */
[----:B------:R-:W-:Y:S02]  /*0ec0*/  IMAD.IADD R17, R10, 0x1, -R17 ;  /* 0x000000010a117824 */ /* 0x000fe400078e0a11 */
[----:B-1----:R-:W-:Y:S02]  /*0ed0*/  @!P0 IMAD.IADD R11, R11, 0x1, R16 ;  /* 0x000000010b0b8824 */ /* 0x002fe400078e0210 */
[----:B------:R-:W-:Y:S02]  /*0ee0*/  @!P0 IMAD.MOV.U32 R0, RZ, RZ, R17 ;  /* 0x000000ffff008224 */ /* 0x000fe400078e0011 */
[----:B------:R-:W-:Y:S02]  /*0ef0*/  @P1 VIADD R18, R18, 0x1 ;  /* 0x0000000112121836 */ /* 0x000fe40000000000 */
[----:B------:R-:W-:Y:S01]  /*0f00*/  IMAD.SHL.U32 R6, R0, 0x2, RZ ;  /* 0x0000000200067824 */ /* 0x000fe200078e00ff */
[----:B------:R-:W-:Y:S01]  /*0f10*/  SHF.R.S32.HI R15, RZ, 0x1f, R0 ;  /* 0x0000001fff0f7819 */ /* 0x000fe20000011400 */
[----:B------:R-:W-:Y:S01]  /*0f20*/  @!P2 IMAD.MOV R18, RZ, RZ, -R18 ;  /* 0x000000ffff12a224 */ /* 0x000fe200078e0a12 */
[----:B------:R-:W-:-:S02]  /*0f30*/  @!P3 LOP3.LUT R18, RZ, R3, RZ, 0x33, !PT ;  /* 0x00000003ff12b212 */ /* 0x000fc400078e33ff */
[----:B------:R-:W-:-:S03]  /*0f40*/  LOP3.LUT R6, R6, R15, RZ, 0x3c, !PT ;  /* 0x0000000f06067212 */ /* 0x000fc600078e3cff */
[----:B------:R-:W-:Y:S01]  /*0f50*/  IMAD R7, R18, 0x4, R7 ;  /* 0x0000000412077824 */ /* 0x000fe200078e0207 */
[----:B------:R-:W-:Y:S01]  /*0f60*/  VIMNMX R6, PT, PT, R6, 0xfffff, PT ;  /* 0x000fffff06067848 */ /* 0x000fe20003fe0100 */
[----:B--2---:R-:W-:-:S05]  /*0f70*/  @!P0 IMAD.WIDE R12, R11, 0x4, R12 ;  /* 0x000000040b0c8825 */ /* 0x004fca00078e020c */
[----:B------:R-:W-:Y:S01]  /*0f80*/  @!P0 STG.E desc[UR6][R12.64], R17 ;  /* 0x000000110c008986 */ /* 0x000fe2000c101906 */
[----:B------:R-:W-:Y:S01]  /*0f90*/  BAR.SYNC.DEFER_BLOCKING 0x0 ;  /* 0x0000000000007b1d */ /* 0x000fe20000010000 */
[----:B------:R-:W-:-:S05]  /*0fa0*/  LOP3.LUT P0, RZ, R4, UR8, RZ, 0xfc, !PT ;  /* 0x0000000804ff7c12 */ /* 0x000fca000f80fcff */
[----:B------:R-:W-:Y:S02]  /*0fb0*/  STS [R7], R6 ;  /* 0x0000000607007388 */ /* 0x000fe40000000800 */
[----:B------:R-:W-:Y:S06]  /*0fc0*/  BAR.SYNC.DEFER_BLOCKING 0x0 ;  /* 0x0000000000007b1d */ /* 0x000fec0000010000 */
[----:B------:R-:W0:Y:S02]  /*0fd0*/  LDS R0, [UR4+0x480] ;  /* 0x00048004ff007984 */ /* 0x000e240008000800 */
[----:B0-----:R-:W-:-:S02]  /*0fe0*/  SEL R0, R0, RZ, !P0 ;  /* 0x000000ff00007207 */ /* 0x001fc40004000000 */
[----:B------:R-:W-:-:S03]  /*0ff0*/  ISETP.GE.AND P0, PT, R3, 0x1, PT ;  /* 0x000000010300780c */ /* 0x000fc60003f06270 */
[----:B------:R-:W-:-:S04]  /*1000*/  IMAD.IADD R0, R3, 0x1, -R0 ;  /* 0x0000000103007824 */ /* 0x000fc800078e0a00 */
[----:B------:R-:W-:-:S06]  /*1010*/  IMAD R11, R0, R5, R0 ;  /* 0x00000005000b7224 */ /* 0x000fcc00078e0200 */
[----:B------:R-:W-:Y:S05]  /*1020*/  @!P0 BRA `(.L_x_55) ;  /* 0x0000000400208947 */ /* 0x000fea0003800000 */
[C---:B------:R-:W-:Y:S02]  /*1030*/  ISETP.GE.U32.AND P0, PT, R3.reuse, 0x8, PT ;  /* 0x000000080300780c */ /* 0x040fe40003f06070 */
[C---:B------:R-:W-:Y:S02]  /*1040*/  LEA R0, R3.reuse, 0x100, 0x8 ;  /* 0x0000010003007811 */ /* 0x040fe400078e40ff */
[----:B------:R-:W-:Y:S02]  /*1050*/  LOP3.LUT R13, R3, 0x7, RZ, 0xc0, !PT ;  /* 0x00000007030d7812 */ /* 0x000fe400078ec0ff */
[----:B------:R-:W-:Y:S01]  /*1060*/  SHF.R.S32.HI R7, RZ, 0x8, R0 ;  /* 0x00000008ff077819 */ /* 0x000fe20000011400 */
[----:B------:R-:W-:Y:S01]  /*1070*/  IMAD.MOV.U32 R0, RZ, RZ, RZ ;  /* 0x000000ffff007224 */ /* 0x000fe200078e00ff */
[----:B------:R-:W-:-:S03]  /*1080*/  ISETP.NE.AND P1, PT, R13, RZ, PT ;  /* 0x000000ff0d00720c */ /* 0x000fc60003f25270 */
[----:B------:R-:W-:Y:S02]  /*1090*/  IMAD R7, R7, R4, RZ ;  /* 0x0000000407077224 */ /* 0x000fe400078e02ff */
[----:B------:R-:W-:Y:S08]  /*10a0*/  @!P0 BRA `(.L_x_56) ;  /* 0x0000000000708947 */ /* 0x000ff00003800000 */
[----:B------:R-:W-:Y:S02]  /*10b0*/  LEA R6, R7, UR4, 0x2 ;  /* 0x0000000407067c11 */ /* 0x000fe4000f8e10ff */
[----:B------:R-:W-:-:S03]  /*10c0*/  LOP3.LUT R0, R3, 0x7ffffff8, RZ, 0xc0, !PT ;  /* 0x7ffffff803007812 */ /* 0x000fc600078ec0ff */
[----:B------:R-:W-:Y:S02]  /*10d0*/  VIADD R6, R6, 0x10 ;  /* 0x0000001006067836 */ /* 0x000fe40000000000 */
[----:B------:R-:W-:-:S07]  /*10e0*/  IMAD.MOV R10, RZ, RZ, -R0 ;  /* 0x000000ffff0a7224 */ /* 0x000fce00078e0a00 */
.L_x_57:
[----:B------:R-:W0:Y:S01]  /*10f0*/  LDS R14, [R6+-0x10] ;  /* 0xfffff000060e7984 */ /* 0x000e220000000800 */
[----:B------:R-:W-:-:S03]  /*1100*/  VIADD R10, R10, 0x8 ;  /* 0x000000080a0a7836 */ /* 0x000fc60000000000 */
[----:B------:R-:W1:Y:S02]  /*1110*/  LDS R16, [R6+-0xc] ;  /* 0xfffff40006107984 */ /* 0x000e640000000800 */
[----:B------:R-:W-:Y:S02]  /*1120*/  ISETP.NE.AND P0, PT, R10, RZ, PT ;  /* 0x000000ff0a00720c */ /* 0x000fe40003f05270 */
[----:B------:R-:W2:Y:S04]  /*1130*/  LDS R18, [R6+-0x8] ;  /* 0xfffff80006127984 */ /* 0x000ea80000000800 */
[----:B------:R-:W3:Y:S04]  /*1140*/  LDS R20, [R6+-0x4] ;  /* 0xfffffc0006147984 */ /* 0x000ee80000000800 */
[----:B------:R-:W4:Y:S04]  /*1150*/  LDS R22, [R6] ;  /* 0x0000000006167984 */ /* 0x000f280000000800 */
[----:B------:R-:W5:Y:S04]  /*1160*/  LDS R24, [R6+0x4] ;  /* 0x0000040006187984 */ /* 0x000f680000000800 */
[----:B------:R-:W5:Y:S04]  /*1170*/  LDS R26, [R6+0x8] ;  /* 0x00000800061a7984 */ /* 0x000f680000000800 */
[----:B------:R0:W5:Y:S02]  /*1180*/  LDS R12, [R6+0xc] ;  /* 0x00000c00060c7984 */ /* 0x0001640000000800 */
[----:B0-----:R-:W-:Y:S01]  /*1190*/  VIADD R6, R6, 0x20 ;  /* 0x0000002006067836 */ /* 0x001fe20000000000 */
[----:B------:R-:W-:-:S02]  /*11a0*/  SHF.R.S32.HI R14, RZ, R5, R14 ;  /* 0x00000005ff0e7219 */ /* 0x000fc4000001140e */
[----:B-1----:R-:W-:-:S04]  /*11b0*/  SHF.R.S32.HI R16, RZ, R5, R16 ;  /* 0x00000005ff107219 */ /* 0x002fc80000011410 */
[----:B------:R-:W-:Y:S02]  /*11c0*/  IADD3 R14, PT, PT, R16, R14, R11 ;  /* 0x0000000e100e7210 */ /* 0x000fe40007ffe00b */
[-C--:B--2---:R-:W-:Y:S02]  /*11d0*/  SHF.R.S32.HI R11, RZ, R5.reuse, R18 ;  /* 0x00000005ff0b7219 */ /* 0x084fe40000011412 */
[----:B---3--:R-:W-:-:S04]  /*11e0*/  SHF.R.S32.HI R20, RZ, R5, R20 ;  /* 0x00000005ff147219 */ /* 0x008fc80000011414 */
[----:B------:R-:W-:Y:S02]  /*11f0*/  IADD3 R11, PT, PT, R20, R11, R14 ;  /* 0x0000000b140b7210 */ /* 0x000fe40007ffe00e */
[-C--:B----4-:R-:W-:Y:S02]  /*1200*/  SHF.R.S32.HI R22, RZ, R5.reuse, R22 ;  /* 0x00000005ff167219 */ /* 0x090fe40000011416 */
[----:B-----5:R-:W-:-:S04]  /*1210*/  SHF.R.S32.HI R24, RZ, R5, R24 ;  /* 0x00000005ff187219 */ /* 0x020fc80000011418 */
[----:B------:R-:W-:Y:S02]  /*1220*/  IADD3 R11, PT, PT, R24, R22, R11 ;  /* 0x00000016180b7210 */ /* 0x000fe40007ffe00b */
[-C--:B------:R-:W-:Y:S02]  /*1230*/  SHF.R.S32.HI R26, RZ, R5.reuse, R26 ;  /* 0x00000005ff1a7219 */ /* 0x080fe4000001141a */
[----:B------:R-:W-:-:S04]  /*1240*/  SHF.R.S32.HI R12, RZ, R5, R12 ;  /* 0x00000005ff0c7219 */ /* 0x000fc8000001140c */
[----:B------:R-:W-:Y:S01]  /*1250*/  IADD3 R11, PT, PT, R12, R26, R11 ;  /* 0x0000001a0c0b7210 */ /* 0x000fe20007ffe00b */
[----:B------:R-:W-:Y:S06]  /*1260*/  @P0 BRA `(.L_x_57) ;  /* 0xfffffffc00a00947 */ /* 0x000fec000383ffff */
.L_x_56:
[----:B------:R-:W-:Y:S05]  /*1270*/  @!P1 BRA `(.L_x_55) ;  /* 0x00000000008c9947 */ /* 0x000fea0003800000 */
[----:B------:R-:W-:Y:S02]  /*1280*/  ISETP.GE.U32.AND P0, PT, R13, 0x4, PT ;  /* 0x000000040d00780c */ /* 0x000fe40003f06070 */
[----:B------:R-:W-:-:S04]  /*1290*/  LOP3.LUT R15, R3, 0x3, RZ, 0xc0, !PT ;  /* 0x00000003030f7812 */ /* 0x000fc800078ec0ff */
[----:B------:R-:W-:-:S07]  /*12a0*/  ISETP.NE.AND P1, PT, R15, RZ, PT ;  /* 0x000000ff0f00720c */ /* 0x000fce0003f25270 */
[----:B------:R-:W-:Y:S06]  /*12b0*/  @!P0 BRA `(.L_x_58) ;  /* 0x0000000000348947 */ /* 0x000fec0003800000 */
[----:B------:R-:W-:Y:S02]  /*12c0*/  IMAD.IADD R6, R7, 0x1, R0 ;  /* 0x0000000107067824 */ /* 0x000fe400078e0200 */
[----:B------:R-:W-:-:S03]  /*12d0*/  VIADD R0, R0, 0x4 ;  /* 0x0000000400007836 */ /* 0x000fc60000000000 */
[----:B------:R-:W-:-:S05]  /*12e0*/  LEA R6, R6, UR4, 0x2 ;  /* 0x0000000406067c11 */ /* 0x000fca000f8e10ff */
[----:B------:R-:W0:Y:S04]  /*12f0*/  LDS R10, [R6] ;  /* 0x00000000060a7984 */ /* 0x000e280000000800 */
[----:B------:R-:W1:Y:S04]  /*1300*/  LDS R12, [R6+0x4] ;  /* 0x00000400060c7984 */ /* 0x000e680000000800 */
[----:B------:R-:W2:Y:S04]  /*1310*/  LDS R14, [R6+0x8] ;  /* 0x00000800060e7984 */ /* 0x000ea80000000800 */
[----:B------:R-:W3:Y:S01]  /*1320*/  LDS R16, [R6+0xc] ;  /* 0x00000c0006107984 */ /* 0x000ee20000000800 */
[----:B0-----:R-:W-:-:S02]  /*1330*/  SHF.R.S32.HI R10, RZ, R5, R10 ;  /* 0x00000005ff0a7219 */ /* 0x001fc4000001140a */
[-C--:B-1----:R-:W-:Y:S02]  /*1340*/  SHF.R.S32.HI R12, RZ, R5.reuse, R12 ;  /* 0x00000005ff0c7219 */ /* 0x082fe4000001140c */
[-C--:B--2---:R-:W-:Y:S02]  /*1350*/  SHF.R.S32.HI R13, RZ, R5.reuse, R14 ;  /* 0x00000005ff0d7219 */ /* 0x084fe4000001140e */
[----:B------:R-:W-:Y:S02]  /*1360*/  IADD3 R10, PT, PT, R12, R10, R11 ;  /* 0x0000000a0c0a7210 */ /* 0x000fe40007ffe00b */
[----:B---3--:R-:W-:-:S04]  /*1370*/  SHF.R.S32.HI R16, RZ, R5, R16 ;  /* 0x00000005ff107219 */ /* 0x008fc80000011410 */
[----:B------:R-:W-:-:S07]  /*1380*/  IADD3 R11, PT, PT, R16, R13, R10 ;  /* 0x0000000d100b7210 */ /* 0x000fce0007ffe00a */
.L_x_58:
[----:B------:R-:W-:Y:S05]  /*1390*/  @!P1 BRA `(.L_x_55) ;  /* 0x0000000000449947 */ /* 0x000fea0003800000 */
[----:B------:R-:W-:Y:S02]  /*13a0*/  ISETP.NE.AND P0, PT, R15, 0x1, PT ;  /* 0x000000010f00780c */ /* 0x000fe40003f05270 */
[----:B------:R-:W-:-:S04]  /*13b0*/  LOP3.LUT R3, R3, 0x1, RZ, 0xc0, !PT ;  /* 0x0000000103037812 */ /* 0x000fc800078ec0ff */
[----:B------:R-:W-:-:S07]  /*13c0*/  ISETP.NE.U32.AND P1, PT, R3, 0x1, PT ;  /* 0x000000010300780c */ /* 0x000fce0003f25070 */
[----:B------:R-:W-:Y:S06]  /*13d0*/  @!P0 BRA `(.L_x_59) ;  /* 0x0000000000208947 */ /* 0x000fec0003800000 */
[----:B------:R-:W-:Y:S02]  /*13e0*/  IMAD.IADD R3, R7, 0x1, R0 ;  /* 0x0000000107037824 */ /* 0x000fe400078e0200 */
[----:B------:R-:W-:-:S03]  /*13f0*/  VIADD R0, R0, 0x2 ;  /* 0x0000000200007836 */ /* 0x000fc60000000000 */
[----:B------:R-:W-:-:S05]  /*1400*/  LEA R3, R3, UR4, 0x2 ;  /* 0x0000000403037c11 */ /* 0x000fca000f8e10ff */
[----:B------:R-:W0:Y:S04]  /*1410*/  LDS R6, [R3] ;  /* 0x0000000003067984 */ /* 0x000e280000000800 */
[----:B------:R-:W1:Y:S01]  /*1420*/  LDS R10, [R3+0x4] ;  /* 0x00000400030a7984 */ /* 0x000e620000000800 */
[-C--:B0-----:R-:W-:Y:S02]  /*1430*/  SHF.R.S32.HI R6, RZ, R5.reuse, R6 ;  /* 0x00000005ff067219 */ /* 0x081fe40000011406 */
[----:B-1----:R-:W-:-:S04]  /*1440*/  SHF.R.S32.HI R10, RZ, R5, R10 ;  /* 0x00000005ff0a7219 */ /* 0x002fc8000001140a */
[----:B------:R-:W-:-:S07]  /*1450*/  IADD3 R11, PT, PT, R10, R6, R11 ;  /* 0x000000060a0b7210 */ /* 0x000fce0007ffe00b */
.L_x_59:
[----:B------:R-:W-:-:S05]  /*1460*/  @!P1 IMAD.IADD R0, R7, 0x1, R0 ;  /* 0x0000000107009824 */ /* 0x000fca00078e0200 */
[----:B------:R-:W-:-:S06]  /*1470*/  @!P1 LEA R0, R0, UR4, 0x2 ;  /* 0x0000000400009c11 */ /* 0x000fcc000f8e10ff */
[----:B------:R-:W0:Y:S02]  /*1480*/  @!P1 LDS R0, [R0] ;  /* 0x0000000000009984 */ /* 0x000e240000000800 */
[----:B0-----:R-:W-:-:S05]  /*1490*/  @!P1 SHF.R.S32.HI R6, RZ, R5, R0 ;  /* 0x00000005ff069219 */ /* 0x001fca0000011400 */
[----:B------:R-:W-:-:S07]  /*14a0*/  @!P1 IMAD.IADD R11, R11, 0x1, R6 ;  /* 0x000000010b0b9824 */ /* 0x000fce00078e0206 */
.L_x_55:
[----:B------:R-:W-:-:S04]  /*14b0*/  ISETP.GE.U32.AND P0, PT, R4, R9, PT ;  /* 0x000000090400720c */ /* 0x000fc80003f06070 */
[----:B------:R-:W-:-:S13]  /*14c0*/  ISETP.GT.U32.OR P0, PT, R5, 0xe, P0 ;  /* 0x0000000e0500780c */ /* 0x000fda0000704470 */
[----:B------:R-:W-:Y:S05]  /*14d0*/  @P0 EXIT ;  /* 0x000000000000094d */ /* 0x000fea0003800000 */
[----:B------:R-:W0:Y:S01]  /*14e0*/  S2UR UR4, SR_CTAID.Y ;  /* 0x00000000000479c3 */ /* 0x000e220000002600 */
[----:B------:R-:W-:Y:S02]  /*14f0*/  VIADD R2, R2, 0x1 ;  /* 0x0000000102027836 */ /* 0x000fe40000000000 */
[----:B------:R-:W-:-:S03]  /*1500*/  IMAD.MOV.U32 R3, RZ, RZ, 0xf ;  /* 0x0000000fff037424 */ /* 0x000fc600078e00ff */
[-C--:B------:R-:W-:Y:S02]  /*1510*/  SHF.L.U32 R5, R5, R2.reuse, RZ ;  /* 0x0000000205057219 */ /* 0x080fe400000006ff */
[----:B------:R-:W1:Y:S01]  /*1520*/  LDC.64 R6, c[0x0][0x380] ;  /* 0x0000e000ff067b82 */ /* 0x000e620000000a00 */
[----:B------:R-:W-:Y:S02]  /*1530*/  SHF.L.U32 R2, R3, R2, RZ ;  /* 0x0000000203027219 */ /* 0x000fe400000006ff */
[----:B------:R-:W-:-:S04]  /*1540*/  IMAD.IADD R5, R5, 0x1, R4 ;  /* 0x0000000105057824 */ /* 0x000fc800078e0204 */
[----:B0-----:R-:W-:-:S04]  /*1550*/  IMAD R5, R2, UR4, R5 ;  /* 0x0000000402057c24 */ /* 0x001fc8000f8e0205 */
[----:B------:R-:W-:-:S04]  /*1560*/  IMAD.IADD R3, R8, 0x1, R5 ;  /* 0x0000000108037824 */ /* 0x000fc800078e0205 */
[----:B-1----:R-:W-:-:S05]  /*1570*/  IMAD.WIDE.U32 R2, R3, 0x4, R6 ;  /* 0x0000000403027825 */ /* 0x002fca00078e0006 */
[----:B------:R-:W-:Y:S01]  /*1580*/  STG.E desc[UR6][R2.64], R11 ;  /* 0x0000000b02007986 */ /* 0x000fe2000c101906 */
[----:B------:R-:W-:Y:S05]  /*1590*/  EXIT ;  /* 0x000000000000794d */ /* 0x000fea0003800000 */
.L_x_60:
        /* <DEDUP_REMOVED lines=14> */
.L_x_281:


//--------------------- .text.cudaEncodeResidual  --------------------------
	.section	.text.cudaEncodeResidual,"ax",@progbits
	.align	128
        .global         cudaEncodeResidual
        .type           cudaEncodeResidual,@function
        .size           cudaEncodeResidual,(.L_x_282 - cudaEncodeResidual)
        .other          cudaEncodeResidual,@"STO_CUDA_ENTRY STV_DEFAULT"
cudaEncodeResidual:
.text.cudaEncodeResidual:
[----:B------:R-:W-:Y:S01]  /*0000*/  LDC R1, c[0x0][0x37c] ;  /* 0x0000df00ff017b82 */ /* 0x000fe20000000800 */
[----:B------:R-:W0:Y:S01]  /*0010*/  S2R R0, SR_TID.X ;  /* 0x0000000000007919 */ /* 0x000e220000002100 */
[----:B------:R-:W1:Y:S01]  /*0020*/  LDCU.64 UR6, c[0x0][0x358] ;  /* 0x00006b00ff0677ac */ /* 0x000e620008000a00 */
[----:B0-----:R-:W-:-:S13]  /*0030*/  ISETP.GT.U32.AND P0, PT, R0, 0x2f, PT ;  /* 0x0000002f0000780c */ /* 0x001fda0003f04070 */
[----:B------:R-:W0:Y:S01]  /*0040*/  @!P0 S2R R5, SR_CTAID.Y ;  /* 0x0000000000058919 */ /* 0x000e220000002600 */
[----:B------:R-:W0:Y:S02]  /*0050*/  @!P0 LDC.64 R2, c[0x0][0x390] ;  /* 0x0000e400ff028b82 */ /* 0x000e240000000a00 */
[----:B0-----:R-:W-:-:S04]  /*0060*/  @!P0 IMAD.WIDE.U32 R2, R5, 0xc0, R2 ;  /* 0x000000c005028825 */ /* 0x001fc800078e0002 */
[----:B------:R-:W-:-:S06]  /*0070*/  @!P0 IMAD.WIDE.U32 R4, R0, 0x4, R2 ;  /* 0x0000000400048825 */ /* 0x000fcc00078e0002 */
[----:B-1----:R-:W2:Y:S01]  /*0080*/  @!P0 LDG.E R5, desc[UR6][R4.64] ;  /* 0x0000000604058981 */ /* 0x002ea2000c1e1900 */
[----:B------:R-:W0:Y:S01]  /*0090*/  S2UR UR5, SR_CgaCtaId ;  /* 0x00000000000579c3 */ /* 0x000e220000008800 */
[----:B------:R-:W-:Y:S01]  /*00a0*/  UMOV UR4, 0x400 ;  /* 0x0000040000047882 */ /* 0x000fe20000000000 */
[----:B------:R-:W-:Y:S01]  /*00b0*/  BSSY.RECONVERGENT B0, `(.L_x_61) ;  /* 0x0000015000007945 */ /* 0x000fe20003800200 */
[----:B------:R-:W-:-:S05]  /*00c0*/  IMAD.MOV.U32 R11, RZ, RZ, RZ ;  /* 0x000000ffff0b7224 */ /* 0x000fca00078e00ff */
[----:B------:R-:W1:Y:S01]  /*00d0*/  LDC R3, c[0x0][0x360] ;  /* 0x0000d800ff037b82 */ /* 0x000e620000000800 */
[----:B0-----:R-:W-:-:S07]  /*00e0*/  ULEA UR4, UR5, UR4, 0x18 ;  /* 0x0000000405047291 */ /* 0x001fce000f8ec0ff */
[----:B------:R-:W1:Y:S01]  /*00f0*/  S2UR UR5, SR_CTAID.X ;  /* 0x00000000000579c3 */ /* 0x000e620000002500 */
[----:B------:R-:W-:Y:S01]  /*0100*/  LEA R2, R0, UR4, 0x2 ;  /* 0x0000000400027c11 */ /* 0x000fe2000f8e10ff */
[----:B-1----:R-:W-:-:S04]  /*0110*/  IMAD R13, R3, UR5, RZ ;  /* 0x00000005030d7c24 */ /* 0x002fc8000f8e02ff */
[----:B--2---:R-:W-:Y:S02]  /*0120*/  @!P0 STS [R2+0x480], R5 ;  /* 0x0004800502008388 */ /* 0x004fe40000000800 */
[----:B------:R-:W-:Y:S06]  /*0130*/  BAR.SYNC.DEFER_BLOCKING 0x0 ;  /* 0x0000000000007b1d */ /* 0x000fec0000010000 */
[----:B------:R-:W0:Y:S04]  /*0140*/  LDS.64 R8, [UR4+0x480] ;  /* 0x00048004ff087984 */ /* 0x000e280008000a00 */
[----:B------:R-:W1:Y:S01]  /*0150*/  LDS R6, [UR4+0x49c] ;  /* 0x00049c04ff067984 */ /* 0x000e620008000800 */
[----:B0-----:R-:W-:-:S05]  /*0160*/  IMAD.IADD R8, R8, 0x1, R3 ;  /* 0x0000000108087824 */ /* 0x001fca00078e0203 */
[----:B-1----:R-:W-:-:S04]  /*0170*/  VIADDMNMX R7, R6, -R13, R8, PT ;  /* 0x8000000d06077246 */ /* 0x002fc80003800108 */
[----:B------:R-:W-:-:S13]  /*0180*/  ISETP.GE.AND P0, PT, R0, R7, PT ;  /* 0x000000070000720c */ /* 0x000fda0003f06270 */
[----:B------:R-:W-:Y:S05]  /*0190*/  @P0 BRA `(.L_x_62) ;  /* 0x0000000000180947 */ /* 0x000fea0003800000 */
[----:B------:R-:W0:Y:S01]  /*01a0*/  LDC.64 R4, c[0x0][0x388] ;  /* 0x0000e200ff047b82 */ /* 0x000e220000000a00 */
[----:B------:R-:W-:Y:S01]  /*01b0*/  IADD3 R9, PT, PT, R9, R13, R0 ;  /* 0x0000000d09097210 */ /* 0x000fe20007ffe000 */
[----:B------:R-:W1:Y:S04]  /*01c0*/  LDS R11, [UR4+0x4ac] ;  /* 0x0004ac04ff0b7984 */ /* 0x000e680008000800 */
[----:B0-----:R-:W-:-:S06]  /*01d0*/  IMAD.WIDE R4, R9, 0x4, R4 ;  /* 0x0000000409047825 */ /* 0x001fcc00078e0204 */
[----:B------:R-:W1:Y:S02]  /*01e0*/  LDG.E R4, desc[UR6][R4.64] ;  /* 0x0000000604047981 */ /* 0x000e64000c1e1900 */
[----:B-1----:R-:W-:-:S07]  /*01f0*/  SHF.R.S32.HI R11, RZ, R11, R4 ;  /* 0x0000000bff0b7219 */ /* 0x002fce0000011404 */
.L_x_62:
[----:B------:R-:W-:Y:S05]  /*0200*/  BSYNC.RECONVERGENT B0 ;  /* 0x0000000000007941 */ /* 0x000fea0003800200 */
.L_x_61:
[----:B------:R0:W-:Y:S01]  /*0210*/  STS [R2], R11 ;  /* 0x0000000b02007388 */ /* 0x0001e20000000800 */
[----:B------:R-:W-:Y:S01]  /*0220*/  ISETP.GT.U32.AND P0, PT, R0, 0x1f, PT ;  /* 0x0000001f0000780c */ /* 0x000fe20003f04070 */
[----:B------:R-:W-:Y:S01]  /*0230*/  UMOV UR5, UR4 ;  /* 0x0000000400057c82 */ /* 0x000fe20008000000 */
[----:B------:R-:W-:Y:S11]  /*0240*/  BSSY.RECONVERGENT B0, `(.L_x_63) ;  /* 0x0000011000007945 */ /* 0x000ff60003800200 */
[----:B0-----:R-:W-:Y:S05]  /*0250*/  @P0 BRA `(.L_x_64) ;  /* 0x00000000003c0947 */ /* 0x001fea0003800000 */
[----:B------:R-:W-:Y:S01]  /*0260*/  IMAD.IADD R6, R0, 0x1, R3 ;  /* 0x0000000100067824 */ /* 0x000fe200078e0203 */
[----:B------:R-:W-:Y:S01]  /*0270*/  BSSY.RECONVERGENT B1, `(.L_x_65) ;  /* 0x000000c000017945 */ /* 0x000fe20003800200 */
[----:B------:R-:W-:-:S03]  /*0280*/  IMAD R8, R3, 0x4, R2 ;  /* 0x0000000403087824 */ /* 0x000fc600078e0202 */
[----:B------:R-:W-:Y:S01]  /*0290*/  ISETP.GE.AND P0, PT, R6, R7, PT ;  /* 0x000000070600720c */ /* 0x000fe20003f06270 */
[----:B------:R-:W-:-:S12]  /*02a0*/  IMAD.MOV.U32 R7, RZ, RZ, RZ ;  /* 0x000000ffff077224 */ /* 0x000fd800078e00ff */
[----:B------:R-:W-:Y:S05]  /*02b0*/  @P0 BRA `(.L_x_66) ;  /* 0x00000000001c0947 */ /* 0x000fea0003800000 */
[----:B------:R-:W0:Y:S01]  /*02c0*/  LDS R7, [UR4+0x484] ;  /* 0x00048404ff077984 */ /* 0x000e220008000800 */
[----:B------:R-:W1:Y:S01]  /*02d0*/  LDC.64 R4, c[0x0][0x388] ;  /* 0x0000e200ff047b82 */ /* 0x000e620000000a00 */
[----:B0-----:R-:W-:-:S05]  /*02e0*/  IADD3 R7, PT, PT, R7, R6, R13 ;  /* 0x0000000607077210 */ /* 0x001fca0007ffe00d */
[----:B-1----:R-:W-:Y:S02]  /*02f0*/  IMAD.WIDE R4, R7, 0x4, R4 ;  /* 0x0000000407047825 */ /* 0x002fe400078e0204 */
[----:B------:R-:W0:Y:S04]  /*0300*/  LDS R7, [UR4+0x4ac] ;  /* 0x0004ac04ff077984 */ /* 0x000e280008000800 */
[----:B------:R-:W0:Y:S02]  /*0310*/  LDG.E R4, desc[UR6][R4.64] ;  /* 0x0000000604047981 */ /* 0x000e24000c1e1900 */
[----:B0-----:R-:W-:-:S07]  /*0320*/  SHF.R.S32.HI R7, RZ, R7, R4 ;  /* 0x00000007ff077219 */ /* 0x001fce0000011404 */
.L_x_66:
[----:B------:R-:W-:Y:S05]  /*0330*/  BSYNC.RECONVERGENT B1 ;  /* 0x0000000000017941 */ /* 0x000fea0003800200 */
.L_x_65:
[----:B------:R0:W-:Y:S02]  /*0340*/  STS [R8], R7 ;  /* 0x0000000708007388 */ /* 0x0001e40000000800 */
.L_x_64:
[----:B------:R-:W-:Y:S05]  /*0350*/  BSYNC.RECONVERGENT B0 ;  /* 0x0000000000007941 */ /* 0x000fea0003800200 */
.L_x_63:
[----:B------:R-:W-:Y:S01]  /*0360*/  LDS R14, [UR4+0x49c] ;  /* 0x00049c04ff0e7984 */ /* 0x000fe20008000800 */
[----:B------:R-:W-:-:S03]  /*0370*/  IMAD.MOV.U32 R16, RZ, RZ, RZ ;  /* 0x000000ffff107224 */ /* 0x000fc600078e00ff */
[----:B------:R-:W1:Y:S01]  /*0380*/  LDS R4, [UR4+0x480] ;  /* 0x00048004ff047984 */ /* 0x000e620008000800 */
[----:B------:R-:W-:Y:S06]  /*0390*/  BAR.SYNC.DEFER_BLOCKING 0x0 ;  /* 0x0000000000007b1d */ /* 0x000fec0000010000 */
[----:B------:R-:W2:Y:S01]  /*03a0*/  LDS R12, [UR4+0x480] ;  /* 0x00048004ff0c7984 */ /* 0x000ea20008000800 */
[----:B-1----:R-:W-:Y:S02]  /*03b0*/  IADD3 R14, PT, PT, R14, -R13, -R4 ;  /* 0x8000000d0e0e7210 */ /* 0x002fe40007ffe804 */
[----:B--2---:R-:W-:-:S13]  /*03c0*/  ISETP.GE.AND P0, PT, R12, 0x1, PT ;  /* 0x000000010c00780c */ /* 0x004fda0003f06270 */
[----:B------:R-:W-:Y:S05]  /*03d0*/  @!P0 BRA `(.L_x_67) ;  /* 0x0000000800048947 */ /* 0x000fea0003800000 */
[C---:B------:R-:W-:Y:S01]  /*03e0*/  ISETP.GE.U32.AND P1, PT, R12.reuse, 0x8, PT ;  /* 0x000000080c00780c */ /* 0x040fe20003f26070 */
[----:B------:R-:W-:Y:S01]  /*03f0*/  IMAD.MOV.U32 R15, RZ, RZ, RZ ;  /* 0x000000ffff0f7224 */ /* 0x000fe200078e00ff */
[----:B------:R-:W-:Y:S01]  /*0400*/  LOP3.LUT R24, R12, 0x7, RZ, 0xc0, !PT ;  /* 0x000000070c187812 */ /* 0x000fe200078ec0ff */
[----:B------:R-:W-:-:S03]  /*0410*/  IMAD.MOV.U32 R16, RZ, RZ, RZ ;  /* 0x000000ffff107224 */ /* 0x000fc600078e00ff */
[----:B------:R-:W-:-:S07]  /*0420*/  ISETP.NE.AND P0, PT, R24, RZ, PT ;  /* 0x000000ff1800720c */ /* 0x000fce0003f05270 */
[----:B------:R-:W-:Y:S06]  /*0430*/  @!P1 BRA `(.L_x_68) ;  /* 0x0000000000e89947 */ /* 0x000fec0003800000 */
[----:B------:R-:W-:Y:S01]  /*0440*/  LOP3.LUT R15, R12, 0x7ffffff8, RZ, 0xc0, !PT ;  /* 0x7ffffff80c0f7812 */ /* 0x000fe200078ec0ff */
[----:B------:R-:W-:-:S04]  /*0450*/  IMAD.MOV.U32 R16, RZ, RZ, RZ ;  /* 0x000000ffff107224 */ /* 0x000fc800078e00ff */
[----:B------:R-:W-:-:S07]  /*0460*/  IMAD.MOV R25, RZ, RZ, -R15 ;  /* 0x000000ffff197224 */ /* 0x000fce00078e0a0f */
.L_x_69:
[----:B------:R-:W-:Y:S01]  /*0470*/  LEA R22, R0, UR5, 0x2 ;  /* 0x0000000500167c11 */ /* 0x000fe2000f8e10ff */
[----:B0-----:R-:W0:Y:S01]  /*0480*/  LDS.128 R4, [UR5+0x4c0] ;  /* 0x0004c005ff047984 */ /* 0x001e220008000c00 */
[----:B------:R-:W-:-:S03]  /*0490*/  VIADD R25, R25, 0x8 ;  /* 0x0000000819197836 */ /* 0x000fc60000000000 */
[----:B------:R-:W1:Y:S02]  /*04a0*/  LDS R23, [R22] ;  /* 0x0000000016177984 */ /* 0x000e640000000800 */
[----:B------:R-:W-:Y:S02]  /*04b0*/  ISETP.NE.AND P1, PT, R25, RZ, PT ;  /* 0x000000ff1900720c */ /* 0x000fe40003f25270 */
[----:B------:R-:W2:Y:S04]  /*04c0*/  LDS R21, [R22+0x4] ;  /* 0x0000040016157984 */ /* 0x000ea80000000800 */
[----:B------:R-:W3:Y:S04]  /*04d0*/  LDS R20, [R22+0x8] ;  /* 0x0000080016147984 */ /* 0x000ee80000000800 */
[----:B------:R-:W4:Y:S04]  /*04e0*/  LDS R18, [R22+0xc] ;  /* 0x00000c0016127984 */ /* 0x000f280000000800 */
[----:B------:R-:W5:Y:S01]  /*04f0*/  LDS.128 R8, [UR5+0x4d0] ;  /* 0x0004d005ff087984 */ /* 0x000f620008000c00 */
[----:B------:R-:W-:-:S03]  /*0500*/  UIADD3 UR5, UPT, UPT, UR5, 0x20, URZ ;  /* 0x0000002005057890 */ /* 0x000fc6000fffe0ff */
[----:B------:R-:W5:Y:S04]  /*0510*/  LDS R19, [R22+0x10] ;  /* 0x0000100016137984 */ /* 0x000f680000000800 */
[----:B------:R-:W5:Y:S01]  /*0520*/  LDS R17, [R22+0x14] ;  /* 0x0000140016117984 */ /* 0x000f620000000800 */
[----:B0-----:R-:W-:Y:S01]  /*0530*/  SHF.L.U32 R4, R4, 0x8, RZ ;  /* 0x0000000804047819 */ /* 0x001fe200000006ff */
[----:B------:R-:W-:Y:S02]  /*0540*/  IMAD.SHL.U32 R5, R5, 0x100, RZ ;  /* 0x0000010005057824 */ /* 0x000fe400078e00ff */
[----:B------:R-:W-:Y:S01]  /*0550*/  IMAD.SHL.U32 R26, R6, 0x100, RZ ;  /* 0x00000100061a7824 */ /* 0x000fe200078e00ff */
[----:B------:R-:W-:Y:S01]  /*0560*/  SHF.R.S32.HI R4, RZ, 0x8, R4 ;  /* 0x00000008ff047819 */ /* 0x000fe20000011404 */
[----:B-1----:R-:W-:Y:S01]  /*0570*/  IMAD.SHL.U32 R23, R23, 0x100, RZ ;  /* 0x0000010017177824 */ /* 0x002fe200078e00ff */
[----:B------:R-:W-:Y:S01]  /*0580*/  SHF.R.S32.HI R5, RZ, 0x8, R5 ;  /* 0x00000008ff057819 */ /* 0x000fe20000011405 */
[----:B------:R-:W-:Y:S01]  /*0590*/  IMAD.SHL.U32 R7, R7, 0x100, RZ ;  /* 0x0000010007077824 */ /* 0x000fe200078e00ff */
[----:B------:R-:W-:Y:S01]  /*05a0*/  SHF.R.S32.HI R26, RZ, 0x8, R26 ;  /* 0x00000008ff1a7819 */ /* 0x000fe2000001141a */
[----:B--2---:R-:W-:Y:S01]  /*05b0*/  IMAD.SHL.U32 R21, R21, 0x100, RZ ;  /* 0x0000010015157824 */ /* 0x004fe200078e00ff */
[----:B------:R-:W-:Y:S01]  /*05c0*/  SHF.R.S32.HI R23, RZ, 0x8, R23 ;  /* 0x00000008ff177819 */ /* 0x000fe20000011417 */
[----:B---3--:R-:W-:Y:S01]  /*05d0*/  IMAD.SHL.U32 R20, R20, 0x100, RZ ;  /* 0x0000010014147824 */ /* 0x008fe200078e00ff */
[----:B------:R-:W-:-:S03]  /*05e0*/  SHF.R.S32.HI R7, RZ, 0x8, R7 ;  /* 0x00000008ff077819 */ /* 0x000fc60000011407 */
[----:B------:R-:W-:Y:S01]  /*05f0*/  IMAD R23, R23, R4, R16 ;  /* 0x0000000417177224 */ /* 0x000fe200078e0210 */
[----:B------:R-:W-:Y:S01]  /*0600*/  SHF.R.S32.HI R6, RZ, 0x8, R21 ;  /* 0x00000008ff067819 */ /* 0x000fe20000011415 */
[----:B------:R-:W0:Y:S01]  /*0610*/  LDS R4, [R22+0x18] ;  /* 0x0000180016047984 */ /* 0x000e220000000800 */
[----:B----4-:R-:W-:Y:S01]  /*0620*/  IMAD.SHL.U32 R18, R18, 0x100, RZ ;  /* 0x0000010012127824 */ /* 0x010fe200078e00ff */
[----:B------:R-:W-:Y:S01]  /*0630*/  SHF.R.S32.HI R20, RZ, 0x8, R20 ;  /* 0x00000008ff147819 */ /* 0x000fe20000011414 */
[----:B-----5:R-:W-:Y:S01]  /*0640*/  IMAD.SHL.U32 R8, R8, 0x100, RZ ;  /* 0x0000010008087824 */ /* 0x020fe200078e00ff */
[----:B------:R-:W1:Y:S01]  /*0650*/  LDS R16, [R22+0x1c] ;  /* 0x00001c0016107984 */ /* 0x000e620000000800 */
[----:B------:R-:W-:Y:S01]  /*0660*/  IMAD R5, R6, R5, R23 ;  /* 0x0000000506057224 */ /* 0x000fe200078e0217 */
[----:B------:R-:W-:Y:S01]  /*0670*/  SHF.R.S32.HI R18, RZ, 0x8, R18 ;  /* 0x00000008ff127819 */ /* 0x000fe20000011412 */
[----:B------:R-:W-:Y:S01]  /*0680*/  IMAD.SHL.U32 R9, R9, 0x100, RZ ;  /* 0x0000010009097824 */ /* 0x000fe200078e00ff */
[----:B------:R-:W-:Y:S01]  /*0690*/  SHF.L.U32 R19, R19, 0x8, RZ ;  /* 0x0000000813137819 */ /* 0x000fe200000006ff */
[----:B------:R-:W-:Y:S01]  /*06a0*/  IMAD R5, R20, R26, R5 ;  /* 0x0000001a14057224 */ /* 0x000fe200078e0205 */
[----:B------:R-:W-:Y:S01]  /*06b0*/  SHF.R.S32.HI R8, RZ, 0x8, R8 ;  /* 0x00000008ff087819 */ /* 0x000fe20000011408 */
[----:B------:R-:W-:Y:S01]  /*06c0*/  IMAD.SHL.U32 R17, R17, 0x100, RZ ;  /* 0x0000010011117824 */ /* 0x000fe200078e00ff */
[----:B------:R-:W-:Y:S01]  /*06d0*/  SHF.R.S32.HI R6, RZ, 0x8, R19 ;  /* 0x00000008ff067819 */ /* 0x000fe20000011413 */
[----:B------:R-:W-:Y:S01]  /*06e0*/  IMAD R5, R18, R7, R5 ;  /* 0x0000000712057224 */ /* 0x000fe200078e0205 */
[----:B------:R-:W-:Y:S01]  /*06f0*/  SHF.R.S32.HI R9, RZ, 0x8, R9 ;  /* 0x00000008ff097819 */ /* 0x000fe20000011409 */
[----:B------:R-:W-:Y:S01]  /*0700*/  IMAD.SHL.U32 R10, R10, 0x100, RZ ;  /* 0x000001000a0a7824 */ /* 0x000fe200078e00ff */
[----:B------:R-:W-:Y:S01]  /*0710*/  SHF.R.S32.HI R18, RZ, 0x8, R17 ;  /* 0x00000008ff127819 */ /* 0x000fe20000011411 */
[----:B------:R-:W-:-:S02]  /*0720*/  IMAD R5, R6, R8, R5 ;  /* 0x0000000806057224 */ /* 0x000fc400078e0205 */
[----:B------:R-:W-:Y:S01]  /*0730*/  IMAD.SHL.U32 R11, R11, 0x100, RZ ;  /* 0x000001000b0b7824 */ /* 0x000fe200078e00ff */
[----:B------:R-:W-:Y:S01]  /*0740*/  SHF.R.S32.HI R10, RZ, 0x8, R10 ;  /* 0x00000008ff0a7819 */ /* 0x000fe2000001140a */
[----:B------:R-:W-:-:S03]  /*0750*/  IMAD R5, R18, R9, R5 ;  /* 0x0000000912057224 */ /* 0x000fc600078e0205 */
[----:B------:R-:W-:Y:S01]  /*0760*/  SHF.R.S32.HI R11, RZ, 0x8, R11 ;  /* 0x00000008ff0b7819 */ /* 0x000fe2000001140b */
[----:B0-----:R-:W-:Y:S02]  /*0770*/  IMAD.SHL.U32 R4, R4, 0x100, RZ ;  /* 0x0000010004047824 */ /* 0x001fe400078e00ff */
[----:B-1----:R-:W-:-:S03]  /*0780*/  IMAD.SHL.U32 R16, R16, 0x100, RZ ;  /* 0x0000010010107824 */ /* 0x002fc600078e00ff */
[----:B------:R-:W-:Y:S02]  /*0790*/  SHF.R.S32.HI R4, RZ, 0x8, R4 ;  /* 0x00000008ff047819 */ /* 0x000fe40000011404 */
[----:B------:R-:W-:-:S03]  /*07a0*/  SHF.R.S32.HI R7, RZ, 0x8, R16 ;  /* 0x00000008ff077819 */ /* 0x000fc60000011410 */
[----:B------:R-:W-:-:S04]  /*07b0*/  IMAD R4, R4, R10, R5 ;  /* 0x0000000a04047224 */ /* 0x000fc800078e0205 */
[----:B------:R-:W-:Y:S01]  /*07c0*/  IMAD R16, R7, R11, R4 ;  /* 0x0000000b07107224 */ /* 0x000fe200078e0204 */
[----:B------:R-:W-:Y:S06]  /*07d0*/  @P1 BRA `(.L_x_69) ;  /* 0xfffffffc00241947 */ /* 0x000fec000383ffff */
.L_x_68:
[----:B------:R-:W-:Y:S05]  /*07e0*/  @!P0 BRA `(.L_x_67) ;  /* 0x0000000400008947 */ /* 0x000fea0003800000 */
[----:B------:R-:W-:Y:S02]  /*07f0*/  ISETP.GE.U32.AND P0, PT, R24, 0x4, PT ;  /* 0x000000041800780c */ /* 0x000fe40003f06070 */
[----:B------:R-:W-:-:S04]  /*0800*/  LOP3.LUT R18, R12, 0x3, RZ, 0xc0, !PT ;  /* 0x000000030c127812 */ /* 0x000fc800078ec0ff */
[----:B------:R-:W-:-:S07]  /*0810*/  ISETP.NE.AND P1, PT, R18, RZ, PT ;  /* 0x000000ff1200720c */ /* 0x000fce0003f25270 */
[----:B------:R-:W-:Y:S06]  /*0820*/  @!P0 BRA `(.L_x_70) ;  /* 0x0000000000748947 */ /* 0x000fec0003800000 */
[C---:B0-----:R-:W-:Y:S02]  /*0830*/  LEA R8, R15.reuse, R2, 0x2 ;  /* 0x000000020f087211 */ /* 0x041fe400078e10ff */
[C---:B------:R-:W-:Y:S01]  /*0840*/  LEA R10, R15.reuse, UR4, 0x2 ;  /* 0x000000040f0a7c11 */ /* 0x040fe2000f8e10ff */
[----:B------:R-:W-:Y:S02]  /*0850*/  VIADD R15, R15, 0x4 ;  /* 0x000000040f0f7836 */ /* 0x000fe40000000000 */
[----:B------:R-:W0:Y:S04]  /*0860*/  LDS R9, [R8] ;  /* 0x0000000008097984 */ /* 0x000e280000000800 */
[----:B------:R-:W1:Y:S04]  /*0870*/  LDS.64 R4, [R10+0x4c0] ;  /* 0x0004c0000a047984 */ /* 0x000e680000000a00 */
[----:B------:R-:W2:Y:S04]  /*0880*/  LDS R11, [R8+0x4] ;  /* 0x00000400080b7984 */ /* 0x000ea80000000800 */
[----:B------:R-:W3:Y:S04]  /*0890*/  LDS R17, [R8+0x8] ;  /* 0x0000080008117984 */ /* 0x000ee80000000800 */
[----:B------:R-:W4:Y:S04]  /*08a0*/  LDS.64 R6, [R10+0x4c8] ;  /* 0x0004c8000a067984 */ /* 0x000f280000000a00 */
[----:B------:R-:W5:Y:S01]  /*08b0*/  LDS R19, [R8+0xc] ;  /* 0x00000c0008137984 */ /* 0x000f620000000800 */
[----:B0-----:R-:W-:-:S02]  /*08c0*/  IMAD.SHL.U32 R9, R9, 0x100, RZ ;  /* 0x0000010009097824 */ /* 0x001fc400078e00ff */
[----:B-1----:R-:W-:-:S03]  /*08d0*/  IMAD.SHL.U32 R4, R4, 0x100, RZ ;  /* 0x0000010004047824 */ /* 0x002fc600078e00ff */
[----:B------:R-:W-:Y:S01]  /*08e0*/  SHF.R.S32.HI R9, RZ, 0x8, R9 ;  /* 0x00000008ff097819 */ /* 0x000fe20000011409 */
[----:B------:R-:W-:Y:S02]  /*08f0*/  IMAD.SHL.U32 R5, R5, 0x100, RZ ;  /* 0x0000010005057824 */ /* 0x000fe400078e00ff */
[----:B--2---:R-:W-:Y:S01]  /*0900*/  IMAD.SHL.U32 R11, R11, 0x100, RZ ;  /* 0x000001000b0b7824 */ /* 0x004fe200078e00ff */
[----:B------:R-:W-:Y:S02]  /*0910*/  SHF.R.S32.HI R4, RZ, 0x8, R4 ;  /* 0x00000008ff047819 */ /* 0x000fe40000011404 */
[----:B------:R-:W-:Y:S01]  /*0920*/  SHF.R.S32.HI R5, RZ, 0x8, R5 ;  /* 0x00000008ff057819 */ /* 0x000fe20000011405 */
[----:B---3--:R-:W-:Y:S01]  /*0930*/  IMAD.SHL.U32 R17, R17, 0x100, RZ ;  /* 0x0000010011117824 */ /* 0x008fe200078e00ff */
[----:B------:R-:W-:Y:S01]  /*0940*/  SHF.R.S32.HI R11, RZ, 0x8, R11 ;  /* 0x00000008ff0b7819 */ /* 0x000fe2000001140b */
[----:B------:R-:W-:Y:S02]  /*0950*/  IMAD R4, R9, R4, R16 ;  /* 0x0000000409047224 */ /* 0x000fe400078e0210 */
[----:B----4-:R-:W-:Y:S01]  /*0960*/  IMAD.SHL.U32 R6, R6, 0x100, RZ ;  /* 0x0000010006067824 */ /* 0x010fe200078e00ff */
[----:B------:R-:W-:Y:S01]  /*0970*/  SHF.R.S32.HI R17, RZ, 0x8, R17 ;  /* 0x00000008ff117819 */ /* 0x000fe20000011411 */
[----:B------:R-:W-:Y:S01]  /*0980*/  IMAD.SHL.U32 R7, R7, 0x100, RZ ;  /* 0x0000010007077824 */ /* 0x000fe200078e00ff */
[----:B-----5:R-:W-:Y:S01]  /*0990*/  SHF.L.U32 R19, R19, 0x8, RZ ;  /* 0x0000000813137819 */ /* 0x020fe200000006ff */
[----:B------:R-:W-:Y:S01]  /*09a0*/  IMAD R4, R11, R5, R4 ;  /* 0x000000050b047224 */ /* 0x000fe200078e0204 */
[----:B------:R-:W-:-:S02]  /*09b0*/  SHF.R.S32.HI R6, RZ, 0x8, R6 ;  /* 0x00000008ff067819 */ /* 0x000fc40000011406 */
[----:B------:R-:W-:Y:S02]  /*09c0*/  SHF.R.S32.HI R19, RZ, 0x8, R19 ;  /* 0x00000008ff137819 */ /* 0x000fe40000011413 */
[----:B------:R-:W-:Y:S01]  /*09d0*/  SHF.R.S32.HI R7, RZ, 0x8, R7 ;  /* 0x00000008ff077819 */ /* 0x000fe20000011407 */
[----:B------:R-:W-:-:S04]  /*09e0*/  IMAD R4, R17, R6, R4 ;  /* 0x0000000611047224 */ /* 0x000fc800078e0204 */
[----:B------:R-:W-:-:S07]  /*09f0*/  IMAD R16, R19, R7, R4 ;  /* 0x0000000713107224 */ /* 0x000fce00078e0204 */
.L_x_70:
[----:B------:R-:W-:Y:S05]  /*0a00*/  @!P1 BRA `(.L_x_67) ;  /* 0x0000000000789947 */ /* 0x000fea0003800000 */
[----:B------:R-:W-:Y:S02]  /*0a10*/  ISETP.NE.AND P0, PT, R18, 0x1, PT ;  /* 0x000000011200780c */ /* 0x000fe40003f05270 */
[----:B------:R-:W-:-:S04]  /*0a20*/  LOP3.LUT R12, R12, 0x1, RZ, 0xc0, !PT ;  /* 0x000000010c0c7812 */ /* 0x000fc800078ec0ff */
[----:B------:R-:W-:-:S07]  /*0a30*/  ISETP.NE.U32.AND P1, PT, R12, 0x1, PT ;  /* 0x000000010c00780c */ /* 0x000fce0003f25070 */
[----:B------:R-:W-:Y:S06]  /*0a40*/  @!P0 BRA `(.L_x_71) ;  /* 0x0000000000408947 */ /* 0x000fec0003800000 */
[C---:B------:R-:W-:Y:S01]  /*0a50*/  LEA R6, R15.reuse, UR4, 0x2 ;  /* 0x000000040f067c11 */ /* 0x040fe2000f8e10ff */
[C---:B------:R-:W-:Y:S02]  /*0a60*/  IMAD R4, R15.reuse, 0x4, R2 ;  /* 0x000000040f047824 */ /* 0x040fe400078e0202 */
[----:B------:R-:W-:-:S03]  /*0a70*/  VIADD R15, R15, 0x2 ;  /* 0x000000020f0f7836 */ /* 0x000fc60000000000 */
[----:B------:R-:W1:Y:S04]  /*0a80*/  LDS R5, [R4] ;  /* 0x0000000004057984 */ /* 0x000e680000000800 */
[----:B0-----:R-:W0:Y:S04]  /*0a90*/  LDS.64 R6, [R6+0x4c0] ;  /* 0x0004c00006067984 */ /* 0x001e280000000a00 */
[----:B------:R-:W2:Y:S01]  /*0aa0*/  LDS R9, [R4+0x4] ;  /* 0x0000040004097984 */ /* 0x000ea20000000800 */
[----:B-1----:R-:W-:Y:S02]  /*0ab0*/  IMAD.SHL.U32 R5, R5, 0x100, RZ ;  /* 0x0000010005057824 */ /* 0x002fe400078e00ff */
[----:B0-----:R-:W-:-:S03]  /*0ac0*/  IMAD.SHL.U32 R8, R6, 0x100, RZ ;  /* 0x0000010006087824 */ /* 0x001fc600078e00ff */
[----:B------:R-:W-:Y:S01]  /*0ad0*/  SHF.R.S32.HI R5, RZ, 0x8, R5 ;  /* 0x00000008ff057819 */ /* 0x000fe20000011405 */
[----:B------:R-:W-:Y:S02]  /*0ae0*/  IMAD.SHL.U32 R7, R7, 0x100, RZ ;  /* 0x0000010007077824 */ /* 0x000fe400078e00ff */
[----:B--2---:R-:W-:Y:S01]  /*0af0*/  IMAD.SHL.U32 R9, R9, 0x100, RZ ;  /* 0x0000010009097824 */ /* 0x004fe200078e00ff */
[----:B------:R-:W-:Y:S02]  /*0b00*/  SHF.R.S32.HI R8, RZ, 0x8, R8 ;  /* 0x00000008ff087819 */ /* 0x000fe40000011408 */
[----:B------:R-:W-:Y:S02]  /*0b10*/  SHF.R.S32.HI R7, RZ, 0x8, R7 ;  /* 0x00000008ff077819 */ /* 0x000fe40000011407 */
[----:B------:R-:W-:Y:S01]  /*0b20*/  SHF.R.S32.HI R10, RZ, 0x8, R9 ;  /* 0x00000008ff0a7819 */ /* 0x000fe20000011409 */
[----:B------:R-:W-:-:S04]  /*0b30*/  IMAD R5, R5, R8, R16 ;  /* 0x0000000805057224 */ /* 0x000fc800078e0210 */
[----:B------:R-:W-:-:S07]  /*0b40*/  IMAD R16, R10, R7, R5 ;  /* 0x000000070a107224 */ /* 0x000fce00078e0205 */
.L_x_71:
[----:B------:R-:W-:Y:S05]  /*0b50*/  @P1 BRA `(.L_x_67) ;  /* 0x0000000000241947 */ /* 0x000fea0003800000 */
[C---:B------:R-:W-:Y:S02]  /*0b60*/  LEA R4, R15.reuse, R2, 0x2 ;  /* 0x000000020f047211 */ /* 0x040fe400078e10ff */
[----:B------:R-:W-:-:S04]  /*0b70*/  LEA R15, R15, UR4, 0x2 ;  /* 0x000000040f0f7c11 */ /* 0x000fc8000f8e10ff */
[----:B------:R-:W1:Y:S04]  /*0b80*/  LDS R4, [R4] ;  /* 0x0000000004047984 */ /* 0x000e680000000800 */
[----:B------:R-:W2:Y:S01]  /*0b90*/  LDS R15, [R15+0x4c0] ;  /* 0x0004c0000f0f7984 */ /* 0x000ea20000000800 */
[----:B-1----:R-:W-:Y:S02]  /*0ba0*/  IMAD.SHL.U32 R5, R4, 0x100, RZ ;  /* 0x0000010004057824 */ /* 0x002fe400078e00ff */
[----:B--2---:R-:W-:-:S03]  /*0bb0*/  IMAD.SHL.U32 R6, R15, 0x100, RZ ;  /* 0x000001000f067824 */ /* 0x004fc600078e00ff */
[----:B------:R-:W-:Y:S02]  /*0bc0*/  SHF.R.S32.HI R5, RZ, 0x8, R5 ;  /* 0x00000008ff057819 */ /* 0x000fe40000011405 */
[----:B------:R-:W-:-:S05]  /*0bd0*/  SHF.R.S32.HI R6, RZ, 0x8, R6 ;  /* 0x00000008ff067819 */ /* 0x000fca0000011406 */
[----:B------:R-:W-:-:S07]  /*0be0*/  IMAD R16, R5, R6, R16 ;  /* 0x0000000605107224 */ /* 0x000fce00078e0210 */
.L_x_67:
[----:B------:R-:W-:Y:S01]  /*0bf0*/  BAR.SYNC.DEFER_BLOCKING 0x0 ;  /* 0x0000000000007b1d */ /* 0x000fe20000010000 */
[----:B------:R-:W-:-:S05]  /*0c00*/  VIMNMX.RELU R14, PT, PT, R14, R3, PT ;  /* 0x000000030e0e7248 */ /* 0x000fca0003fe1100 */
[----:B------:R-:W1:Y:S02]  /*0c10*/  LDS R5, [UR4+0x480] ;  /* 0x00048004ff057984 */ /* 0x000e640008000800 */
[----:B-1----:R-:W-:Y:S02]  /*0c20*/  IMAD R6, R5, 0x4, R2 ;  /* 0x0000000405067824 */ /* 0x002fe400078e0202 */
[----:B------:R-:W1:Y:S04]  /*0c30*/  LDS R5, [UR4+0x488] ;  /* 0x00048804ff057984 */ /* 0x000e680008000800 */
[----:B------:R-:W0:Y:S01]  /*0c40*/  LDS R4, [R6] ;  /* 0x0000000006047984 */ /* 0x000e220000000800 */
[----:B-1----:R-:W-:-:S05]  /*0c50*/  SHF.R.S32.HI R5, RZ, R5, R16 ;  /* 0x00000005ff057219 */ /* 0x002fca0000011410 */
[----:B0-----:R-:W-:-:S05]  /*0c60*/  IMAD.IADD R7, R4, 0x1, -R5 ;  /* 0x0000000104077824 */ /* 0x001fca00078e0a05 */
[----:B------:R-:W-:Y:S01]  /*0c70*/  STS [R6], R7 ;  /* 0x0000000706007388 */ /* 0x000fe20000000800 */
[----:B------:R-:W-:Y:S06]  /*0c80*/  BAR.SYNC.DEFER_BLOCKING 0x0 ;  /* 0x0000000000007b1d */ /* 0x000fec0000010000 */
[----:B------:R-:W0:Y:S02]  /*0c90*/  LDS R5, [UR4+0x480] ;  /* 0x00048004ff057984 */ /* 0x000e240008000800 */
[----:B0-----:R-:W-:-:S05]  /*0ca0*/  IMAD.IADD R3, R5, 0x1, R14 ;  /* 0x0000000105037824 */ /* 0x001fca00078e020e */
[----:B------:R-:W-:-:S04]  /*0cb0*/  ISETP.GE.AND P0, PT, R0, R3, PT ;  /* 0x000000030000720c */ /* 0x000fc80003f06270 */
[----:B------:R-:W-:-:S13]  /*0cc0*/  ISETP.LT.OR P0, PT, R0, R5, P0 ;  /* 0x000000050000720c */ /* 0x000fda0000701670 */
[----:B------:R-:W0:Y:S01]  /*0cd0*/  @!P0 LDS R8, [UR4+0x4a8] ;  /* 0x0004a804ff088984 */ /* 0x000e220008000800 */
[----:B------:R-:W1:Y:S03]  /*0ce0*/  @!P0 LDC.64 R4, c[0x0][0x380] ;  /* 0x0000e000ff048b82 */ /* 0x000e660000000a00 */
[----:B------:R-:W2:Y:S01]  /*0cf0*/  @!P0 LDS R9, [R2] ;  /* 0x0000000002098984 */ /* 0x000ea20000000800 */
[----:B0-----:R-:W-:Y:S01]  /*0d00*/  @!P0 IADD3 R11, PT, PT, R8, R13, R0 ;  /* 0x0000000d080b8210 */ /* 0x001fe20007ffe000 */
[----:B------:R-:W-:-:S04]  /*0d10*/  VIADD R0, R0, 0x100 ;  /* 0x0000010000007836 */ /* 0x000fc80000000000 */
[----:B-1----:R-:W-:Y:S01]  /*0d20*/  @!P0 IMAD.WIDE R4, R11, 0x4, R4 ;  /* 0x000000040b048825 */ /* 0x002fe200078e0204 */
[----:B------:R-:W-:-:S04]  /*0d30*/  ISETP.GE.AND P1, PT, R0, R3, PT ;  /* 0x000000030000720c */ /* 0x000fc80003f26270 */
[----:B--2---:R0:W-:Y:S09]  /*0d40*/  @!P0 STG.E desc[UR6][R4.64], R9 ;  /* 0x0000000904008986 */ /* 0x0041f2000c101906 */
[----:B------:R-:W-:Y:S05]  /*0d50*/  @P1 EXIT ;  /* 0x000000000000194d */ /* 0x000fea0003800000 */
[----:B------:R-:W1:Y:S01]  /*0d60*/  LDS R6, [UR4+0x4a8] ;  /* 0x0004a804ff067984 */ /* 0x000e620008000800 */
[----:B0-----:R-:W0:Y:S03]  /*0d70*/  LDC.64 R4, c[0x0][0x380] ;  /* 0x0000e000ff047b82 */ /* 0x001e260000000a00 */
[----:B------:R-:W2:Y:S01]  /*0d80*/  LDS R3, [R2+0x400] ;  /* 0x0004000002037984 */ /* 0x000ea20000000800 */
[----:B-1----:R-:W-:-:S05]  /*0d90*/  IADD3 R13, PT, PT, R6, R0, R13 ;  /* 0x00000000060d7210 */ /* 0x002fca0007ffe00d */
[----:B0-----:R-:W-:-:S05]  /*0da0*/  IMAD.WIDE R4, R13, 0x4, R4 ;  /* 0x000000040d047825 */ /* 0x001fca00078e0204 */
[----:B--2---:R-:W-:Y:S01]  /*0db0*/  STG.E desc[UR6][R4.64], R3 ;  /* 0x0000000304007986 */ /* 0x004fe2000c101906 */
[----:B------:R-:W-:Y:S05]  /*0dc0*/  EXIT ;  /* 0x000000000000794d */ /* 0x000fea0003800000 */
.L_x_72:
        /* <DEDUP_REMOVED lines=11> */
.L_x_282:


//--------------------- .text.cudaCopyBestMethodStereo --------------------------
	.section	.text.cudaCopyBestMethodStereo,"ax",@progbits
	.align	128
        .global         cudaCopyBestMethodStereo
        .type           cudaCopyBestMethodStereo,@function
        .size           cudaCopyBestMethodStereo,(.L_x_283 - cudaCopyBestMethodStereo)
        .other          cudaCopyBestMethodStereo,@"STO_CUDA_ENTRY STV_DEFAULT"
cudaCopyBestMethodStereo:
.text.cudaCopyBestMethodStereo:
[----:B------:R-:W-:Y:S01]  /*0000*/  LDC R1, c[0x0][0x37c] ;  /* 0x0000df00ff017b82 */ /* 0x000fe20000000800 */
[----:B------:R-:W0:Y:S01]  /*0010*/  S2R R0, SR_TID.X ;  /* 0x0000000000007919 */ /* 0x000e220000002100 */
[----:B------:R-:W1:Y:S01]  /*0020*/  LDCU.64 UR6, c[0x0][0x358] ;  /* 0x00006b00ff0677ac */ /* 0x000e620008000a00 */
[----:B------:R-:W-:Y:S01]  /*0030*/  BSSY.RECONVERGENT B0, `(.L_x_73) ;  /* 0x0000014000007945 */ /* 0x000fe20003800200 */
[C---:B0-----:R-:W-:Y:S02]  /*0040*/  ISETP.GT.U32.AND P2, PT, R0.reuse, 0x3, PT ;  /* 0x000000030000780c */ /* 0x041fe40003f44070 */
[C---:B------:R-:W-:Y:S02]  /*0050*/  ISETP.NE.AND P0, PT, R0.reuse, RZ, PT ;  /* 0x000000ff0000720c */ /* 0x040fe40003f05270 */
[----:B------:R-:W-:-:S09]  /*0060*/  ISETP.GT.U32.AND P1, PT, R0, 0x2f, PT ;  /* 0x0000002f0000780c */ /* 0x000fd20003f24070 */
[----:B-1----:R-:W-:Y:S05]  /*0070*/  @P2 BRA `(.L_x_74) ;  /* 0x00000000003c2947 */ /* 0x002fea0003800000 */
[----:B------:R-:W0:Y:S01]  /*0080*/  S2R R3, SR_CTAID.Y ;  /* 0x0000000000037919 */ /* 0x000e220000002600 */
[----:B------:R-:W1:Y:S01]  /*0090*/  LDC.64 R4, c[0x0][0x388] ;  /* 0x0000e200ff047b82 */ /* 0x000e620000000a00 */
[----:B------:R-:W2:Y:S01]  /*00a0*/  LDCU UR4, c[0x0][0x390] ;  /* 0x00007200ff0477ac */ /* 0x000ea20008000800 */
[----:B0-----:R-:W-:-:S05]  /*00b0*/  LEA R2, R3, R0, 0x2 ;  /* 0x0000000003027211 */ /* 0x001fca00078e10ff */
[----:B--2---:R-:W-:-:S04]  /*00c0*/  IMAD R3, R2, UR4, RZ ;  /* 0x0000000402037c24 */ /* 0x004fc8000f8e02ff */
[----:B-1----:R-:W-:-:S06]  /*00d0*/  IMAD.WIDE.U32 R2, R3, 0xc0, R4 ;  /* 0x000000c003027825 */ /* 0x002fcc00078e0004 */
[----:B------:R-:W2:Y:S01]  /*00e0*/  LDG.E R3, desc[UR6][R2.64+0x20] ;  /* 0x0000200602037981 */ /* 0x000ea2000c1e1900 */
[----:B------:R-:W0:Y:S01]  /*00f0*/  S2UR UR5, SR_CgaCtaId ;  /* 0x00000000000579c3 */ /* 0x000e220000008800 */
[----:B------:R-:W-:Y:S01]  /*0100*/  UMOV UR4, 0x400 ;  /* 0x0000040000047882 */ /* 0x000fe20000000000 */
[----:B--2---:R-:W-:-:S06]  /*0110*/  IMAD.WIDE R4, R3, 0xc0, R4 ;  /* 0x000000c003047825 */ /* 0x004fcc00078e0204 */
[----:B------:R-:W2:Y:S01]  /*0120*/  LDG.E R5, desc[UR6][R4.64+0x10] ;  /* 0x0000100604057981 */ /* 0x000ea2000c1e1900 */
[----:B0-----:R-:W-:-:S06]  /*0130*/  ULEA UR4, UR5, UR4, 0x18 ;  /* 0x0000000405047291 */ /* 0x001fcc000f8ec0ff */
[----:B------:R-:W-:-:S05]  /*0140*/  LEA R6, R0, UR4, 0x2 ;  /* 0x0000000400067c11 */ /* 0x000fca000f8e10ff */
[----:B------:R0:W-:Y:S04]  /*0150*/  STS [R6], R3 ;  /* 0x0000000306007388 */ /* 0x0001e80000000800 */
[----:B--2---:R0:W-:Y:S02]  /*0160*/  STS [R6+0x10], R5 ;  /* 0x0000100506007388 */ /* 0x0041e40000000800 */
.L_x_74:
[----:B------:R-:W-:Y:S05]  /*0170*/  BSYNC.RECONVERGENT B0 ;  /* 0x0000000000007941 */ /* 0x000fea0003800200 */
.L_x_73:
[----:B------:R-:W-:Y:S06]  /*0180*/  BAR.SYNC.DEFER_BLOCKING 0x0 ;  /* 0x0000000000007b1d */ /* 0x000fec0000010000 */
[----:B------:R-:W-:Y:S04]  /*0190*/  BSSY.RECONVERGENT B0, `(.L_x_75) ;  /* 0x0000021000007945 */ /* 0x000fe80003800200 */
[----:B------:R-:W-:Y:S05]  /*01a0*/  @P0 BRA `(.L_x_76) ;  /* 0x00000000007c0947 */ /* 0x000fea0003800000 */
[----:B------:R-:W1:Y:S01]  /*01b0*/  S2UR UR5, SR_CgaCtaId ;  /* 0x00000000000579c3 */ /* 0x000e620000008800 */
[----:B------:R-:W-:Y:S02]  /*01c0*/  UMOV UR4, 0x400 ;  /* 0x0000040000047882 */ /* 0x000fe40000000000 */
[----:B-1----:R-:W-:-:S09]  /*01d0*/  ULEA UR4, UR5, UR4, 0x18 ;  /* 0x0000000405047291 */ /* 0x002fd2000f8ec0ff */
[----:B------:R-:W-:Y:S04]  /*01e0*/  LDS R4, [UR4+0x14] ;  /* 0x00001404ff047984 */ /* 0x000fe80008000800 */
[----:B0-----:R-:W0:Y:S04]  /*01f0*/  LDS.64 R2, [UR4+0x18] ;  /* 0x00001804ff027984 */ /* 0x001e280008000a00 */
[----:B------:R-:W1:Y:S01]  /*0200*/  LDS R5, [UR4+0x10] ;  /* 0x00001004ff057984 */ /* 0x000e620008000800 */
[C---:B0-----:R-:W-:Y:S02]  /*0210*/  ISETP.GT.AND P3, PT, R2.reuse, R4, PT ;  /* 0x000000040200720c */ /* 0x041fe40003f64270 */
[----:B------:R-:W-:Y:S01]  /*0220*/  IADD3 R2, PT, PT, R2, R3, RZ ;  /* 0x0000000302027210 */ /* 0x000fe20007ffe0ff */
[----:B-1----:R-:W-:-:S03]  /*0230*/  IMAD.IADD R7, R5, 0x1, R3 ;  /* 0x0000000105077824 */ /* 0x002fc600078e0203 */
[----:B------:R-:W-:Y:S01]  /*0240*/  ISETP.NE.AND P2, PT, R2, 0x7fffffff, PT ;  /* 0x7fffffff0200780c */ /* 0x000fe20003f45270 */
[----:B------:R-:W-:-:S06]  /*0250*/  IMAD.IADD R5, R4, 0x1, R5 ;  /* 0x0000000104057824 */ /* 0x000fcc00078e0205 */
[----:B------:R-:W-:Y:S02]  /*0260*/  @P3 IADD3 R2, PT, PT, R4, R3, RZ ;  /* 0x0000000304023210 */ /* 0x000fe40007ffe0ff */
[----:B------:R-:W-:Y:S02]  /*0270*/  @P3 LDS R4, [UR4+0xc] ;  /* 0x00000c04ff043984 */ /* 0x000fe40008000800 */
[-C--:B------:R-:W-:Y:S02]  /*0280*/  ISETP.GT.AND P4, PT, R2, R7.reuse, PT ;  /* 0x000000070200720c */ /* 0x080fe40003f84270 */
[----:B------:R-:W0:Y:S11]  /*0290*/  @P2 LDS R3, [UR4+0xc] ;  /* 0x00000c04ff032984 */ /* 0x000e360008000800 */
[----:B------:R-:W-:Y:S01]  /*02a0*/  @P4 MOV R2, R7 ;  /* 0x0000000700024202 */ /* 0x000fe20000000f00 */
[----:B------:R-:W-:Y:S03]  /*02b0*/  @P4 LDS R6, [UR4] ;  /* 0x00000004ff064984 */ /* 0x000fe60008000800 */
[----:B------:R-:W-:Y:S01]  /*02c0*/  ISETP.GT.AND P5, PT, R2, R5, PT ;  /* 0x000000050200720c */ /* 0x000fe20003fa4270 */
[----:B------:R-:W-:Y:S04]  /*02d0*/  @P4 LDS R7, [UR4+0xc] ;  /* 0x00000c04ff074984 */ /* 0x000fe80008000800 */
[----:B------:R-:W1:Y:S04]  /*02e0*/  @P2 LDS R2, [UR4+0x8] ;  /* 0x00000804ff022984 */ /* 0x000e680008000800 */
[----:B------:R-:W2:Y:S04]  /*02f0*/  @P3 LDS R5, [UR4+0x4] ;  /* 0x00000404ff053984 */ /* 0x000ea80008000800 */
[----:B------:R-:W3:Y:S04]  /*0300*/  @P5 LDS R8, [UR4] ;  /* 0x00000004ff085984 */ /* 0x000ee80008000800 */
[----:B------:R-:W4:Y:S04]  /*0310*/  @P5 LDS R9, [UR4+0x4] ;  /* 0x00000404ff095984 */ /* 0x000f280008000800 */
[----:B0-----:R0:W-:Y:S04]  /*0320*/  @P2 STS [UR4+0x24], R3 ;  /* 0x00002403ff002988 */ /* 0x0011e80008000804 */
[----:B-1----:R0:W-:Y:S04]  /*0330*/  @P2 STS [UR4+0x20], R2 ;  /* 0x00002002ff002988 */ /* 0x0021e80008000804 */
[----:B------:R0:W-:Y:S04]  /*0340*/  @P3 STS [UR4+0x20], R4 ;  /* 0x00002004ff003988 */ /* 0x0001e80008000804 */
[----:B--2---:R0:W-:Y:S04]  /*0350*/  @P3 STS [UR4+0x24], R5 ;  /* 0x00002405ff003988 */ /* 0x0041e80008000804 */
[----:B------:R0:W-:Y:S04]  /*0360*/  @P4 STS [UR4+0x20], R6 ;  /* 0x00002006ff004988 */ /* 0x0001e80008000804 */
[----:B------:R0:W-:Y:S04]  /*0370*/  @P4 STS [UR4+0x24], R7 ;  /* 0x00002407ff004988 */ /* 0x0001e80008000804 */
[----:B---3--:R0:W-:Y:S04]  /*0380*/  @P5 STS [UR4+0x20], R8 ;  /* 0x00002008ff005988 */ /* 0x0081e80008000804 */
[----:B----4-:R0:W-:Y:S02]  /*0390*/  @P5 STS [UR4+0x24], R9 ;  /* 0x00002409ff005988 */ /* 0x0101e40008000804 */
.L_x_76:
[----:B------:R-:W-:Y:S05]  /*03a0*/  BSYNC.RECONVERGENT B0 ;  /* 0x0000000000007941 */ /* 0x000fea0003800200 */
.L_x_75:
[----:B------:R-:W-:Y:S06]  /*03b0*/  BAR.SYNC.DEFER_BLOCKING 0x0 ;  /* 0x0000000000007b1d */ /* 0x000fec0000010000 */
[----:B------:R-:W-:Y:S05]  /*03c0*/  @P1 EXIT ;  /* 0x000000000000194d */ /* 0x000fea0003800000 */
[----:B------:R-:W1:Y:S01]  /*03d0*/  S2UR UR5, SR_CgaCtaId ;  /* 0x00000000000579c3 */ /* 0x000e620000008800 */
[----:B------:R-:W-:-:S07]  /*03e0*/  UMOV UR4, 0x400 ;  /* 0x0000040000047882 */ /* 0x000fce0000000000 */
[----:B0-----:R-:W0:Y:S01]  /*03f0*/  LDC.64 R2, c[0x0][0x388] ;  /* 0x0000e200ff027b82 */ /* 0x001e220000000a00 */
[----:B-1----:R-:W-:-:S09]  /*0400*/  ULEA UR4, UR5, UR4, 0x18 ;  /* 0x0000000405047291 */ /* 0x002fd2000f8ec0ff */
[----:B------:R-:W0:Y:S01]  /*0410*/  LDS.64 R12, [UR4+0x20] ;  /* 0x00002004ff0c7984 */ /* 0x000e220008000a00 */
[----:B------:R-:W1:Y:S03]  /*0420*/  S2R R9, SR_CTAID.Y ;  /* 0x0000000000097919 */ /* 0x000e660000002600 */
[----:B------:R-:W2:Y:S01]  /*0430*/  @!P0 LDS R11, [UR4] ;  /* 0x00000004ff0b8984 */ /* 0x000ea20008000800 */
[----:B0-----:R-:W-:-:S04]  /*0440*/  IMAD.WIDE R4, R12, 0xc0, R2 ;  /* 0x000000c00c047825 */ /* 0x001fc800078e0202 */
[----:B------:R-:W-:Y:S02]  /*0450*/  IMAD.WIDE.U32 R6, R0, 0x4, R4 ;  /* 0x0000000400067825 */ /* 0x000fe400078e0004 */
[----:B------:R-:W0:Y:S04]  /*0460*/  LDC.64 R4, c[0x0][0x380] ;  /* 0x0000e000ff047b82 */ /* 0x000e280000000a00 */
[----:B------:R-:W3:Y:S01]  /*0470*/  LDG.E R7, desc[UR6][R6.64] ;  /* 0x0000000606077981 */ /* 0x000ee2000c1e1900 */
[----:B-1----:R-:W-:Y:S01]  /*0480*/  SHF.L.U32 R9, R9, 0x1, RZ ;  /* 0x0000000109097819 */ /* 0x002fe200000006ff */
[----:B--2---:R-:W-:-:S04]  /*0490*/  @!P0 IMAD.WIDE R10, R11, 0xc0, R2 ;  /* 0x000000c00b0a8825 */ /* 0x004fc800078e0202 */
[----:B0-----:R-:W-:-:S04]  /*04a0*/  IMAD.WIDE.U32 R4, R9, 0xc0, R4 ;  /* 0x000000c009047825 */ /* 0x001fc800078e0004 */
[----:B------:R-:W-:-:S05]  /*04b0*/  IMAD.WIDE.U32 R8, R0, 0x4, R4 ;  /* 0x0000000400087825 */ /* 0x000fca00078e0004 */
[----:B---3--:R0:W-:Y:S04]  /*04c0*/  STG.E desc[UR6][R8.64], R7 ;  /* 0x0000000708007986 */ /* 0x0081e8000c101906 */
[----:B------:R-:W2:Y:S01]  /*04d0*/  @!P0 LDG.E R11, desc[UR6][R10.64+0x28] ;  /* 0x000028060a0b8981 */ /* 0x000ea2000c1e1900 */
[----:B------:R-:W-:-:S04]  /*04e0*/  IMAD.WIDE R12, R13, 0xc0, R2 ;  /* 0x000000c00d0c7825 */ /* 0x000fc800078e0202 */
[----:B------:R-:W-:Y:S01]  /*04f0*/  IMAD.WIDE.U32 R12, R0, 0x4, R12 ;  /* 0x00000004000c7825 */ /* 0x000fe200078e000c */
[----:B--2---:R0:W-:Y:S05]  /*0500*/  @!P0 STG.E desc[UR6][R4.64+0x28], R11 ;  /* 0x0000280b04008986 */ /* 0x0041ea000c101906 */
[----:B------:R-:W2:Y:S04]  /*0510*/  LDG.E R13, desc[UR6][R12.64] ;  /* 0x000000060c0d7981 */ /* 0x000ea8000c1e1900 */
[----:B--2---:R0:W-:Y:S01]  /*0520*/  STG.E desc[UR6][R8.64+0xc0], R13 ;  /* 0x0000c00d08007986 */ /* 0x0041e2000c101906 */
[----:B------:R-:W-:Y:S05]  /*0530*/  @P0 EXIT ;  /* 0x000000000000094d */ /* 0x000fea0003800000 */
[----:B0-----:R-:W0:Y:S02]  /*0540*/  LDS R7, [UR4+0x4] ;  /* 0x00000404ff077984 */ /* 0x001e240008000800 */
[----:B0-----:R-:W-:-:S06]  /*0550*/  IMAD.WIDE R2, R7, 0xc0, R2 ;  /* 0x000000c007027825 */ /* 0x001fcc00078e0202 */
[----:B------:R-:W2:Y:S04]  /*0560*/  LDG.E R3, desc[UR6][R2.64+0x28] ;  /* 0x0000280602037981 */ /* 0x000ea8000c1e1900 */
[----:B--2---:R-:W-:Y:S01]  /*0570*/  STG.E desc[UR6][R4.64+0xe8], R3 ;  /* 0x0000e80304007986 */ /* 0x004fe2000c101906 */
[----:B------:R-:W-:Y:S05]  /*0580*/  EXIT ;  /* 0x000000000000794d */ /* 0x000fea0003800000 */
.L_x_77:
        /* <DEDUP_REMOVED lines=15> */
.L_x_283:


//--------------------- .text.cudaCopyBestMethod  --------------------------
	.section	.text.cudaCopyBestMethod,"ax",@progbits
	.align	128
        .global         cudaCopyBestMethod
        .type           cudaCopyBestMethod,@function
        .size           cudaCopyBestMethod,(.L_x_284 - cudaCopyBestMethod)
        .other          cudaCopyBestMethod,@"STO_CUDA_ENTRY STV_DEFAULT"
cudaCopyBestMethod:
.text.cudaCopyBestMethod:
[----:B------:R-:W-:Y:S01]  /*0000*/  LDC R1, c[0x0][0x37c] ;  /* 0x0000df00ff017b82 */ /* 0x000fe20000000800 */
[----:B------:R-:W0:Y:S01]  /*0010*/  S2R R7, SR_TID.X ;  /* 0x0000000000077919 */ /* 0x000e220000002100 */
[----:B------:R-:W1:Y:S01]  /*0020*/  LDCU.64 UR6, c[0x0][0x358] ;  /* 0x00006b00ff0677ac */ /* 0x000e620008000a00 */
[----:B------:R-:W-:Y:S01]  /*0030*/  BSSY.RECONVERGENT B0, `(.L_x_78) ;  /* 0x000000e000007945 */ /* 0x000fe20003800200 */
[C---:B0-----:R-:W-:Y:S02]  /*0040*/  ISETP.NE.AND P0, PT, R7.reuse, RZ, PT ;  /* 0x000000ff0700720c */ /* 0x041fe40003f05270 */
[----:B------:R-:W-:-:S11]  /*0050*/  ISETP.GT.U32.AND P1, PT, R7, 0x2f, PT ;  /* 0x0000002f0700780c */ /* 0x000fd60003f24070 */
[----:B-1----:R-:W-:Y:S05]  /*0060*/  @P0 BRA `(.L_x_79) ;  /* 0x0000000000280947 */ /* 0x002fea0003800000 */
[----:B------:R-:W0:Y:S08]  /*0070*/  S2UR UR4, SR_CTAID.Y ;  /* 0x00000000000479c3 */ /* 0x000e300000002600 */
[----:B------:R-:W0:Y:S08]  /*0080*/  LDC R5, c[0x0][0x390] ;  /* 0x0000e400ff057b82 */ /* 0x000e300000000800 */
[----:B------:R-:W1:Y:S01]  /*0090*/  LDC.64 R2, c[0x0][0x388] ;  /* 0x0000e200ff027b82 */ /* 0x000e620000000a00 */
[----:B0-----:R-:W-:-:S04]  /*00a0*/  IMAD R5, R5, UR4, RZ ;  /* 0x0000000405057c24 */ /* 0x001fc8000f8e02ff */
[----:B-1----:R-:W-:-:S06]  /*00b0*/  IMAD.WIDE.U32 R2, R5, 0xc0, R2 ;  /* 0x000000c005027825 */ /* 0x002fcc00078e0002 */
[----:B------:R-:W2:Y:S01]  /*00c0*/  LDG.E R2, desc[UR6][R2.64+0x20] ;  /* 0x0000200602027981 */ /* 0x000ea2000c1e1900 */
[----:B------:R-:W0:Y:S01]  /*00d0*/  S2UR UR5, SR_CgaCtaId ;  /* 0x00000000000579c3 */ /* 0x000e220000008800 */
[----:B------:R-:W-:Y:S02]  /*00e0*/  UMOV UR4, 0x400 ;  /* 0x0000040000047882 */ /* 0x000fe40000000000 */
[----:B0-----:R-:W-:-:S09]  /*00f0*/  ULEA UR4, UR5, UR4, 0x18 ;  /* 0x0000000405047291 */ /* 0x001fd2000f8ec0ff */
[----:B--2---:R0:W-:Y:S03]  /*0100*/  STS [UR4], R2 ;  /* 0x00000002ff007988 */ /* 0x0041e60008000804 */
.L_x_79:
[----:B------:R-:W-:Y:S05]  /*0110*/  BSYNC.RECONVERGENT B0 ;  /* 0x0000000000007941 */ /* 0x000fea0003800200 */
.L_x_78:
[----:B------:R-:W-:Y:S06]  /*0120*/  BAR.SYNC.DEFER_BLOCKING 0x0 ;  /* 0x0000000000007b1d */ /* 0x000fec0000010000 */
[----:B------:R-:W-:Y:S05]  /*0130*/  @P1 EXIT ;  /* 0x000000000000194d */ /* 0x000fea0003800000 */
[----:B------:R-:W1:Y:S01]  /*0140*/  S2UR UR5, SR_CgaCtaId ;  /* 0x00000000000579c3 */ /* 0x000e620000008800 */
[----:B------:R-:W-:-:S07]  /*0150*/  UMOV UR4, 0x400 ;  /* 0x0000040000047882 */ /* 0x000fce0000000000 */
[----:B0-----:R-:W0:Y:S01]  /*0160*/  LDC.64 R2, c[0x0][0x388] ;  /* 0x0000e200ff027b82 */ /* 0x001e220000000a00 */
[----:B-1----:R-:W-:-:S09]  /*0170*/  ULEA UR4, UR5, UR4, 0x18 ;  /* 0x0000000405047291 */ /* 0x002fd2000f8ec0ff */
[----:B------:R-:W0:Y:S02]  /*0180*/  LDS R5, [UR4] ;  /* 0x00000004ff057984 */ /* 0x000e240008000800 */
[----:B0-----:R-:W-:Y:S01]  /*0190*/  IMAD.WIDE R2, R5, 0xc0, R2 ;  /* 0x000000c005027825 */ /* 0x001fe200078e0202 */
[----:B------:R-:W0:Y:S01]  /*01a0*/  S2R R9, SR_CTAID.Y ;  /* 0x0000000000097919 */ /* 0x000e220000002600 */
[----:B------:R-:W0:Y:S02]  /*01b0*/  LDC.64 R4, c[0x0][0x380] ;  /* 0x0000e000ff047b82 */ /* 0x000e240000000a00 */
[----:B------:R-:W-:-:S06]  /*01c0*/  IMAD.WIDE.U32 R2, R7, 0x4, R2 ;  /* 0x0000000407027825 */ /* 0x000fcc00078e0002 */
[----:B------:R-:W2:Y:S01]  /*01d0*/  LDG.E R3, desc[UR6][R2.64] ;  /* 0x0000000602037981 */ /* 0x000ea2000c1e1900 */
[----:B0-----:R-:W-:-:S04]  /*01e0*/  IMAD.WIDE.U32 R4, R9, 0xc0, R4 ;  /* 0x000000c009047825 */ /* 0x001fc800078e0004 */
[----:B------:R-:W-:-:S05]  /*01f0*/  IMAD.WIDE.U32 R4, R7, 0x4, R4 ;  /* 0x0000000407047825 */ /* 0x000fca00078e0004 */
[----:B--2---:R-:W-:Y:S01]  /*0200*/  STG.E desc[UR6][R4.64], R3 ;  /* 0x0000000304007986 */ /* 0x004fe2000c101906 */
[----:B------:R-:W-:Y:S05]  /*0210*/  EXIT ;  /* 0x000000000000794d */ /* 0x000fea0003800000 */
.L_x_80:
        /* <DEDUP_REMOVED lines=14> */
.L_x_284:


//--------------------- .text.cudaChooseBestMethod --------------------------
	.section	.text.cudaChooseBestMethod,"ax",@progbits
	.align	128
        .global         cudaChooseBestMethod
        .type           cudaChooseBestMethod,@function
        .size           cudaChooseBestMethod,(.L_x_285 - cudaChooseBestMethod)
        .other          cudaChooseBestMethod,@"STO_CUDA_ENTRY STV_DEFAULT"
cudaChooseBestMethod:
.text.cudaChooseBestMethod:
[----:B------:R-:W-:Y:S01]  /*0000*/  LDC R1, c[0x0][0x37c] ;  /* 0x0000df00ff017b82 */ /* 0x000fe20000000800 */
[----:B------:R-:W0:Y:S01]  /*0010*/  S2R R3, SR_CgaCtaId ;  /* 0x0000000000037919 */ /* 0x000e220000008800 */
[----:B------:R-:W-:Y:S01]  /*0020*/  MOV R0, 0x400 ;  /* 0x0000040000007802 */ /* 0x000fe20000000f00 */
[----:B------:R-:W1:Y:S01]  /*0030*/  LDCU UR5, c[0x0][0x394] ;  /* 0x00007280ff0577ac */ /* 0x000e620008000800 */
[----:B------:R-:W2:Y:S01]  /*0040*/  S2R R10, SR_TID.X ;  /* 0x00000000000a7919 */ /* 0x000ea20000002100 */
[----:B------:R-:W3:Y:S01]  /*0050*/  LDCU.64 UR8, c[0x0][0x358] ;  /* 0x00006b00ff0877ac */ /* 0x000ee20008000a00 */
[----:B------:R-:W2:Y:S01]  /*0060*/  S2R R11, SR_TID.Y ;  /* 0x00000000000b7919 */ /* 0x000ea20000002200 */
[----:B-1----:R-:W-:Y:S01]  /*0070*/  UISETP.GE.AND UP0, UPT, UR5, 0x1, UPT ;  /* 0x000000010500788c */ /* 0x002fe2000bf06270 */
[----:B0-----:R-:W-:Y:S01]  /*0080*/  LEA R0, R3, R0, 0x18 ;  /* 0x0000000003007211 */ /* 0x001fe200078ec0ff */
[----:B------:R-:W-:Y:S02]  /*0090*/  IMAD.MOV.U32 R3, RZ, RZ, 0x7fffffff ;  /* 0x7fffffffff037424 */ /* 0x000fe400078e00ff */
[----:B--2---:R-:W-:-:S04]  /*00a0*/  IMAD R9, R11, 0x20, R10 ;  /* 0x000000200b097824 */ /* 0x004fc800078e020a */
[----:B------:R-:W-:-:S05]  /*00b0*/  IMAD R8, R9, 0x4, R0 ;  /* 0x0000000409087824 */ /* 0x000fca00078e0200 */
[----:B------:R0:W-:Y:S01]  /*00c0*/  STS [R8+0x200], R3 ;  /* 0x0002000308007388 */ /* 0x0001e20000000800 */
[----:B---3--:R-:W-:Y:S05]  /*00d0*/  BRA.U !UP0, `(.L_x_81) ;  /* 0x0000000d08007547 */ /* 0x008fea000b800000 */
[----:B------:R-:W1:Y:S01]  /*00e0*/  S2UR UR4, SR_CTAID.Y ;  /* 0x00000000000479c3 */ /* 0x000e620000002600 */
[----:B------:R-:W2:Y:S01]  /*00f0*/  LDCU UR11, c[0x0][0x390] ;  /* 0x00007200ff0b77ac */ /* 0x000ea20008000800 */
[C-C-:B------:R-:W-:Y:S02]  /*0100*/  IMAD R12, R11.reuse, 0xc0, R0.reuse ;  /* 0x000000c00b0c7824 */ /* 0x140fe400078e0200 */
[----:B------:R-:W-:Y:S01]  /*0110*/  IMAD R14, R11, 0x80, R0 ;  /* 0x000000800b0e7824 */ /* 0x000fe200078e0200 */
[----:B------:R-:W3:Y:S02]  /*0120*/  LDCU UR10, c[0x0][0x364] ;  /* 0x00006c80ff0a77ac */ /* 0x000ee40008000800 */
[----:B------:R-:W-:Y:S01]  /*0130*/  IADD3 R15, PT, PT, R12, 0xa00, RZ ;  /* 0x00000a000c0f7810 */ /* 0x000fe20007ffe0ff */
[----:B0-----:R-:W0:Y:S04]  /*0140*/  LDC.64 R2, c[0x0][0x380] ;  /* 0x0000e000ff027b82 */ /* 0x001e280000000a00 */
[----:B------:R-:W-:Y:S01]  /*0150*/  IMAD R15, R10, 0x4, R15 ;  /* 0x000000040a0f7824 */ /* 0x000fe200078e020f */
[----:B--2---:R-:W-:-:S02]  /*0160*/  UISETP.GT.AND UP0, UPT, UR11, URZ, UPT ;  /* 0x000000ff0b00728c */ /* 0x004fc4000bf04270 */
[----:B------:R-:W-:Y:S02]  /*0170*/  ULEA UR6, UR11, 0xf, 0x1 ;  /* 0x0000000f0b067891 */ /* 0x000fe4000f8e08ff */
[----:B------:R-:W-:Y:S02]  /*0180*/  ULEA UR7, UR11, 0x6, 0x1 ;  /* 0x000000060b077891 */ /* 0x000fe4000f8e08ff */
[----:B-1----:R-:W-:-:S06]  /*0190*/  UIMAD UR4, UR4, UR5, URZ ;  /* 0x00000005040472a4 */ /* 0x002fcc000f8e02ff */
[----:B------:R-:W-:Y:S01]  /*01a0*/  IADD3 R13, P0, PT, R11, UR4, RZ ;  /* 0x000000040b0d7c10 */ /* 0x000fe2000ff1e0ff */
[----:B0-----:R-:W-:-:S04]  /*01b0*/  IMAD.WIDE.U32 R2, R10, 0x4, R2 ;  /* 0x000000040a027825 */ /* 0x001fc800078e0002 */
[----:B------:R-:W-:Y:S01]  /*01c0*/  IMAD.X R16, RZ, RZ, RZ, P0 ;  /* 0x000000ffff107224 */ /* 0x000fe200000e06ff */
[----:B---3--:R-:W-:Y:S07]  /*01d0*/  BRA.U UP0, `(.L_x_82) ;  /* 0x0000000500347547 */ /* 0x008fee000b800000 */
[----:B------:R-:W-:Y:S01]  /*01e0*/  HFMA2 R4, -RZ, RZ, 0, 0 ;  /* 0x00000000ff047431 */ /* 0x000fe200000001ff */
[----:B------:R-:W0:Y:S06]  /*01f0*/  LDCU UR5, c[0x0][0x394] ;  /* 0x00007280ff0577ac */ /* 0x000e2c0008000800 */
.L_x_87:
[----:B-1----:R-:W-:Y:S01]  /*0200*/  IMAD.IADD R5, R11, 0x1, R4 ;  /* 0x000000010b057824 */ /* 0x002fe200078e0204 */
[----:B------:R-:W-:Y:S04]  /*0210*/  BSSY.RECONVERGENT B0, `(.L_x_83) ;  /* 0x0000045000007945 */ /* 0x000fe80003800200 */
[----:B0-----:R-:W-:-:S13]  /*0220*/  ISETP.GE.U32.AND P0, PT, R5, UR5, PT ;  /* 0x0000000505007c0c */ /* 0x001fda000bf06070 */
[----:B------:R-:W-:Y:S05]  /*0230*/  @P0 BRA `(.L_x_84) ;  /* 0x0000000400080947 */ /* 0x000fea0003800000 */
[----:B------:R-:W-:-:S04]  /*0240*/  IADD3 R7, P0, PT, R4, R13, RZ ;  /* 0x0000000d04077210 */ /* 0x000fc80007f1e0ff */
[----:B------:R-:W-:Y:S01]  /*0250*/  LEA.HI.X.SX32 R17, R4, R16, 0x1, P0 ;  /* 0x0000001004117211 */ /* 0x000fe200000f0eff */
[----:B------:R-:W-:-:S04]  /*0260*/  IMAD.WIDE.U32 R6, R7, 0xc0, R2 ;  /* 0x000000c007067825 */ /* 0x000fc800078e0002 */
[----:B------:R-:W-:-:S04]  /*0270*/  IMAD R17, R17, 0xc0, RZ ;  /* 0x000000c011117824 */ /* 0x000fc800078e02ff */
[----:B------:R-:W-:-:S05]  /*0280*/  IMAD.IADD R7, R7, 0x1, R17 ;  /* 0x0000000107077824 */ /* 0x000fca00078e0211 */
[----:B------:R-:W2:Y:S01]  /*0290*/  LDG.E R6, desc[UR8][R6.64] ;  /* 0x0000000806067981 */ /* 0x000ea2000c1e1900 */
[----:B------:R-:W-:-:S03]  /*02a0*/  ISETP.NE.AND P0, PT, R10, RZ, PT ;  /* 0x000000ff0a00720c */ /* 0x000fc60003f05270 */
[----:B--2---:R-:W-:Y:S04]  /*02b0*/  STS [R15], R6 ;  /* 0x000000060f007388 */ /* 0x004fe80000000800 */
[----:B------:R-:W-:Y:S04]  /*02c0*/  STS [R8+0x600], RZ ;  /* 0x000600ff08007388 */ /* 0x000fe80000000800 */
[----:B------:R-:W-:Y:S04]  /*02d0*/  LDS R17, [R8+0x640] ;  /* 0x0006400008117984 */ /* 0x000fe80000000800 */
[----:B------:R-:W0:Y:S02]  /*02e0*/  LDS R18, [R8+0x600] ;  /* 0x0006000008127984 */ /* 0x000e240000000800 */
[----:B0-----:R-:W-:-:S05]  /*02f0*/  IMAD.IADD R17, R17, 0x1, R18 ;  /* 0x0000000111117824 */ /* 0x001fca00078e0212 */
[----:B------:R-:W-:Y:S04]  /*0300*/  STS [R8+0x600], R17 ;  /* 0x0006001108007388 */ /* 0x000fe80000000800 */
[----:B------:R-:W-:Y:S04]  /*0310*/  LDS R18, [R8+0x620] ;  /* 0x0006200008127984 */ /* 0x000fe80000000800 */
[----:B------:R-:W0:Y:S02]  /*0320*/  LDS R19, [R8+0x600] ;  /* 0x0006000008137984 */ /* 0x000e240000000800 */
[----:B0-----:R-:W-:-:S05]  /*0330*/  IADD3 R19, PT, PT, R18, R19, RZ ;  /* 0x0000001312137210 */ /* 0x001fca0007ffe0ff */
        /* <DEDUP_REMOVED lines=13> */
[----:B------:R-:W-:Y:S05]  /*0410*/  @P0 BRA `(.L_x_84) ;  /* 0x0000000000900947 */ /* 0x000fea0003800000 */
[----:B------:R-:W-:Y:S01]  /*0420*/  LDS R6, [R12+0xa18] ;  /* 0x000a18000c067984 */ /* 0x000fe20000000800 */
[----:B------:R-:W-:Y:S01]  /*0430*/  BSSY.RECONVERGENT B1, `(.L_x_85) ;  /* 0x0000020000017945 */ /* 0x000fe20003800200 */
[----:B------:R-:W-:Y:S02]  /*0440*/  IMAD R5, R5, 0x4, R0 ;  /* 0x0000000405057824 */ /* 0x000fe400078e0200 */
[----:B------:R-:W1:Y:S04]  /*0450*/  LDS R7, [R12+0xa2c] ;  /* 0x000a2c000c077984 */ /* 0x000e680000000800 */
[----:B0-----:R-:W0:Y:S04]  /*0460*/  LDS R17, [R12+0xa1c] ;  /* 0x000a1c000c117984 */ /* 0x001e280000000800 */
[----:B------:R-:W2:Y:S01]  /*0470*/  LDS R18, [R12+0xa14] ;  /* 0x000a14000c127984 */ /* 0x000ea20000000800 */
[----:B-1----:R-:W-:-:S05]  /*0480*/  IADD3 R6, PT, PT, R6, -R7, RZ ;  /* 0x8000000706067210 */ /* 0x002fca0007ffe0ff */
[----:B0-----:R-:W-:Y:S01]  /*0490*/  IMAD R7, R6, R17, RZ ;  /* 0x0000001106077224 */ /* 0x001fe200078e02ff */
[----:B--2---:R-:W-:-:S13]  /*04a0*/  ISETP.NE.AND P0, PT, R18, 0x8, PT ;  /* 0x000000081200780c */ /* 0x004fda0003f05270 */
[----:B------:R-:W0:Y:S04]  /*04b0*/  @!P0 LDS R19, [R12+0xa00] ;  /* 0x000a00000c138984 */ /* 0x000e280000000800 */
[----:B------:R-:W1:Y:S01]  /*04c0*/  @!P0 LDS R18, [R14+0x600] ;  /* 0x000600000e128984 */ /* 0x000e620000000800 */
[----:B0-----:R-:W-:-:S04]  /*04d0*/  @!P0 IMAD R19, R6, R19, UR7 ;  /* 0x0000000706138e24 */ /* 0x001fc8000f8e0213 */
[----:B-1----:R-:W-:Y:S01]  /*04e0*/  @!P0 IMAD.IADD R18, R18, 0x1, R19 ;  /* 0x0000000112128824 */ /* 0x002fe200078e0213 */
[----:B------:R-:W-:Y:S06]  /*04f0*/  @!P0 BRA `(.L_x_86) ;  /* 0x00000000004c8947 */ /* 0x000fec0003800000 */
[----:B------:R-:W0:Y:S02]  /*0500*/  LDS R17, [R12+0xa14] ;  /* 0x000a14000c117984 */ /* 0x000e240000000800 */
[----:B0-----:R-:W-:-:S13]  /*0510*/  ISETP.NE.AND P0, PT, R17, 0x20, PT ;  /* 0x000000201100780c */ /* 0x001fda0003f05270 */
[----:B------:R-:W0:Y:S04]  /*0520*/  @!P0 LDS R17, [R12+0xa00] ;  /* 0x000a00000c118984 */ /* 0x000e280000000800 */
[----:B------:R-:W-:Y:S04]  /*0530*/  @!P0 LDS R18, [R12+0xa00] ;  /* 0x000a00000c128984 */ /* 0x000fe80000000800 */
[----:B------:R-:W1:Y:S04]  /*0540*/  @!P0 LDS R19, [R12+0xa0c] ;  /* 0x000a0c000c138984 */ /* 0x000e680000000800 */
[----:B------:R-:W2:Y:S01]  /*0550*/  @!P0 LDS R20, [R14+0x600] ;  /* 0x000600000e148984 */ /* 0x000ea20000000800 */
[----:B0-----:R-:W-:-:S04]  /*0560*/  @!P0 IMAD R17, R6, R17, UR6 ;  /* 0x0000000606118e24 */ /* 0x001fc8000f8e0211 */
[----:B-1----:R-:W-:-:S04]  /*0570*/  @!P0 IMAD R17, R18, R19, R17 ;  /* 0x0000001312118224 */ /* 0x002fc800078e0211 */
[----:B--2---:R-:W-:Y:S01]  /*0580*/  @!P0 IMAD.IADD R18, R20, 0x1, R17 ;  /* 0x0000000114128824 */ /* 0x004fe200078e0211 */
[----:B------:R-:W-:Y:S06]  /*0590*/  @!P0 BRA `(.L_x_86) ;  /* 0x0000000000248947 */ /* 0x000fec0003800000 */
[----:B------:R-:W0:Y:S02]  /*05a0*/  LDS R17, [R12+0xa14] ;  /* 0x000a14000c117984 */ /* 0x000e240000000800 */
[----:B0-----:R-:W-:-:S13]  /*05b0*/  ISETP.NE.AND P0, PT, R17, RZ, PT ;  /* 0x000000ff1100720c */ /* 0x001fda0003f05270 */
[----:B------:R-:W0:Y:S04]  /*05c0*/  @!P0 LDS R17, [R12+0xa1c] ;  /* 0x000a1c000c118984 */ /* 0x000e280000000800 */
[----:B------:R-:W1:Y:S04]  /*05d0*/  @!P0 LDS R18, [R14+0x600] ;  /* 0x000600000e128984 */ /* 0x000e680000000800 */
[----:B------:R-:W2:Y:S01]  /*05e0*/  @P0 LDS R19, [R12+0xa1c] ;  /* 0x000a1c000c130984 */ /* 0x000ea20000000800 */
[----:B0-----:R-:W-:Y:S01]  /*05f0*/  @!P0 IMAD R17, R6, R17, R6 ;  /* 0x0000001106118224 */ /* 0x001fe200078e0206 */
[----:B-1----:R-:W-:-:S04]  /*0600*/  @!P0 ISETP.NE.AND P1, PT, R18, RZ, PT ;  /* 0x000000ff1200820c */ /* 0x002fc80003f25270 */
[C---:B------:R-:W-:Y:S01]  /*0610*/  @!P0 SEL R18, R6.reuse, R17, !P1 ;  /* 0x0000001106128207 */ /* 0x040fe20004800000 */
[----:B--2---:R-:W-:-:S08]  /*0620*/  @P0 IMAD R18, R6, R19, RZ ;  /* 0x0000001306120224 */ /* 0x004fd000078e02ff */
.L_x_86:
[----:B------:R-:W-:Y:S05]  /*0630*/  BSYNC.RECONVERGENT B1 ;  /* 0x0000000000017941 */ /* 0x000fea0003800200 */
.L_x_85:
[----:B------:R-:W-:-:S05]  /*0640*/  VIMNMX R18, PT, PT, R7, R18, PT ;  /* 0x0000001207127248 */ /* 0x000fca0003fe0100 */
[----:B------:R1:W-:Y:S02]  /*0650*/  STS [R5+0x200], R18 ;  /* 0x0002001205007388 */ /* 0x0003e40000000800 */
.L_x_84:
[----:B------:R-:W-:Y:S05]  /*0660*/  BSYNC.RECONVERGENT B0 ;  /* 0x0000000000007941 */ /* 0x000fea0003800200 */
.L_x_83:
[----:B------:R-:W-:-:S04]  /*0670*/  IADD3 R4, PT, PT, R4, UR10, RZ ;  /* 0x0000000a04047c10 */ /* 0x000fc8000fffe0ff */
[----:B------:R-:W-:-:S13]  /*0680*/  ISETP.GE.AND P0, PT, R4, UR5, PT ;  /* 0x0000000504007c0c */ /* 0x000fda000bf06270 */
[----:B------:R-:W-:Y:S05]  /*0690*/  @!P0 BRA `(.L_x_87) ;  /* 0xfffffff800d88947 */ /* 0x000fea000383ffff */
[----:B------:R-:W-:Y:S05]  /*06a0*/  BRA `(.L_x_81) ;  /* 0x00000004008c7947 */ /* 0x000fea0003800000 */
.L_x_82:
[----:B------:R-:W-:Y:S01]  /*06b0*/  IMAD.MOV.U32 R18, RZ, RZ, RZ ;  /* 0x000000ffff127224 */ /* 0x000fe200078e00ff */
[----:B------:R-:W0:Y:S06]  /*06c0*/  LDCU UR11, c[0x0][0x360] ;  /* 0x00006c00ff0b77ac */ /* 0x000e2c0008000800 */
.L_x_97:
[----:B-1----:R-:W1:Y:S01]  /*06d0*/  LDCU UR5, c[0x0][0x394] ;  /* 0x00007280ff0577ac */ /* 0x002e620008000800 */
[----:B------:R-:W-:Y:S01]  /*06e0*/  IMAD.IADD R17, R11, 0x1, R18 ;  /* 0x000000010b117824 */ /* 0x000fe200078e0212 */
[----:B------:R-:W-:Y:S04]  /*06f0*/  BSSY.RECONVERGENT B0, `(.L_x_88) ;  /* 0x000005a000007945 */ /* 0x000fe80003800200 */
[----:B-1----:R-:W-:-:S13]  /*0700*/  ISETP.GE.U32.AND P0, PT, R17, UR5, PT ;  /* 0x0000000511007c0c */ /* 0x002fda000bf06070 */
[----:B--2---:R-:W-:Y:S05]  /*0710*/  @P0 BRA `(.L_x_89) ;  /* 0x00000004005c0947 */ /* 0x004fea0003800000 */
[C---:B------:R-:W-:Y:S01]  /*0720*/  IADD3 R5, P0, PT, R18.reuse, R13, RZ ;  /* 0x0000000d12057210 */ /* 0x040fe20007f1e0ff */
[----:B------:R-:W1:Y:S03]  /*0730*/  LDC R22, c[0x0][0x390] ;  /* 0x0000e400ff167b82 */ /* 0x000e660000000800 */
[----:B------:R-:W-:Y:S01]  /*0740*/  LEA.HI.X.SX32 R6, R18, R16, 0x1, P0 ;  /* 0x0000001012067211 */ /* 0x000fe200000f0eff */
[----:B------:R-:W-:-:S04]  /*0750*/  IMAD.WIDE.U32 R4, R5, 0xc0, R2 ;  /* 0x000000c005047825 */ /* 0x000fc800078e0002 */
[----:B------:R-:W-:Y:S02]  /*0760*/  IMAD R7, R6, 0xc0, RZ ;  /* 0x000000c006077824 */ /* 0x000fe400078e02ff */
[----:B------:R-:W-:-:S03]  /*0770*/  IMAD.MOV.U32 R6, RZ, RZ, R4 ;  /* 0x000000ffff067224 */ /* 0x000fc600078e0004 */
[----:B------:R-:W-:Y:S02]  /*0780*/  IADD3 R7, PT, PT, R5, R7, RZ ;  /* 0x0000000705077210 */ /* 0x000fe40007ffe0ff */
[----:B------:R-:W2:Y:S03]  /*0790*/  LDC.64 R4, c[0x0][0x388] ;  /* 0x0000e200ff047b82 */ /* 0x000ea60000000a00 */
[----:B------:R-:W3:Y:S01]  /*07a0*/  LDG.E R6, desc[UR8][R6.64] ;  /* 0x0000000806067981 */ /* 0x000ee2000c1e1900 */
[----:B------:R-:W-:Y:S01]  /*07b0*/  VIADD R20, R17, UR4 ;  /* 0x0000000411147c36 */ /* 0x000fe20008000000 */
[----:B------:R-:W-:Y:S01]  /*07c0*/  MOV R19, RZ ;  /* 0x000000ff00137202 */ /* 0x000fe20000000f00 */
[----:B------:R-:W-:Y:S01]  /*07d0*/  IMAD.MOV.U32 R21, RZ, RZ, RZ ;  /* 0x000000ffff157224 */ /* 0x000fe200078e00ff */
[----:B-123--:R3:W-:Y:S06]  /*07e0*/  STS [R15], R6 ;  /* 0x000000060f007388 */ /* 0x00e7ec0000000800 */
.L_x_92:
[----:B0-----:R-:W-:Y:S01]  /*07f0*/  IMAD.IADD R7, R10, 0x1, R19 ;  /* 0x000000010a077824 */ /* 0x001fe200078e0213 */
[----:B0-----:R-:W-:Y:S01]  /*0800*/  IADD3 R19, PT, PT, R19, UR11, RZ ;  /* 0x0000000b13137c10 */ /* 0x001fe2000fffe0ff */
[----:B------:R-:W-:Y:S01]  /*0810*/  BSSY.RECONVERGENT B1, `(.L_x_90) ;  /* 0x0000008000017945 */ /* 0x000fe20003800200 */
[----:B---3--:R-:W-:Y:S02]  /*0820*/  IMAD.MOV.U32 R6, RZ, RZ, RZ ;  /* 0x000000ffff067224 */ /* 0x008fe400078e00ff */
[-C--:B------:R-:W-:Y:S02]  /*0830*/  ISETP.GE.U32.AND P0, PT, R7, R22.reuse, PT ;  /* 0x000000160700720c */ /* 0x080fe40003f06070 */
[----:B------:R-:W-:-:S11]  /*0840*/  ISETP.GE.AND P1, PT, R19, R22, PT ;  /* 0x000000161300720c */ /* 0x000fd60003f26270 */
[----:B------:R-:W-:Y:S05]  /*0850*/  @P0 BRA `(.L_x_91) ;  /* 0x00000000000c0947 */ /* 0x000fea0003800000 */
[----:B------:R-:W-:-:S04]  /*0860*/  IMAD R7, R20, 0x40, R7 ;  /* 0x0000004014077824 */ /* 0x000fc800078e0207 */
[----:B------:R-:W-:-:S06]  /*0870*/  IMAD.WIDE.U32 R6, R7, 0x4, R4 ;  /* 0x0000000407067825 */ /* 0x000fcc00078e0004 */
[----:B------:R0:W5:Y:S02]  /*0880*/  LDG.E R6, desc[UR8][R6.64] ;  /* 0x0000000806067981 */ /* 0x000164000c1e1900 */
.L_x_91:
[----:B------:R-:W-:Y:S05]  /*0890*/  BSYNC.RECONVERGENT B1 ;  /* 0x0000000000017941 */ /* 0x000fea0003800200 */
.L_x_90:
[----:B-----5:R-:W-:Y:S01]  /*08a0*/  IADD3 R21, PT, PT, R6, R21, RZ ;  /* 0x0000001506157210 */ /* 0x020fe20007ffe0ff */
[----:B------:R-:W-:Y:S06]  /*08b0*/  @!P1 BRA `(.L_x_92) ;  /* 0xfffffffc00cc9947 */ /* 0x000fec000383ffff */
[----:B------:R-:W-:Y:S01]  /*08c0*/  STS [R8+0x600], R21 ;  /* 0x0006001508007388 */ /* 0x000fe20000000800 */
[----:B------:R-:W-:-:S03]  /*08d0*/  ISETP.NE.AND P0, PT, R10, RZ, PT ;  /* 0x000000ff0a00720c */ /* 0x000fc60003f05270 */
[----:B------:R-:W-:Y:S04]  /*08e0*/  LDS R4, [R8+0x640] ;  /* 0x0006400008047984 */ /* 0x000fe80000000800 */
[----:B------:R-:W1:Y:S02]  /*08f0*/  LDS R5, [R8+0x600] ;  /* 0x0006000008057984 */ /* 0x000e640000000800 */
[----:B-1----:R-:W-:-:S05]  /*0900*/  IMAD.IADD R5, R4, 0x1, R5 ;  /* 0x0000000104057824 */ /* 0x002fca00078e0205 */
[----:B------:R-:W-:Y:S04]  /*0910*/  STS [R8+0x600], R5 ;  /* 0x0006000508007388 */ /* 0x000fe80000000800 */
[----:B------:R-:W-:Y:S04]  /*0920*/  LDS R4, [R8+0x620] ;  /* 0x0006200008047984 */ /* 0x000fe80000000800 */
[----:B0-----:R-:W0:Y:S02]  /*0930*/  LDS R7, [R8+0x600] ;  /* 0x0006000008077984 */ /* 0x001e240000000800 */
        /* <DEDUP_REMOVED lines=15> */
[----:B-1----:R-:W-:Y:S01]  /*0a30*/  LDS R5, [R12+0xa18] ;  /* 0x000a18000c057984 */ /* 0x002fe20000000800 */
[----:B------:R-:W-:Y:S03]  /*0a40*/  BSSY.RECONVERGENT B1, `(.L_x_93) ;  /* 0x0000020000017945 */ /* 0x000fe60003800200 */
[----:B------:R-:W0:Y:S04]  /*0a50*/  LDS R6, [R12+0xa2c] ;  /* 0x000a2c000c067984 */ /* 0x000e280000000800 */
[----:B------:R-:W-:Y:S04]  /*0a60*/  LDS R4, [R12+0xa1c] ;  /* 0x000a1c000c047984 */ /* 0x000fe80000000800 */
[----:B------:R-:W1:Y:S01]  /*0a70*/  LDS R7, [R12+0xa14] ;  /* 0x000a14000c077984 */ /* 0x000e620000000800 */
[----:B0-----:R-:W-:-:S02]  /*0a80*/  IADD3 R5, PT, PT, R5, -R6, RZ ;  /* 0x8000000605057210 */ /* 0x001fc40007ffe0ff */
[----:B-1----:R-:W-:-:S13]  /*0a90*/  ISETP.NE.AND P0, PT, R7, 0x8, PT ;  /* 0x000000080700780c */ /* 0x002fda0003f05270 */
[----:B------:R-:W-:Y:S05]  /*0aa0*/  @!P0 BRA `(.L_x_94) ;  /* 0x0000000000548947 */ /* 0x000fea0003800000 */
[----:B------:R-:W0:Y:S02]  /*0ab0*/  LDS R6, [R12+0xa14] ;  /* 0x000a14000c067984 */ /* 0x000e240000000800 */
[----:B0-----:R-:W-:-:S13]  /*0ac0*/  ISETP.NE.AND P0, PT, R6, 0x20, PT ;  /* 0x000000200600780c */ /* 0x001fda0003f05270 */
[----:B------:R-:W-:Y:S05]  /*0ad0*/  @!P0 BRA `(.L_x_95) ;  /* 0x0000000000288947 */ /* 0x000fea0003800000 */
[----:B------:R-:W0:Y:S02]  /*0ae0*/  LDS R6, [R12+0xa14] ;  /* 0x000a14000c067984 */ /* 0x000e240000000800 */
[----:B0-----:R-:W-:-:S13]  /*0af0*/  ISETP.NE.AND P0, PT, R6, RZ, PT ;  /* 0x000000ff0600720c */ /* 0x001fda0003f05270 */
[----:B------:R-:W0:Y:S04]  /*0b00*/  @P0 LDS R6, [R12+0xa1c] ;  /* 0x000a1c000c060984 */ /* 0x000e280000000800 */
[----:B------:R-:W1:Y:S04]  /*0b10*/  @!P0 LDS R20, [R12+0xa1c] ;  /* 0x000a1c000c148984 */ /* 0x000e680000000800 */
[----:B------:R-:W2:Y:S01]  /*0b20*/  @!P0 LDS R7, [R14+0x600] ;  /* 0x000600000e078984 */ /* 0x000ea20000000800 */
[C---:B0-----:R-:W-:Y:S02]  /*0b30*/  @P0 IMAD R6, R5.reuse, R6, RZ ;  /* 0x0000000605060224 */ /* 0x041fe400078e02ff */
[----:B-1----:R-:W-:Y:S01]  /*0b40*/  @!P0 IMAD R20, R5, R20, R5 ;  /* 0x0000001405148224 */ /* 0x002fe200078e0205 */
[----:B--2---:R-:W-:-:S04]  /*0b50*/  @!P0 ISETP.NE.AND P1, PT, R7, RZ, PT ;  /* 0x000000ff0700820c */ /* 0x004fc80003f25270 */
[----:B------:R-:W-:Y:S01]  /*0b60*/  @!P0 SEL R6, R5, R20, !P1 ;  /* 0x0000001405068207 */ /* 0x000fe20004800000 */
[----:B------:R-:W-:Y:S08]  /*0b70*/  BRA `(.L_x_96) ;  /* 0x0000000000307947 */ /* 0x000ff00003800000 */
.L_x_95:
[----:B------:R-:W0:Y:S04]  /*0b80*/  LDS R6, [R12+0xa00] ;  /* 0x000a00000c067984 */ /* 0x000e280000000800 */
[----:B------:R-:W-:Y:S04]  /*0b90*/  LDS R7, [R12+0xa00] ;  /* 0x000a00000c077984 */ /* 0x000fe80000000800 */
[----:B------:R-:W1:Y:S04]  /*0ba0*/  LDS R20, [R12+0xa0c] ;  /* 0x000a0c000c147984 */ /* 0x000e680000000800 */
[----:B------:R-:W2:Y:S01]  /*0bb0*/  LDS R19, [R14+0x600] ;  /* 0x000600000e137984 */ /* 0x000ea20000000800 */
[----:B0-----:R-:W-:-:S04]  /*0bc0*/  IMAD R6, R5, R6, UR6 ;  /* 0x0000000605067e24 */ /* 0x001fc8000f8e0206 */
[----:B-1----:R-:W-:-:S04]  /*0bd0*/  IMAD R6, R7, R20, R6 ;  /* 0x0000001407067224 */ /* 0x002fc800078e0206 */
[----:B--2---:R-:W-:Y:S01]  /*0be0*/  IMAD.IADD R6, R19, 0x1, R6 ;  /* 0x0000000113067824 */ /* 0x004fe200078e0206 */
[----:B------:R-:W-:Y:S06]  /*0bf0*/  BRA `(.L_x_96) ;  /* 0x0000000000107947 */ /* 0x000fec0003800000 */
.L_x_94:
[----:B------:R-:W0:Y:S04]  /*0c00*/  LDS R6, [R12+0xa00] ;  /* 0x000a00000c067984 */ /* 0x000e280000000800 */
[----:B------:R-:W1:Y:S01]  /*0c10*/  LDS R7, [R14+0x600] ;  /* 0x000600000e077984 */ /* 0x000e620000000800 */
[----:B0-----:R-:W-:-:S04]  /*0c20*/  IMAD R6, R5, R6, UR7 ;  /* 0x0000000705067e24 */ /* 0x001fc8000f8e0206 */
[----:B-1----:R-:W-:-:S07]  /*0c30*/  IMAD.IADD R6, R7, 0x1, R6 ;  /* 0x0000000107067824 */ /* 0x002fce00078e0206 */
.L_x_96:
[----:B------:R-:W-:Y:S05]  /*0c40*/  BSYNC.RECONVERGENT B1 ;  /* 0x0000000000017941 */ /* 0x000fea0003800200 */
.L_x_93:
[----:B------:R-:W-:Y:S01]  /*0c50*/  IMAD R5, R5, R4, RZ ;  /* 0x0000000405057224 */ /* 0x000fe200078e02ff */
[----:B------:R-:W-:-:S04]  /*0c60*/  LEA R4, R17, R0, 0x2 ;  /* 0x0000000011047211 */ /* 0x000fc800078e10ff */
[----:B------:R-:W-:-:S05]  /*0c70*/  VIMNMX R5, PT, PT, R5, R6, PT ;  /* 0x0000000605057248 */ /* 0x000fca0003fe0100 */
[----:B------:R2:W-:Y:S02]  /*0c80*/  STS [R4+0x200], R5 ;  /* 0x0002000504007388 */ /* 0x0005e40000000800 */
.L_x_89:
[----:B0-----:R-:W-:Y:S05]  /*0c90*/  BSYNC.RECONVERGENT B0 ;  /* 0x0000000000007941 */ /* 0x001fea0003800200 */
.L_x_88:
[----:B------:R-:W0:Y:S01]  /*0ca0*/  LDCU UR5, c[0x0][0x394] ;  /* 0x00007280ff0577ac */ /* 0x000e220008000800 */
[----:B------:R-:W-:-:S05]  /*0cb0*/  VIADD R18, R18, UR10 ;  /* 0x0000000a12127c36 */ /* 0x000fca0008000000 */
[----:B0-----:R-:W-:-:S13]  /*0cc0*/  ISETP.GE.AND P0, PT, R18, UR5, PT ;  /* 0x0000000512007c0c */ /* 0x001fda000bf06270 */
[----:B------:R-:W-:Y:S05]  /*0cd0*/  @!P0 BRA `(.L_x_97) ;  /* 0xfffffff8007c8947 */ /* 0x000fea000383ffff */
.L_x_81:
[----:B------:R-:W-:Y:S01]  /*0ce0*/  BAR.SYNC.DEFER_BLOCKING 0x0 ;  /* 0x0000000000007b1d */ /* 0x000fe20000010000 */
[C---:B------:R-:W-:Y:S02]  /*0cf0*/  ISETP.GE.AND P1, PT, R9.reuse, UR5, PT ;  /* 0x0000000509007c0c */ /* 0x040fe4000bf26270 */
[C---:B------:R-:W-:Y:S02]  /*0d00*/  ISETP.GT.U32.AND P0, PT, R9.reuse, 0x7f, PT ;  /* 0x0000007f0900780c */ /* 0x040fe40003f04070 */
[----:B------:R-:W-:Y:S01]  /*0d10*/  PLOP3.LUT P2, PT, PT, PT, PT, 0x8, 0x80 ;  /* 0x000000000080781c */ /* 0x000fe20003f4e170 */
[----:B------:R-:W-:Y:S08]  /*0d20*/  BSSY.RECONVERGENT B0, `(.L_x_98) ;  /* 0x000001e000007945 */ /* 0x000ff00003800200 */
[----:B--2---:R-:W2:Y:S01]  /*0d30*/  @!P1 S2R R4, SR_CTAID.Y ;  /* 0x0000000000049919 */ /* 0x004ea20000002600 */
[----:B0-----:R-:W0:Y:S01]  /*0d40*/  @!P1 LDC.64 R2, c[0x0][0x380] ;  /* 0x0000e000ff029b82 */ /* 0x001e220000000a00 */
[----:B------:R-:W-:Y:S01]  /*0d50*/  @!P0 VIADD R6, R9, 0x80 ;  /* 0x0000008009068836 */ /* 0x000fe20000000000 */
[----:B-1----:R-:W1:Y:S01]  /*0d60*/  @!P1 LDS R5, [R8+0x200] ;  /* 0x0002000008059984 */ /* 0x002e620000000800 */
[----:B--2---:R-:W-:-:S04]  /*0d70*/  @!P1 IMAD R7, R4, UR5, R9 ;  /* 0x0000000504079c24 */ /* 0x004fc8000f8e0209 */
[----:B0-----:R-:W-:-:S05]  /*0d80*/  @!P1 IMAD.WIDE.U32 R2, R7, 0xc0, R2 ;  /* 0x000000c007029825 */ /* 0x001fca00078e0002 */
[----:B-1----:R-:W-:Y:S01]  /*0d90*/  @!P1 STG.E desc[UR8][R2.64+0x10], R5 ;  /* 0x0000100502009986 */ /* 0x002fe2000c101908 */
[----:B------:R-:W-:Y:S06]  /*0da0*/  BAR.SYNC.DEFER_BLOCKING 0x0 ;  /* 0x0000000000007b1d */ /* 0x000fec0000010000 */
[----:B------:R-:W-:Y:S04]  /*0db0*/  LDS R7, [R8+0x200] ;  /* 0x0002000008077984 */ /* 0x000fe80000000800 */
[----:B------:R-:W0:Y:S02]  /*0dc0*/  @!P0 LDS R4, [R8+0x400] ;  /* 0x0004000008048984 */ /* 0x000e240000000800 */
[----:B0-----:R-:W-:-:S02]  /*0dd0*/  @!P0 ISETP.GE.AND P1, PT, R4, R7, PT ;  /* 0x000000070400820c */ /* 0x001fc40003f26270 */
[----:B------:R-:W-:Y:S02]  /*0de0*/  @!P0 VIMNMX R7, PT, PT, R7, R4, PT ;  /* 0x0000000407078248 */ /* 0x000fe40003fe0100 */
[----:B------:R-:W-:Y:S02]  /*0df0*/  @!P0 PLOP3.LUT P2, PT, P1, PT, PT, 0x80, 0x8 ;  /* 0x000000000008881c */ /* 0x000fe40000f4f070 */
[----:B------:R-:W-:-:S11]  /*0e00*/  ISETP.GT.U32.AND P1, PT, R9, 0x1f, PT ;  /* 0x0000001f0900780c */ /* 0x000fd60003f24070 */
[C---:B------:R-:W-:Y:S02]  /*0e10*/  @P2 IADD3 R6, PT, PT, R9.reuse, RZ, RZ ;  /* 0x000000ff09062210 */ /* 0x040fe40007ffe0ff */
[----:B------:R-:W-:-:S03]  /*0e20*/  ISETP.GT.U32.AND P2, PT, R9, 0x3f, PT ;  /* 0x0000003f0900780c */ /* 0x000fc60003f44070 */
[----:B------:R0:W-:Y:S04]  /*0e30*/  @!P0 STS [R8], R6 ;  /* 0x0000000608008388 */ /* 0x0001e80000000800 */
[----:B------:R0:W-:Y:S01]  /*0e40*/  @!P0 STS [R8+0x200], R7 ;  /* 0x0002000708008388 */ /* 0x0001e20000000800 */
[----:B------:R-:W-:Y:S06]  /*0e50*/  BAR.SYNC.DEFER_BLOCKING 0x0 ;  /* 0x0000000000007b1d */ /* 0x000fec0000010000 */
[----:B------:R-:W-:Y:S05]  /*0e60*/  @P2 BRA `(.L_x_99) ;  /* 0x0000000000242947 */ /* 0x000fea0003800000 */
[----:B------:R-:W1:Y:S01]  /*0e70*/  LDS R2, [R8+0x300] ;  /* 0x0003000008027984 */ /* 0x000e620000000800 */
[----:B------:R-:W-:Y:S01]  /*0e80*/  VIADD R3, R9, 0x40 ;  /* 0x0000004009037836 */ /* 0x000fe20000000000 */
[----:B-1----:R-:W-:Y:S02]  /*0e90*/  ISETP.GE.AND P0, PT, R2, R7, PT ;  /* 0x000000070200720c */ /* 0x002fe40003f06270 */
[----:B0-----:R-:W-:-:S11]  /*0ea0*/  VIMNMX R7, PT, PT, R7, R2, PT ;  /* 0x0000000207077248 */ /* 0x001fd60003fe0100 */
[----:B------:R-:W-:-:S05]  /*0eb0*/  @P0 IMAD.MOV R3, RZ, RZ, R9 ;  /* 0x000000ffff030224 */ /* 0x000fca00078e0209 */
[----:B------:R-:W-:-:S06]  /*0ec0*/  LEA R3, R3, R0, 0x2 ;  /* 0x0000000003037211 */ /* 0x000fcc00078e10ff */
[----:B------:R-:W0:Y:S04]  /*0ed0*/  LDS R3, [R3] ;  /* 0x0000000003037984 */ /* 0x000e280000000800 */
[----:B0-----:R1:W-:Y:S04]  /*0ee0*/  STS [R8], R3 ;  /* 0x0000000308007388 */ /* 0x0013e80000000800 */
[----:B------:R1:W-:Y:S02]  /*0ef0*/  STS [R8+0x200], R7 ;  /* 0x0002000708007388 */ /* 0x0003e40000000800 */
.L_x_99:
[----:B------:R-:W-:Y:S05]  /*0f00*/  BSYNC.RECONVERGENT B0 ;  /* 0x0000000000007941 */ /* 0x000fea0003800200 */
.L_x_98:
[----:B------:R-:W-:Y:S06]  /*0f10*/  BAR.SYNC.DEFER_BLOCKING 0x0 ;  /* 0x0000000000007b1d */ /* 0x000fec0000010000 */
[----:B------:R-:W-:Y:S05]  /*0f20*/  @P1 EXIT ;  /* 0x000000000000194d */ /* 0x000fea0003800000 */
[----:B------:R-:W2:Y:S01]  /*0f30*/  LDS R0, [R8+0x280] ;  /* 0x0002800008007984 */ /* 0x000ea20000000800 */
[C---:B------:R-:W-:Y:S01]  /*0f40*/  VIADD R2, R8.reuse, 0x80 ;  /* 0x0000008008027836 */ /* 0x040fe20000000000 */
[----:B------:R-:W-:Y:S02]  /*0f50*/  IADD3 R4, PT, PT, R8, 0x40, RZ ;  /* 0x0000004008047810 */ /* 0x000fe40007ffe0ff */
[CC--:B--2---:R-:W-:Y:S02]  /*0f60*/  ISETP.GE.AND P0, PT, R0.reuse, R7.reuse, PT ;  /* 0x000000070000720c */ /* 0x0c4fe40003f06270 */
[----:B01----:R-:W-:-:S11]  /*0f70*/  VIMNMX R7, PT, PT, R0, R7, PT ;  /* 0x0000000700077248 */ /* 0x003fd60003fe0100 */
[----:B------:R-:W-:-:S05]  /*0f80*/  @P0 IMAD.MOV R2, RZ, RZ, R8 ;  /* 0x000000ffff020224 */ /* 0x000fca00078e0208 */
[----:B------:R0:W1:Y:S02]  /*0f90*/  LDS R3, [R2] ;  /* 0x0000000002037984 */ /* 0x0000640000000800 */
[----:B0-----:R-:W-:Y:S02]  /*0fa0*/  VIADD R2, R8, 0x20 ;  /* 0x0000002008027836 */ /* 0x001fe40000000000 */
[----:B-1----:R-:W-:Y:S04]  /*0fb0*/  STS [R8], R3 ;  /* 0x0000000308007388 */ /* 0x002fe80000000800 */
[----:B------:R-:W-:Y:S04]  /*0fc0*/  STS [R8+0x200], R7 ;  /* 0x0002000708007388 */ /* 0x000fe80000000800 */
[----:B------:R-:W0:Y:S02]  /*0fd0*/  LDS R0, [R8+0x240] ;  /* 0x0002400008007984 */ /* 0x000e240000000800 */
[----:B0-----:R-:W-:-:S02]  /*0fe0*/  ISETP.GE.AND P0, PT, R0, R7, PT ;  /* 0x000000070000720c */ /* 0x001fc40003f06270 */
[----:B------:R-:W-:-:S11]  /*0ff0*/  VIMNMX R11, PT, PT, R7, R0, PT ;  /* 0x00000000070b7248 */ /* 0x000fd60003fe0100 */
        /* <DEDUP_REMOVED lines=8> */
[----:B------:R-:W-:-:S05]  /*1080*/  @P0 IADD3 R2, PT, PT, R8, RZ, RZ ;  /* 0x000000ff08020210 */ /* 0x000fca0007ffe0ff */
[----:B------:R0:W1:Y:S02]  /*1090*/  LDS R3, [R2] ;  /* 0x0000000002037984 */ /* 0x0000640000000800 */
[----:B0-----:R-:W-:Y:S02]  /*10a0*/  IADD3 R2, PT, PT, R8, 0x8, RZ ;  /* 0x0000000808027810 */ /* 0x001fe40007ffe0ff */
[----:B-1----:R-:W-:Y:S04]  /*10b0*/  STS [R8], R3 ;  /* 0x0000000308007388 */ /* 0x002fe80000000800 */
[----:B------:R-:W-:Y:S04]  /*10c0*/  STS [R8+0x200], R7 ;  /* 0x0002000708007388 */ /* 0x000fe80000000800 */
[----:B------:R-:W0:Y:S02]  /*10d0*/  LDS R0, [R8+0x210] ;  /* 0x0002100008007984 */ /* 0x000e240000000800 */
[----:B0-----:R-:W-:-:S02]  /*10e0*/  ISETP.GE.AND P0, PT, R0, R7, PT ;  /* 0x000000070000720c */ /* 0x001fc40003f06270 */
[----:B------:R-:W-:-:S11]  /*10f0*/  VIMNMX R11, PT, PT, R7, R0, PT ;  /* 0x00000000070b7248 */ /* 0x000fd60003fe0100 */
[----:B------:R-:W-:-:S05]  /*1100*/  @P0 IMAD.MOV R4, RZ, RZ, R8 ;  /* 0x000000ffff040224 */ /* 0x000fca00078e0208 */
[----:B------:R-:W0:Y:S04]  /*1110*/  LDS R5, [R4] ;  /* 0x0000000004057984 */ /* 0x000e280000000800 */
[----:B0-----:R-:W-:Y:S04]  /*1120*/  STS [R8], R5 ;  /* 0x0000000508007388 */ /* 0x001fe80000000800 */
[----:B------:R-:W-:Y:S04]  /*1130*/  STS [R8+0x200], R11 ;  /* 0x0002000b08007388 */ /* 0x000fe80000000800 */
[----:B------:R-:W0:Y:S02]  /*1140*/  LDS R0, [R8+0x208] ;  /* 0x0002080008007984 */ /* 0x000e240000000800 */
[----:B0-----:R-:W-:-:S02]  /*1150*/  ISETP.GE.AND P0, PT, R0, R11, PT ;  /* 0x0000000b0000720c */ /* 0x001fc40003f06270 */
[----:B------:R-:W-:-:S11]  /*1160*/  VIMNMX R7, PT, PT, R11, R0, PT ;  /* 0x000000000b077248 */ /* 0x000fd60003fe0100 */
[----:B------:R-:W-:Y:S01]  /*1170*/  @P0 IMAD.MOV R2, RZ, RZ, R8 ;  /* 0x000000ffff020224 */ /* 0x000fe200078e0208 */
[----:B------:R-:W-:-:S04]  /*1180*/  ISETP.NE.AND P0, PT, R9, RZ, PT ;  /* 0x000000ff0900720c */ /* 0x000fc80003f05270 */
[----:B------:R-:W0:Y:S04]  /*1190*/  LDS R3, [R2] ;  /* 0x0000000002037984 */ /* 0x000e280000000800 */
[----:B0-----:R0:W-:Y:S04]  /*11a0*/  STS [R8], R3 ;  /* 0x0000000308007388 */ /* 0x0011e80000000800 */
[----:B------:R0:W-:Y:S01]  /*11b0*/  STS [R8+0x200], R7 ;  /* 0x0002000708007388 */ /* 0x0001e20000000800 */
[----:B------:R-:W-:Y:S05]  /*11c0*/  @P0 EXIT ;  /* 0x000000000000094d */ /* 0x000fea0003800000 */
[----:B------:R-:W1:Y:S01]  /*11d0*/  S2UR UR6, SR_CgaCtaId ;  /* 0x00000000000679c3 */ /* 0x000e620000008800 */
[----:B------:R-:W-:Y:S01]  /*11e0*/  UMOV UR4, 0x400 ;  /* 0x0000040000047882 */ /* 0x000fe20000000000 */
[----:B------:R-:W2:Y:S01]  /*11f0*/  S2R R4, SR_CTAID.Y ;  /* 0x0000000000047919 */ /* 0x000ea20000002600 */
[----:B-1----:R-:W-:-:S04]  /*1200*/  ULEA UR4, UR6, UR4, 0x18 ;  /* 0x0000000406047291 */ /* 0x002fc8000f8ec0ff */
[----:B------:R-:W-:-:S05]  /*1210*/  UIADD3 UR6, UPT, UPT, UR4, 0x4, URZ ;  /* 0x0000000404067890 */ /* 0x000fca000fffe0ff */
[----:B------:R-:W-:Y:S01]  /*1220*/  LDS R0, [UR4+0x204] ;  /* 0x00020404ff007984 */ /* 0x000fe20008000800 */
[----:B--2---:R-:W-:-:S03]  /*1230*/  IMAD R5, R4, UR5, RZ ;  /* 0x0000000504057c24 */ /* 0x004fc6000f8e02ff */
[----:B0-----:R-:W0:Y:S02]  /*1240*/  LDS R3, [UR4+0x200] ;  /* 0x00020004ff037984 */ /* 0x001e240008000800 */
[----:B0-----:R-:W-:Y:S01]  /*1250*/  ISETP.GE.AND P0, PT, R0, R3, PT ;  /* 0x000000030000720c */ /* 0x001fe20003f06270 */
[----:B------:R-:W-:Y:S01]  /*1260*/  IMAD.U32 R0, RZ, RZ, UR6 ;  /* 0x00000006ff007e24 */ /* 0x000fe2000f8e00ff */
[----:B------:R-:W0:Y:S11]  /*1270*/  LDC.64 R2, c[0x0][0x380] ;  /* 0x0000e000ff027b82 */ /* 0x000e360000000a00 */
[----:B------:R-:W-:-:S06]  /*1280*/  @P0 IADD3 R0, PT, PT, RZ, UR4, RZ ;  /* 0x00000004ff000c10 */ /* 0x000fcc000fffe0ff */
[----:B------:R-:W1:Y:S01]  /*1290*/  LDS R0, [R0] ;  /* 0x0000000000007984 */ /* 0x000e620000000800 */
[----:B0-----:R-:W-:-:S04]  /*12a0*/  IMAD.WIDE.U32 R2, R5, 0xc0, R2 ;  /* 0x000000c005027825 */ /* 0x001fc800078e0002 */
[----:B-1----:R-:W-:-:S05]  /*12b0*/  IMAD.IADD R5, R5, 0x1, R0 ;  /* 0x0000000105057824 */ /* 0x002fca00078e0200 */
[----:B------:R-:W-:Y:S01]  /*12c0*/  STG.E desc[UR8][R2.64+0x20], R5 ;  /* 0x0000200502007986 */ /* 0x000fe2000c101908 */
[----:B------:R-:W-:Y:S05]  /*12d0*/  EXIT ;  /* 0x000000000000794d */ /* 0x000fea0003800000 */
.L_x_100:
        /* <DEDUP_REMOVED lines=10> */
.L_x_285:


//--------------------- .text.cudaEstimateResidual12 --------------------------
	.section	.text.cudaEstimateResidual12,"ax",@progbits
	.align	128
        .global         cudaEstimateResidual12
        .type           cudaEstimateResidual12,@function
        .size           cudaEstimateResidual12,(.L_x_286 - cudaEstimateResidual12)
        .other          cudaEstimateResidual12,@"STO_CUDA_ENTRY STV_DEFAULT"
cudaEstimateResidual12:
.text.cudaEstimateResidual12:
[----:B------:R-:W-:Y:S01]  /*0000*/  LDC R1, c[0x0][0x37c] ;  /* 0x0000df00ff017b82 */ /* 0x000fe20000000800 */
[----:B------:R-:W0:Y:S01]  /*0010*/  S2R R6, SR_TID.X ;  /* 0x0000000000067919 */ /* 0x000e220000002100 */
[----:B------:R-:W1:Y:S01]  /*0020*/  LDCU.64 UR8, c[0x0][0x358] ;  /* 0x00006b00ff0877ac */ /* 0x000e620008000a00 */
[----:B------:R-:W2:Y:S05]  /*0030*/  S2R R0, SR_TID.Y ;  /* 0x0000000000007919 */ /* 0x000eaa0000002200 */
[----:B------:R-:W3:Y:S08]  /*0040*/  S2UR UR7, SR_CTAID.X ;  /* 0x00000000000779c3 */ /* 0x000ef00000002500 */
[----:B------:R-:W4:Y:S01]  /*0050*/  LDC R7, c[0x0][0x3a0] ;  /* 0x0000e800ff077b82 */ /* 0x000f220000000800 */
[----:B0-----:R-:W-:-:S13]  /*0060*/  ISETP.GT.U32.AND P0, PT, R6, 0xf, PT ;  /* 0x0000000f0600780c */ /* 0x001fda0003f04070 */
[----:B------:R-:W2:Y:S01]  /*0070*/  @!P0 S2R R5, SR_CTAID.Y ;  /* 0x0000000000058919 */ /* 0x000ea20000002600 */
[----:B------:R-:W2:Y:S08]  /*0080*/  @!P0 LDC R4, c[0x0][0x364] ;  /* 0x0000d900ff048b82 */ /* 0x000eb00000000800 */
[----:B------:R-:W0:Y:S01]  /*0090*/  @!P0 LDC.64 R2, c[0x0][0x390] ;  /* 0x0000e400ff028b82 */ /* 0x000e220000000a00 */
[----:B--2---:R-:W-:-:S04]  /*00a0*/  @!P0 IMAD R5, R5, R4, R0 ;  /* 0x0000000405058224 */ /* 0x004fc800078e0200 */
[----:B0-----:R-:W-:-:S03]  /*00b0*/  @!P0 IMAD.WIDE.U32 R2, R5, 0xc0, R2 ;  /* 0x000000c005028825 */ /* 0x001fc600078e0002 */
[----:B------:R-:W4:Y:S01]  /*00c0*/  LDC.64 R4, c[0x0][0x398] ;  /* 0x0000e600ff047b82 */ /* 0x000f220000000a00 */
[----:B------:R-:W-:-:S06]  /*00d0*/  @!P0 IMAD.WIDE.U32 R2, R6, 0x4, R2 ;  /* 0x0000000406028825 */ /* 0x000fcc00078e0002 */
[----:B-1----:R0:W2:Y:S01]  /*00e0*/  @!P0 LDG.E R3, desc[UR8][R2.64] ;  /* 0x0000000802038981 */ /* 0x0020a2000c1e1900 */
[----:B------:R-:W1:Y:S01]  /*00f0*/  S2UR UR5, SR_CgaCtaId ;  /* 0x00000000000579c3 */ /* 0x000e620000008800 */
[----:B---3--:R-:W-:Y:S01]  /*0100*/  UIADD3 UR6, UPT, UPT, -UR7, URZ, URZ ;  /* 0x000000ff07067290 */ /* 0x008fe2000fffe1ff */
[----:B------:R-:W-:Y:S01]  /*0110*/  BSSY.RECONVERGENT B0, `(.L_x_101) ;  /* 0x0000016000007945 */ /* 0x000fe20003800200 */
[----:B------:R-:W-:Y:S01]  /*0120*/  UMOV UR4, 0x400 ;  /* 0x0000040000047882 */ /* 0x000fe20000000000 */
[----:B------:R-:W-:-:S03]  /*0130*/  IMAD.MOV.U32 R13, RZ, RZ, RZ ;  /* 0x000000ffff0d7224 */ /* 0x000fc600078e00ff */
[----:B----4-:R-:W-:-:S05]  /*0140*/  IMAD R8, R7, UR6, R5 ;  /* 0x0000000607087c24 */ /* 0x010fca000f8e0205 */
[----:B------:R-:W-:Y:S01]  /*0150*/  VIADDMNMX R11, R7, R4, R8, PT ;  /* 0x00000004070b7246 */ /* 0x000fe20003800108 */
[----:B------:R-:W-:Y:S01]  /*0160*/  IMAD R4, R0, 0x20, R6 ;  /* 0x0000002000047824 */ /* 0x000fe200078e0206 */
[----:B-1----:R-:W-:-:S04]  /*0170*/  ULEA UR4, UR5, UR4, 0x18 ;  /* 0x0000000405047291 */ /* 0x002fc8000f8ec0ff */
[----:B------:R-:W-:Y:S02]  /*0180*/  ISETP.GE.AND P1, PT, R4, R11, PT ;  /* 0x0000000b0400720c */ /* 0x000fe40003f26270 */
[----:B------:R-:W-:Y:S02]  /*0190*/  LEA R19, R0, UR4, 0x6 ;  /* 0x0000000400137c11 */ /* 0x000fe4000f8e30ff */
[----:B0-----:R-:W-:-:S03]  /*01a0*/  LEA R2, R4, UR4, 0x2 ;  /* 0x0000000404027c11 */ /* 0x001fc6000f8e10ff */
[----:B------:R-:W-:-:S05]  /*01b0*/  @!P0 IMAD R8, R6, 0x4, R19 ;  /* 0x0000000406088824 */ /* 0x000fca00078e0213 */
[----:B--2---:R0:W-:Y:S01]  /*01c0*/  @!P0 STS [R8+0x880], R3 ;  /* 0x0008800308008388 */ /* 0x0041e20000000800 */
[----:B------:R-:W-:Y:S06]  /*01d0*/  BAR.SYNC.DEFER_BLOCKING 0x0 ;  /* 0x0000000000007b1d */ /* 0x000fec0000010000 */
[----:B------:R-:W-:Y:S05]  /*01e0*/  @P1 BRA `(.L_x_102) ;  /* 0x0000000000201947 */ /* 0x000fea0003800000 */
[----:B0-----:R-:W0:Y:S01]  /*01f0*/  LDS R3, [UR4+0x884] ;  /* 0x00088404ff037984 */ /* 0x001e220008000800 */
[----:B------:R-:W1:Y:S01]  /*0200*/  LDC.64 R8, c[0x0][0x388] ;  /* 0x0000e200ff087b82 */ /* 0x000e620000000a00 */
[----:B------:R-:W-:Y:S02]  /*0210*/  IMAD R10, R7, UR7, R4 ;  /* 0x00000007070a7c24 */ /* 0x000fe4000f8e0204 */
[----:B------:R-:W2:Y:S03]  /*0220*/  LDS R13, [UR4+0x8ac] ;  /* 0x0008ac04ff0d7984 */ /* 0x000ea60008000800 */
[----:B0-----:R-:W-:-:S05]  /*0230*/  IADD3 R3, PT, PT, R3, R10, RZ ;  /* 0x0000000a03037210 */ /* 0x001fca0007ffe0ff */
[----:B-1----:R-:W-:-:S06]  /*0240*/  IMAD.WIDE R8, R3, 0x4, R8 ;  /* 0x0000000403087825 */ /* 0x002fcc00078e0208 */
[----:B------:R-:W2:Y:S02]  /*0250*/  LDG.E R8, desc[UR8][R8.64] ;  /* 0x0000000808087981 */ /* 0x000ea4000c1e1900 */
[----:B--2---:R-:W-:-:S07]  /*0260*/  SHF.R.S32.HI R13, RZ, R13, R8 ;  /* 0x0000000dff0d7219 */ /* 0x004fce0000011408 */
.L_x_102:
[----:B------:R-:W-:Y:S05]  /*0270*/  BSYNC.RECONVERGENT B0 ;  /* 0x0000000000007941 */ /* 0x000fea0003800200 */
.L_x_101:
[----:B------:R1:W-:Y:S01]  /*0280*/  STS [R2], R13 ;  /* 0x0000000d02007388 */ /* 0x0003e20000000800 */
[----:B------:R-:W-:Y:S01]  /*0290*/  ISETP.GT.U32.AND P0, PT, R4, 0x1f, PT ;  /* 0x0000001f0400780c */ /* 0x000fe20003f04070 */
[----:B------:R-:W-:-:S12]  /*02a0*/  BSSY.RECONVERGENT B0, `(.L_x_103) ;  /* 0x0000012000007945 */ /* 0x000fd80003800200 */
[----:B-1----:R-:W-:Y:S05]  /*02b0*/  @P0 BRA `(.L_x_104) ;  /* 0x0000000000400947 */ /* 0x002fea0003800000 */
[----:B------:R-:W-:Y:S01]  /*02c0*/  IMAD.IADD R4, R4, 0x1, R7 ;  /* 0x0000000104047824 */ /* 0x000fe200078e0207 */
[----:B------:R-:W-:Y:S01]  /*02d0*/  BSSY.RECONVERGENT B1, `(.L_x_105) ;  /* 0x000000d000017945 */ /* 0x000fe20003800200 */
[----:B------:R-:W-:Y:S02]  /*02e0*/  IMAD R10, R7, 0x4, R2 ;  /* 0x00000004070a7824 */ /* 0x000fe400078e0202 */
[----:B0-----:R-:W-:Y:S01]  /*02f0*/  IMAD.MOV.U32 R3, RZ, RZ, RZ ;  /* 0x000000ffff037224 */ /* 0x001fe200078e00ff */
[----:B------:R-:W-:-:S13]  /*0300*/  ISETP.GE.AND P0, PT, R4, R11, PT ;  /* 0x0000000b0400720c */ /* 0x000fda0003f06270 */
[----:B------:R-:W-:Y:S05]  /*0310*/  @P0 BRA `(.L_x_106) ;  /* 0x0000000000200947 */ /* 0x000fea0003800000 */
[----:B------:R-:W0:Y:S01]  /*0320*/  LDS R3, [UR4+0x884] ;  /* 0x00088404ff037984 */ /* 0x000e220008000800 */
[----:B------:R-:W1:Y:S01]  /*0330*/  LDC.64 R8, c[0x0][0x388] ;  /* 0x0000e200ff087b82 */ /* 0x000e620000000a00 */
[----:B------:R-:W-:-:S05]  /*0340*/  IMAD R4, R7, UR7, R4 ;  /* 0x0000000707047c24 */ /* 0x000fca000f8e0204 */
[----:B0-----:R-:W-:-:S05]  /*0350*/  IADD3 R3, PT, PT, R3, R4, RZ ;  /* 0x0000000403037210 */ /* 0x001fca0007ffe0ff */
[----:B-1----:R-:W-:Y:S02]  /*0360*/  IMAD.WIDE R8, R3, 0x4, R8 ;  /* 0x0000000403087825 */ /* 0x002fe400078e0208 */
[----:B------:R-:W0:Y:S04]  /*0370*/  LDS R3, [UR4+0x8ac] ;  /* 0x0008ac04ff037984 */ /* 0x000e280008000800 */
[----:B------:R-:W0:Y:S02]  /*0380*/  LDG.E R8, desc[UR8][R8.64] ;  /* 0x0000000808087981 */ /* 0x000e24000c1e1900 */
[----:B0-----:R-:W-:-:S07]  /*0390*/  SHF.R.S32.HI R3, RZ, R3, R8 ;  /* 0x00000003ff037219 */ /* 0x001fce0000011408 */
.L_x_106:
[----:B------:R-:W-:Y:S05]  /*03a0*/  BSYNC.RECONVERGENT B1 ;  /* 0x0000000000017941 */ /* 0x000fea0003800200 */
.L_x_105:
[----:B------:R1:W-:Y:S02]  /*03b0*/  STS [R10], R3 ;  /* 0x000000030a007388 */ /* 0x0003e40000000800 */
.L_x_104:
[----:B------:R-:W-:Y:S05]  /*03c0*/  BSYNC.RECONVERGENT B0 ;  /* 0x0000000000007941 */ /* 0x000fea0003800200 */
.L_x_103:
[----:B------:R-:W-:Y:S06]  /*03d0*/  BAR.SYNC.DEFER_BLOCKING 0x0 ;  /* 0x0000000000007b1d */ /* 0x000fec0000010000 */
[----:B01----:R-:W0:Y:S02]  /*03e0*/  LDS R3, [R19+0x880] ;  /* 0x0008800013037984 */ /* 0x003e240000000800 */
[----:B0-----:R-:W-:-:S13]  /*03f0*/  ISETP.GE.U32.AND P0, PT, R6, R3, PT ;  /* 0x000000030600720c */ /* 0x001fda0003f06070 */
[----:B------:R-:W0:Y:S01]  /*0400*/  @!P0 S2R R4, SR_CTAID.Y ;  /* 0x0000000000048919 */ /* 0x000e220000002600 */
[----:B------:R-:W0:Y:S08]  /*0410*/  @!P0 LDC R11, c[0x0][0x364] ;  /* 0x0000d900ff0b8b82 */ /* 0x000e300000000800 */
[----:B------:R-:W1:Y:S01]  /*0420*/  @!P0 LDC.64 R8, c[0x0][0x390] ;  /* 0x0000e400ff088b82 */ /* 0x000e620000000a00 */
[----:B0-----:R-:W-:-:S04]  /*0430*/  @!P0 IMAD R11, R4, R11, R0 ;  /* 0x0000000b040b8224 */ /* 0x001fc800078e0200 */
[----:B-1----:R-:W-:-:S04]  /*0440*/  @!P0 IMAD.WIDE.U32 R8, R11, 0xc0, R8 ;  /* 0x000000c00b088825 */ /* 0x002fc800078e0008 */
[----:B------:R-:W-:Y:S02]  /*0450*/  IMAD.MOV.U32 R11, RZ, RZ, RZ ;  /* 0x000000ffff0b7224 */ /* 0x000fe400078e00ff */
[----:B------:R-:W-:-:S05]  /*0460*/  @!P0 IMAD.WIDE.U32 R8, R6, 0x4, R8 ;  /* 0x0000000406088825 */ /* 0x000fca00078e0008 */
[----:B------:R-:W2:Y:S01]  /*0470*/  @!P0 LDG.E R11, desc[UR8][R8.64+0x40] ;  /* 0x00004008080b8981 */ /* 0x000ea2000c1e1900 */
[----:B------:R-:W-:Y:S01]  /*0480*/  IMAD R4, R7, UR7, R3 ;  /* 0x0000000707047c24 */ /* 0x000fe2000f8e0203 */
[----:B------:R-:W-:Y:S01]  /*0490*/  BSSY.RECONVERGENT B0, `(.L_x_107) ;  /* 0x00001d0000007945 */ /* 0x000fe20003800200 */
[----:B------:R-:W-:Y:S01]  /*04a0*/  LEA R17, R0, UR4, 0x7 ;  /* 0x0000000400117c11 */ /* 0x000fe2000f8e38ff */
[----:B------:R-:W-:Y:S02]  /*04b0*/  IMAD.MOV.U32 R23, RZ, RZ, RZ ;  /* 0x000000ffff177224 */ /* 0x000fe400078e00ff */
[----:B------:R-:W-:-:S05]  /*04c0*/  IMAD.IADD R4, R5, 0x1, -R4 ;  /* 0x0000000105047824 */ /* 0x000fca00078e0a04 */
[CC--:B------:R-:W-:Y:S02]  /*04d0*/  VIMNMX.RELU R16, PT, PT, R4.reuse, R7.reuse, PT ;  /* 0x0000000704107248 */ /* 0x0c0fe40003fe1100 */
[----:B------:R-:W-:Y:S01]  /*04e0*/  VIMNMX R21, PT, PT, R4, R7, PT ;  /* 0x0000000704157248 */ /* 0x000fe20003fe0100 */
[----:B--2---:R-:W-:Y:S04]  /*04f0*/  STS [R2+0xa80], R11 ;  /* 0x000a800b02007388 */ /* 0x004fe80000000800 */
[----:B------:R-:W0:Y:S02]  /*0500*/  LDS R10, [R19+0x894] ;  /* 0x00089400130a7984 */ /* 0x000e240000000800 */
[----:B0-----:R-:W-:-:S04]  /*0510*/  ISETP.NE.AND P0, PT, R10, 0x1, PT ;  /* 0x000000010a00780c */ /* 0x001fc80003f05270 */
[----:B------:R-:W-:-:S04]  /*0520*/  SEL R20, R16, R6, !P0 ;  /* 0x0000000610147207 */ /* 0x000fc80004000000 */
[----:B------:R-:W-:-:S13]  /*0530*/  ISETP.GT.AND P0, PT, R21, R20, PT ;  /* 0x000000141500720c */ /* 0x000fda0003f04270 */
[----:B------:R-:W-:Y:S05]  /*0540*/  @!P0 BRA `(.L_x_108) ;  /* 0x0000001c00108947 */ /* 0x000fea0003800000 */
[----:B------:R-:W0:Y:S01]  /*0550*/  LDS.128 R4, [R17+0xa80] ;  /* 0x000a800011047984 */ /* 0x000e220000000c00 */
[----:B------:R-:W-:Y:S01]  /*0560*/  VIADDMNMX R18, R20, 0x20, R21, !PT ;  /* 0x0000002014127846 */ /* 0x000fe20007800115 */
[----:B------:R-:W-:Y:S01]  /*0570*/  BSSY.RECONVERGENT B1, `(.L_x_109) ;  /* 0x000010d000017945 */ /* 0x000fe20003800200 */
[----:B------:R-:W-:Y:S01]  /*0580*/  LOP3.LUT R21, RZ, R20, RZ, 0x33, !PT ;  /* 0x00000014ff157212 */ /* 0x000fe200078e33ff */
[----:B------:R-:W1:Y:S01]  /*0590*/  LDS.128 R8, [R17+0xa90] ;  /* 0x000a900011087984 */ /* 0x000e620000000c00 */
[----:B------:R-:W-:Y:S02]  /*05a0*/  IMAD.MOV.U32 R23, RZ, RZ, RZ ;  /* 0x000000ffff177224 */ /* 0x000fe400078e00ff */
[----:B------:R-:W-:Y:S01]  /*05b0*/  IADD3 R18, PT, PT, R18, R21, RZ ;  /* 0x0000001512127210 */ /* 0x000fe20007ffe0ff */
[----:B------:R-:W2:Y:S03]  /*05c0*/  LDS.128 R12, [R17+0xaa0] ;  /* 0x000aa000110c7984 */ /* 0x000ea60000000c00 */
[----:B------:R-:W-:Y:S01]  /*05d0*/  ISETP.GE.U32.AND P1, PT, R18, 0x60, PT ;  /* 0x000000601200780c */ /* 0x000fe20003f26070 */
[----:B------:R-:W3:Y:S01]  /*05e0*/  LDS R19, [R19+0x888] ;  /* 0x0008880013137984 */ /* 0x000ee20000000800 */
[----:B0-----:R-:W-:Y:S01]  /*05f0*/  IMAD.SHL.U32 R21, R5, 0x100, RZ ;  /* 0x0000010005157824 */ /* 0x001fe200078e00ff */
[----:B------:R-:W-:Y:S01]  /*0600*/  SHF.L.U32 R24, R7, 0x8, RZ ;  /* 0x0000000807187819 */ /* 0x000fe200000006ff */
[----:B------:R-:W-:-:S02]  /*0610*/  IMAD.SHL.U32 R22, R6, 0x100, RZ ;  /* 0x0000010006167824 */ /* 0x000fc400078e00ff */
[----:B------:R-:W-:Y:S01]  /*0620*/  IMAD.SHL.U32 R4, R4, 0x100, RZ ;  /* 0x0000010004047824 */ /* 0x000fe200078e00ff */
[----:B-1----:R-:W-:Y:S01]  /*0630*/  SHF.L.U32 R28, R11, 0x8, RZ ;  /* 0x000000080b1c7819 */ /* 0x002fe200000006ff */
[----:B------:R-:W-:Y:S01]  /*0640*/  IMAD.SHL.U32 R25, R8, 0x100, RZ ;  /* 0x0000010008197824 */ /* 0x000fe200078e00ff */
[----:B------:R-:W-:Y:S01]  /*0650*/  SHF.R.S32.HI R6, RZ, 0x8, R21 ;  /* 0x00000008ff067819 */ /* 0x000fe20000011415 */
[----:B------:R-:W-:Y:S01]  /*0660*/  IMAD.SHL.U32 R26, R9, 0x100, RZ ;  /* 0x00000100091a7824 */ /* 0x000fe200078e00ff */
[----:B--2---:R-:W-:Y:S01]  /*0670*/  SHF.L.U32 R32, R15, 0x8, RZ ;  /* 0x000000080f207819 */ /* 0x004fe200000006ff */
[----:B------:R-:W-:Y:S01]  /*0680*/  IMAD.SHL.U32 R27, R10, 0x100, RZ ;  /* 0x000001000a1b7824 */ /* 0x000fe200078e00ff */
[----:B------:R-:W-:Y:S01]  /*0690*/  LEA.HI R10, R18, 0x1, RZ, 0x1b ;  /* 0x00000001120a7811 */ /* 0x000fe200078fd8ff */
[----:B------:R-:W-:Y:S01]  /*06a0*/  IMAD.SHL.U32 R29, R12, 0x100, RZ ;  /* 0x000001000c1d7824 */ /* 0x000fe200078e00ff */
[----:B------:R-:W-:Y:S01]  /*06b0*/  SHF.R.S32.HI R7, RZ, 0x8, R22 ;  /* 0x00000008ff077819 */ /* 0x000fe20000011416 */
[----:B------:R-:W-:Y:S01]  /*06c0*/  IMAD.SHL.U32 R30, R13, 0x100, RZ ;  /* 0x000001000d1e7824 */ /* 0x000fe200078e00ff */
[----:B------:R-:W-:Y:S01]  /*06d0*/  SHF.R.S32.HI R5, RZ, 0x8, R4 ;  /* 0x00000008ff057819 */ /* 0x000fe20000011404 */
[----:B------:R-:W-:Y:S01]  /*06e0*/  IMAD.SHL.U32 R31, R14, 0x100, RZ ;  /* 0x000001000e1f7824 */ /* 0x000fe200078e00ff */
[----:B------:R-:W-:-:S02]  /*06f0*/  SHF.R.S32.HI R8, RZ, 0x8, R24 ;  /* 0x00000008ff087819 */ /* 0x000fc40000011418 */
[----:B------:R-:W-:Y:S02]  /*0700*/  SHF.R.S32.HI R9, RZ, 0x8, R25 ;  /* 0x00000008ff097819 */ /* 0x000fe40000011419 */
[----:B------:R-:W-:Y:S02]  /*0710*/  LOP3.LUT P0, R10, R10, 0x3, RZ, 0xc0, !PT ;  /* 0x000000030a0a7812 */ /* 0x000fe4000780c0ff */
[----:B------:R-:W-:Y:S02]  /*0720*/  SHF.R.S32.HI R11, RZ, 0x8, R26 ;  /* 0x00000008ff0b7819 */ /* 0x000fe4000001141a */
[----:B------:R-:W-:Y:S02]  /*0730*/  SHF.R.S32.HI R12, RZ, 0x8, R27 ;  /* 0x00000008ff0c7819 */ /* 0x000fe4000001141b */
[----:B------:R-:W-:Y:S02]  /*0740*/  SHF.R.S32.HI R13, RZ, 0x8, R28 ;  /* 0x00000008ff0d7819 */ /* 0x000fe4000001141c */
[----:B------:R-:W-:-:S02]  /*0750*/  SHF.R.S32.HI R14, RZ, 0x8, R29 ;  /* 0x00000008ff0e7819 */ /* 0x000fc4000001141d */
[----:B------:R-:W-:Y:S02]  /*0760*/  SHF.R.S32.HI R15, RZ, 0x8, R30 ;  /* 0x00000008ff0f7819 */ /* 0x000fe4000001141e */
[----:B------:R-:W-:Y:S02]  /*0770*/  SHF.R.S32.HI R21, RZ, 0x8, R31 ;  /* 0x00000008ff157819 */ /* 0x000fe4000001141f */
[----:B------:R-:W-:Y:S01]  /*0780*/  SHF.R.S32.HI R22, RZ, 0x8, R32 ;  /* 0x00000008ff167819 */ /* 0x000fe20000011420 */
[----:B---3--:R-:W-:Y:S06]  /*0790*/  @!P1 BRA `(.L_x_110) ;  /* 0x0000000c00a89947 */ /* 0x008fec0003800000 */
[----:B------:R-:W-:Y:S01]  /*07a0*/  LEA.HI R4, R18, 0x1, RZ, 0x1b ;  /* 0x0000000112047811 */ /* 0x000fe200078fd8ff */
[----:B------:R-:W-:Y:S01]  /*07b0*/  IMAD.MOV.U32 R23, RZ, RZ, RZ ;  /* 0x000000ffff177224 */ /* 0x000fe200078e00ff */
[----:B------:R-:W-:Y:S02]  /*07c0*/  LEA R25, R20, UR4, 0x2 ;  /* 0x0000000414197c11 */ /* 0x000fe4000f8e10ff */
[----:B------:R-:W-:-:S03]  /*07d0*/  LOP3.LUT R24, R4, 0xffffffc, RZ, 0xc0, !PT ;  /* 0x0ffffffc04187812 */ /* 0x000fc600078ec0ff */
[----:B------:R-:W-:Y:S01]  /*07e0*/  VIADD R4, R25, 0x100 ;  /* 0x0000010019047836 */ /* 0x000fe20000000000 */
[----:B------:R-:W-:-:S07]  /*07f0*/  IADD3 R24, PT, PT, -R24, RZ, RZ ;  /* 0x000000ff18187210 */ /* 0x000fce0007ffe1ff */
.L_x_111:
[----:B------:R-:W0:Y:S01]  /*0800*/  LDS R29, [R4+-0x100] ;  /* 0xffff0000041d7984 */ /* 0x000e220000000800 */
[----:B------:R-:W-:Y:S02]  /*0810*/  VIADD R24, R24, 0x4 ;  /* 0x0000000418187836 */ /* 0x000fe40000000000 */
[----:B------:R-:W-:Y:S01]  /*0820*/  VIADD R20, R20, 0x80 ;  /* 0x0000008014147836 */ /* 0x000fe20000000000 */
[----:B------:R-:W1:Y:S02]  /*0830*/  LDS R31, [R4+-0xfc] ;  /* 0xffff0400041f7984 */ /* 0x000e640000000800 */
[----:B------:R-:W-:Y:S02]  /*0840*/  ISETP.NE.AND P1, PT, R24, RZ, PT ;  /* 0x000000ff1800720c */ /* 0x000fe40003f25270 */
[----:B------:R-:W2:Y:S04]  /*0850*/  LDS R32, [R4+-0xf8] ;  /* 0xffff080004207984 */ /* 0x000ea80000000800 */
[----:B------:R-:W3:Y:S04]  /*0860*/  LDS R28, [R4+-0xf4] ;  /* 0xffff0c00041c7984 */ /* 0x000ee80000000800 */
[----:B------:R-:W4:Y:S04]  /*0870*/  LDS R27, [R4+-0xf0] ;  /* 0xffff1000041b7984 */ /* 0x000f280000000800 */
[----:B------:R-:W5:Y:S04]  /*0880*/  LDS R25, [R4+-0xec] ;  /* 0xffff140004197984 */ /* 0x000f680000000800 */
[----:B------:R-:W5:Y:S01]  /*0890*/  LDS R26, [R4+-0xe8] ;  /* 0xffff1800041a7984 */ /* 0x000f620000000800 */
[----:B0-----:R-:W-:-:S05]  /*08a0*/  IMAD.SHL.U32 R29, R29, 0x100, RZ ;  /* 0x000001001d1d7824 */ /* 0x001fca00078e00ff */
[----:B------:R-:W-:Y:S01]  /*08b0*/  SHF.R.S32.HI R30, RZ, 0x8, R29 ;  /* 0x00000008ff1e7819 */ /* 0x000fe2000001141d */
[----:B-1----:R-:W-:Y:S02]  /*08c0*/  IMAD.SHL.U32 R29, R31, 0x100, RZ ;  /* 0x000001001f1d7824 */ /* 0x002fe400078e00ff */
[----:B--2---:R-:W-:Y:S02]  /*08d0*/  IMAD.SHL.U32 R32, R32, 0x100, RZ ;  /* 0x0000010020207824 */ /* 0x004fe400078e00ff */
[----:B------:R-:W-:Y:S01]  /*08e0*/  IMAD R31, R5, R30, RZ ;  /* 0x0000001e051f7224 */ /* 0x000fe200078e02ff */
[----:B------:R-:W-:Y:S02]  /*08f0*/  SHF.R.S32.HI R30, RZ, 0x8, R29 ;  /* 0x00000008ff1e7819 */ /* 0x000fe4000001141d */
[----:B------:R-:W-:Y:S01]  /*0900*/  SHF.R.S32.HI R32, RZ, 0x8, R32 ;  /* 0x00000008ff207819 */ /* 0x000fe20000011420 */
[----:B------:R-:W0:Y:S01]  /*0910*/  LDS R29, [R4+-0xe4] ;  /* 0xffff1c00041d7984 */ /* 0x000e220000000800 */
[----:B---3--:R-:W-:Y:S01]  /*0920*/  SHF.L.U32 R28, R28, 0x8, RZ ;  /* 0x000000081c1c7819 */ /* 0x008fe200000006ff */
[----:B------:R-:W-:-:S02]  /*0930*/  IMAD R30, R6, R30, R31 ;  /* 0x0000001e061e7224 */ /* 0x000fc400078e021f */
[----:B----4-:R-:W-:Y:S01]  /*0940*/  IMAD.SHL.U32 R27, R27, 0x100, RZ ;  /* 0x000001001b1b7824 */ /* 0x010fe200078e00ff */
[----:B------:R-:W-:Y:S01]  /*0950*/  SHF.R.S32.HI R28, RZ, 0x8, R28 ;  /* 0x00000008ff1c7819 */ /* 0x000fe2000001141c */
[----:B------:R-:W-:Y:S02]  /*0960*/  IMAD R31, R7, R32, R30 ;  /* 0x00000020071f7224 */ /* 0x000fe400078e021e */
[----:B------:R-:W1:Y:S01]  /*0970*/  LDS R30, [R4+-0xe0] ;  /* 0xffff2000041e7984 */ /* 0x000e620000000800 */
[----:B-----5:R-:W-:Y:S01]  /*0980*/  IMAD.SHL.U32 R25, R25, 0x100, RZ ;  /* 0x0000010019197824 */ /* 0x020fe200078e00ff */
[----:B------:R-:W-:Y:S01]  /*0990*/  SHF.R.S32.HI R27, RZ, 0x8, R27 ;  /* 0x00000008ff1b7819 */ /* 0x000fe2000001141b */
[----:B------:R-:W-:Y:S02]  /*09a0*/  IMAD R28, R8, R28, R31 ;  /* 0x0000001c081c7224 */ /* 0x000fe400078e021f */
[----:B------:R-:W2:Y:S01]  /*09b0*/  LDS R31, [R4+-0xdc] ;  /* 0xffff2400041f7984 */ /* 0x000ea20000000800 */
[----:B------:R-:W-:Y:S01]  /*09c0*/  SHF.R.S32.HI R25, RZ, 0x8, R25 ;  /* 0x00000008ff197819 */ /* 0x000fe20000011419 */
[----:B------:R-:W-:-:S02]  /*09d0*/  IMAD.SHL.U32 R26, R26, 0x100, RZ ;  /* 0x000001001a1a7824 */ /* 0x000fc400078e00ff */
[----:B------:R-:W-:-:S03]  /*09e0*/  IMAD R28, R9, R27, R28 ;  /* 0x0000001b091c7224 */ /* 0x000fc600078e021c */
[----:B------:R-:W-:Y:S01]  /*09f0*/  SHF.R.S32.HI R26, RZ, 0x8, R26 ;  /* 0x00000008ff1a7819 */ /* 0x000fe2000001141a */
[----:B------:R-:W-:Y:S01]  /*0a00*/  IMAD R27, R11, R25, R28 ;  /* 0x000000190b1b7224 */ /* 0x000fe200078e021c */
[----:B------:R-:W-:-:S03]  /*0a10*/  LEA R25, R3, R4, 0x2 ;  /* 0x0000000403197211 */ /* 0x000fc600078e10ff */
[----:B------:R-:W-:Y:S02]  /*0a20*/  IMAD R34, R12, R26, R27 ;  /* 0x0000001a0c227224 */ /* 0x000fe400078e021b */
[----:B------:R-:W3:Y:S04]  /*0a30*/  LDS R27, [R4+-0xd8] ;  /* 0xffff2800041b7984 */ /* 0x000ee80000000800 */
[----:B------:R-:W4:Y:S04]  /*0a40*/  LDS R28, [R4+-0xd4] ;  /* 0xffff2c00041c7984 */ /* 0x000f280000000800 */
[----:B------:R-:W-:Y:S04]  /*0a50*/  LDS R26, [R25+-0x100] ;  /* 0xffff0000191a7984 */ /* 0x000fe80000000800 */
[----:B------:R-:W5:Y:S01]  /*0a60*/  LDS R32, [R4+-0x80] ;  /* 0xffff800004207984 */ /* 0x000f620000000800 */
[----:B0-----:R-:W-:-:S03]  /*0a70*/  IMAD.SHL.U32 R33, R29, 0x100, RZ ;  /* 0x000001001d217824 */ /* 0x001fc600078e00ff */
[----:B------:R-:W0:Y:S02]  /*0a80*/  LDS R29, [R4+-0x7c] ;  /* 0xffff8400041d7984 */ /* 0x000e240000000800 */
[----:B------:R-:W-:Y:S01]  /*0a90*/  SHF.R.S32.HI R33, RZ, 0x8, R33 ;  /* 0x00000008ff217819 */ /* 0x000fe20000011421 */
[----:B-1----:R-:W-:-:S04]  /*0aa0*/  IMAD.SHL.U32 R30, R30, 0x100, RZ ;  /* 0x000001001e1e7824 */ /* 0x002fc800078e00ff */
[----:B------:R-:W-:Y:S02]  /*0ab0*/  IMAD R35, R13, R33, R34 ;  /* 0x000000210d237224 */ /* 0x000fe400078e0222 */
[----:B------:R-:W1:Y:S01]  /*0ac0*/  LDS R33, [R4+-0x78] ;  /* 0xffff880004217984 */ /* 0x000e620000000800 */
[----:B--2---:R-:W-:Y:S01]  /*0ad0*/  IMAD.SHL.U32 R31, R31, 0x100, RZ ;  /* 0x000001001f1f7824 */ /* 0x004fe200078e00ff */
[----:B------:R-:W-:-:S04]  /*0ae0*/  SHF.R.S32.HI R30, RZ, 0x8, R30 ;  /* 0x00000008ff1e7819 */ /* 0x000fc8000001141e */
[----:B------:R-:W-:Y:S01]  /*0af0*/  SHF.R.S32.HI R34, RZ, 0x8, R31 ;  /* 0x00000008ff227819 */ /* 0x000fe2000001141f */
[----:B------:R-:W-:Y:S01]  /*0b00*/  IMAD R30, R14, R30, R35 ;  /* 0x0000001e0e1e7224 */ /* 0x000fe200078e0223 */
[----:B------:R-:W2:Y:S03]  /*0b10*/  LDS R31, [R4+-0x74] ;  /* 0xffff8c00041f7984 */ /* 0x000ea60000000800 */
[----:B------:R-:W-:Y:S02]  /*0b20*/  IMAD R30, R15, R34, R30 ;  /* 0x000000220f1e7224 */ /* 0x000fe400078e021e */
[----:B------:R-:W2:Y:S01]  /*0b30*/  LDS R34, [R4+-0x70] ;  /* 0xffff900004227984 */ /* 0x000ea20000000800 */
[----:B---3--:R-:W-:Y:S02]  /*0b40*/  IMAD.SHL.U32 R27, R27, 0x100, RZ ;  /* 0x000001001b1b7824 */ /* 0x008fe400078e00ff */
[----:B----4-:R-:W-:-:S03]  /*0b50*/  IMAD.SHL.U32 R28, R28, 0x100, RZ ;  /* 0x000001001c1c7824 */ /* 0x010fc600078e00ff */
[----:B------:R-:W-:Y:S02]  /*0b60*/  SHF.R.S32.HI R27, RZ, 0x8, R27 ;  /* 0x00000008ff1b7819 */ /* 0x000fe4000001141b */
[----:B------:R-:W-:-:S03]  /*0b70*/  SHF.R.S32.HI R28, RZ, 0x8, R28 ;  /* 0x00000008ff1c7819 */ /* 0x000fc6000001141c */
[----:B------:R-:W-:Y:S01]  /*0b80*/  IMAD R27, R21, R27, R30 ;  /* 0x0000001b151b7224 */ /* 0x000fe200078e021e */
[----:B-----5:R-:W-:-:S03]  /*0b90*/  SHF.L.U32 R32, R32, 0x8, RZ ;  /* 0x0000000820207819 */ /* 0x020fc600000006ff */
[----:B------:R-:W-:Y:S02]  /*0ba0*/  IMAD R28, R22, R28, R27 ;  /* 0x0000001c161c7224 */ /* 0x000fe400078e021b */
[----:B0-----:R-:W-:Y:S01]  /*0bb0*/  IMAD.SHL.U32 R29, R29, 0x100, RZ ;  /* 0x000001001d1d7824 */ /* 0x001fe200078e00ff */
[----:B------:R-:W-:-:S04]  /*0bc0*/  SHF.R.S32.HI R32, RZ, 0x8, R32 ;  /* 0x00000008ff207819 */ /* 0x000fc80000011420 */
[----:B------:R-:W-:Y:S01]  /*0bd0*/  SHF.R.S32.HI R35, RZ, 0x8, R29 ;  /* 0x00000008ff237819 */ /* 0x000fe2000001141d */
[----:B------:R-:W-:-:S04]  /*0be0*/  IMAD R29, R5, R32, RZ ;  /* 0x00000020051d7224 */ /* 0x000fc800078e02ff */
[----:B------:R-:W-:Y:S02]  /*0bf0*/  IMAD R32, R6, R35, R29 ;  /* 0x0000002306207224 */ /* 0x000fe400078e021d */
[----:B-1----:R-:W-:Y:S02]  /*0c00*/  IMAD.SHL.U32 R29, R33, 0x100, RZ ;  /* 0x00000100211d7824 */ /* 0x002fe400078e00ff */
[----:B------:R-:W0:Y:S01]  /*0c10*/  LDS R33, [R4+-0x6c] ;  /* 0xffff940004217984 */ /* 0x000e220000000800 */
[----:B--2---:R-:W-:Y:S02]  /*0c20*/  IMAD.SHL.U32 R31, R31, 0x100, RZ ;  /* 0x000001001f1f7824 */ /* 0x004fe400078e00ff */
[----:B------:R-:W-:-:S03]  /*0c30*/  SHF.R.S32.HI R29, RZ, 0x8, R29 ;  /* 0x00000008ff1d7819 */ /* 0x000fc6000001141d */
[----:B------:R-:W-:Y:S02]  /*0c40*/  SHF.R.S32.HI R31, RZ, 0x8, R31 ;  /* 0x00000008ff1f7819 */ /* 0x000fe4000001141f */
[----:B------:R-:W-:Y:S01]  /*0c50*/  IMAD R29, R7, R29, R32 ;  /* 0x0000001d071d7224 */ /* 0x000fe200078e0220 */
[----:B------:R-:W-:Y:S01]  /*0c60*/  SHF.L.U32 R35, R34, 0x8, RZ ;  /* 0x0000000822237819 */ /* 0x000fe200000006ff */
[----:B------:R-:W1:Y:S02]  /*0c70*/  LDS R32, [R4+-0x68] ;  /* 0xffff980004207984 */ /* 0x000e640000000800 */
[----:B------:R-:W-:Y:S01]  /*0c80*/  IMAD R34, R8, R31, R29 ;  /* 0x0000001f08227224 */ /* 0x000fe200078e021d */
[----:B------:R-:W-:Y:S01]  /*0c90*/  SHF.R.S32.HI R35, RZ, 0x8, R35 ;  /* 0x00000008ff237819 */ /* 0x000fe20000011423 */
[----:B------:R-:W2:Y:S04]  /*0ca0*/  LDS R31, [R4+-0x64] ;  /* 0xffff9c00041f7984 */ /* 0x000ea80000000800 */
[----:B------:R-:W3:Y:S01]  /*0cb0*/  LDS R29, [R4+-0x60] ;  /* 0xffffa000041d7984 */ /* 0x000ee20000000800 */
[----:B------:R-:W-:-:S03]  /*0cc0*/  IMAD R34, R9, R35, R34 ;  /* 0x0000002309227224 */ /* 0x000fc600078e0222 */
[----:B------:R-:W4:Y:S01]  /*0cd0*/  LDS R30, [R4+-0x5c] ;  /* 0xffffa400041e7984 */ /* 0x000f220000000800 */
[----:B0-----:R-:W-:-:S05]  /*0ce0*/  IMAD.SHL.U32 R33, R33, 0x100, RZ ;  /* 0x0000010021217824 */ /* 0x001fca00078e00ff */
[----:B------:R-:W-:-:S05]  /*0cf0*/  SHF.R.S32.HI R33, RZ, 0x8, R33 ;  /* 0x00000008ff217819 */ /* 0x000fca0000011421 */
[----:B------:R-:W-:Y:S01]  /*0d00*/  IMAD R33, R11, R33, R34 ;  /* 0x000000210b217224 */ /* 0x000fe200078e0222 */
[----:B-1----:R-:W-:Y:S01]  /*0d10*/  SHF.L.U32 R32, R32, 0x8, RZ ;  /* 0x0000000820207819 */ /* 0x002fe200000006ff */
[----:B--2---:R-:W-:-:S03]  /*0d20*/  IMAD.SHL.U32 R27, R31, 0x100, RZ ;  /* 0x000001001f1b7824 */ /* 0x004fc600078e00ff */
[----:B------:R-:W-:Y:S01]  /*0d30*/  SHF.R.S32.HI R32, RZ, 0x8, R32 ;  /* 0x00000008ff207819 */ /* 0x000fe20000011420 */
[----:B------:R-:W0:Y:S01]  /*0d40*/  LDS R31, [R4+-0x58] ;  /* 0xffffa800041f7984 */ /* 0x000e220000000800 */
[----:B---3--:R-:W-:Y:S01]  /*0d50*/  IMAD.SHL.U32 R29, R29, 0x100, RZ ;  /* 0x000001001d1d7824 */ /* 0x008fe200078e00ff */
[----:B------:R-:W-:Y:S02]  /*0d60*/  SHF.R.S32.HI R27, RZ, 0x8, R27 ;  /* 0x00000008ff1b7819 */ /* 0x000fe4000001141b */
[----:B------:R-:W-:Y:S02]  /*0d70*/  IMAD R32, R12, R32, R33 ;  /* 0x000000200c207224 */ /* 0x000fe400078e0221 */
[----:B----4-:R-:W-:Y:S01]  /*0d80*/  IMAD.SHL.U32 R30, R30, 0x100, RZ ;  /* 0x000001001e1e7824 */ /* 0x010fe200078e00ff */
[----:B------:R-:W-:Y:S01]  /*0d90*/  SHF.R.S32.HI R29, RZ, 0x8, R29 ;  /* 0x00000008ff1d7819 */ /* 0x000fe2000001141d */
[----:B------:R-:W-:Y:S02]  /*0da0*/  IMAD R27, R13, R27, R32 ;  /* 0x0000001b0d1b7224 */ /* 0x000fe400078e0220 */
[----:B------:R-:W1:Y:S01]  /*0db0*/  LDS R32, [R4+-0x54] ;  /* 0xffffac0004207984 */ /* 0x000e620000000800 */
[----:B------:R-:W-:Y:S01]  /*0dc0*/  SHF.R.S32.HI R30, RZ, 0x8, R30 ;  /* 0x00000008ff1e7819 */ /* 0x000fe2000001141e */
[----:B------:R-:W-:-:S02]  /*0dd0*/  IMAD R34, R14, R29, R27 ;  /* 0x0000001d0e227224 */ /* 0x000fc400078e021b */
[----:B------:R-:W-:Y:S02]  /*0de0*/  LDS R27, [R25+-0x80] ;  /* 0xffff8000191b7984 */ /* 0x000fe40000000800 */
[----:B------:R-:W-:Y:S02]  /*0df0*/  IMAD R30, R15, R30, R34 ;  /* 0x0000001e0f1e7224 */ /* 0x000fe400078e0222 */
[----:B------:R-:W2:Y:S04]  /*0e00*/  LDS R33, [R4] ;  /* 0x0000000004217984 */ /* 0x000ea80000000800 */
[----:B------:R-:W3:Y:S01]  /*0e10*/  LDS R29, [R4+0x4] ;  /* 0x00000400041d7984 */ /* 0x000ee20000000800 */
[----:B0-----:R-:W-:-:S03]  /*0e20*/  SHF.L.U32 R34, R31, 0x8, RZ ;  /* 0x000000081f227819 */ /* 0x001fc600000006ff */
[----:B------:R-:W0:Y:S01]  /*0e30*/  LDS R31, [R4+0x8] ;  /* 0x00000800041f7984 */ /* 0x000e220000000800 */
[----:B------:R-:W-:-:S05]  /*0e40*/  SHF.R.S32.HI R34, RZ, 0x8, R34 ;  /* 0x00000008ff227819 */ /* 0x000fca0000011422 */
[----:B------:R-:W-:Y:S02]  /*0e50*/  IMAD R35, R21, R34, R30 ;  /* 0x0000002215237224 */ /* 0x000fe400078e021e */
[----:B-1----:R-:W-:Y:S02]  /*0e60*/  IMAD.SHL.U32 R30, R32, 0x100, RZ ;  /* 0x00000100201e7824 */ /* 0x002fe400078e00ff */
[----:B------:R-:W1:Y:S03]  /*0e70*/  LDS R32, [R4+0xc] ;  /* 0x00000c0004207984 */ /* 0x000e660000000800 */
[----:B------:R-:W-:Y:S01]  /*0e80*/  SHF.R.S32.HI R30, RZ, 0x8, R30 ;  /* 0x00000008ff1e7819 */ /* 0x000fe2000001141e */
[----:B--2---:R-:W-:-:S04]  /*0e90*/  IMAD.SHL.U32 R33, R33, 0x100, RZ ;  /* 0x0000010021217824 */ /* 0x004fc800078e00ff */
[----:B------:R-:W-:Y:S01]  /*0ea0*/  IMAD R30, R22, R30, R35 ;  /* 0x0000001e161e7224 */ /* 0x000fe200078e0223 */
[----:B------:R-:W-:Y:S01]  /*0eb0*/  SHF.R.S32.HI R34, RZ, 0x8, R33 ;  /* 0x00000008ff227819 */ /* 0x000fe20000011421 */
[----:B---3--:R-:W-:Y:S02]  /*0ec0*/  IMAD.SHL.U32 R33, R29, 0x100, RZ ;  /* 0x000001001d217824 */ /* 0x008fe400078e00ff */
[----:B------:R-:W2:Y:S01]  /*0ed0*/  LDS R29, [R4+0x10] ;  /* 0x00001000041d7984 */ /* 0x000ea20000000800 */
[----:B------:R-:W-:Y:S02]  /*0ee0*/  SHF.R.S32.HI R30, RZ, R19, R30 ;  /* 0x00000013ff1e7219 */ /* 0x000fe4000001141e */
[----:B------:R-:W-:Y:S01]  /*0ef0*/  SHF.R.S32.HI R35, RZ, 0x8, R33 ;  /* 0x00000008ff237819 */ /* 0x000fe20000011421 */
[----:B------:R-:W-:Y:S01]  /*0f00*/  IMAD R33, R5, R34, RZ ;  /* 0x0000002205217224 */ /* 0x000fe200078e02ff */
[----:B------:R-:W-:-:S03]  /*0f10*/  IADD3 R27, PT, PT, R27, -R30, RZ ;  /* 0x8000001e1b1b7210 */ /* 0x000fc60007ffe0ff */
[----:B------:R-:W-:Y:S02]  /*0f20*/  IMAD R34, R6, R35, R33 ;  /* 0x0000002306227224 */ /* 0x000fe400078e0221 */
[----:B------:R-:W3:Y:S01]  /*0f30*/  LDS R33, [R4+0x14] ;  /* 0x0000140004217984 */ /* 0x000ee20000000800 */
[----:B0-----:R-:W-:-:S04]  /*0f40*/  SHF.L.U32 R31, R31, 0x8, RZ ;  /* 0x000000081f1f7819 */ /* 0x001fc800000006ff */
[----:B------:R-:W-:-:S05]  /*0f50*/  SHF.R.S32.HI R31, RZ, 0x8, R31 ;  /* 0x00000008ff1f7819 */ /* 0x000fca000001141f */
[----:B------:R-:W-:Y:S02]  /*0f60*/  IMAD R31, R7, R31, R34 ;  /* 0x0000001f071f7224 */ /* 0x000fe400078e0222 */
[----:B-1----:R-:W-:Y:S02]  /*0f70*/  IMAD.SHL.U32 R34, R32, 0x100, RZ ;  /* 0x0000010020227824 */ /* 0x002fe400078e00ff */
[----:B------:R-:W0:Y:S03]  /*0f80*/  LDS R32, [R4+0x18] ;  /* 0x0000180004207984 */ /* 0x000e260000000800 */
[----:B------:R-:W-:-:S05]  /*0f90*/  SHF.R.S32.HI R34, RZ, 0x8, R34 ;  /* 0x00000008ff227819 */ /* 0x000fca0000011422 */
[----:B------:R-:W-:Y:S02]  /*0fa0*/  IMAD R34, R8, R34, R31 ;  /* 0x0000002208227224 */ /* 0x000fe400078e021f */
[----:B--2---:R-:W-:Y:S02]  /*0fb0*/  IMAD.SHL.U32 R31, R29, 0x100, RZ ;  /* 0x000001001d1f7824 */ /* 0x004fe400078e00ff */
[----:B------:R-:W1:Y:S03]  /*0fc0*/  LDS R29, [R4+0x1c] ;  /* 0x00001c00041d7984 */ /* 0x000e660000000800 */
[----:B------:R-:W-:-:S05]  /*0fd0*/  SHF.R.S32.HI R31, RZ, 0x8, R31 ;  /* 0x00000008ff1f7819 */ /* 0x000fca000001141f */
[----:B------:R-:W-:Y:S02]  /*0fe0*/  IMAD R34, R9, R31, R34 ;  /* 0x0000001f09227224 */ /* 0x000fe400078e0222 */
[----:B---3--:R-:W-:Y:S02]  /*0ff0*/  IMAD.SHL.U32 R31, R33, 0x100, RZ ;  /* 0x00000100211f7824 */ /* 0x008fe400078e00ff */
[----:B------:R-:W2:Y:S03]  /*1000*/  LDS R33, [R4+0x20] ;  /* 0x0000200004217984 */ /* 0x000ea60000000800 */
[----:B------:R-:W-:-:S05]  /*1010*/  SHF.R.S32.HI R31, RZ, 0x8, R31 ;  /* 0x00000008ff1f7819 */ /* 0x000fca000001141f */
[----:B------:R-:W-:Y:S02]  /*1020*/  IMAD R35, R11, R31, R34 ;  /* 0x0000001f0b237224 */ /* 0x000fe400078e0222 */
[----:B------:R-:W3:Y:S01]  /*1030*/  LDS R31, [R4+0x24] ;  /* 0x00002400041f7984 */ /* 0x000ee20000000800 */
[----:B0-----:R-:W-:-:S04]  /*1040*/  SHF.L.U32 R32, R32, 0x8, RZ ;  /* 0x0000000820207819 */ /* 0x001fc800000006ff */
[----:B------:R-:W-:-:S05]  /*1050*/  SHF.R.S32.HI R32, RZ, 0x8, R32 ;  /* 0x00000008ff207819 */ /* 0x000fca0000011420 */
[----:B------:R-:W-:Y:S02]  /*1060*/  IMAD R32, R12, R32, R35 ;  /* 0x000000200c207224 */ /* 0x000fe400078e0223 */
[----:B-1----:R-:W-:Y:S02]  /*1070*/  IMAD.SHL.U32 R34, R29, 0x100, RZ ;  /* 0x000001001d227824 */ /* 0x002fe400078e00ff */
[----:B------:R-:W0:Y:S03]  /*1080*/  LDS R29, [R4+0x28] ;  /* 0x00002800041d7984 */ /* 0x000e260000000800 */
[----:B------:R-:W-:Y:S01]  /*1090*/  SHF.R.S32.HI R34, RZ, 0x8, R34 ;  /* 0x00000008ff227819 */ /* 0x000fe20000011422 */
[----:B------:R-:W1:Y:S04]  /*10a0*/  LDS R30, [R4+0x2c] ;  /* 0x00002c00041e7984 */ /* 0x000e680000000800 */
[----:B------:R-:W-:-:S02]  /*10b0*/  IMAD R35, R13, R34, R32 ;  /* 0x000000220d237224 */ /* 0x000fc400078e0220 */
[----:B--2---:R-:W-:Y:S01]  /*10c0*/  IMAD.SHL.U32 R32, R33, 0x100, RZ ;  /* 0x0000010021207824 */ /* 0x004fe200078e00ff */
[----:B------:R-:W-:Y:S02]  /*10d0*/  SHF.R.S32.HI R33, RZ, R19, R28 ;  /* 0x00000013ff217219 */ /* 0x000fe4000001141c */
[----:B------:R-:W-:Y:S02]  /*10e0*/  LDS R28, [R25] ;  /* 0x00000000191c7984 */ /* 0x000fe40000000800 */
[----:B------:R-:W-:Y:S01]  /*10f0*/  SHF.R.S32.HI R32, RZ, 0x8, R32 ;  /* 0x00000008ff207819 */ /* 0x000fe20000011420 */
[----:B------:R-:W-:-:S04]  /*1100*/  IMAD.IADD R26, R26, 0x1, -R33 ;  /* 0x000000011a1a7824 */ /* 0x000fc800078e0a21 */
[----:B------:R-:W-:Y:S02]  /*1110*/  IMAD R34, R14, R32, R35 ;  /* 0x000000200e227224 */ /* 0x000fe400078e0223 */
[----:B---3--:R-:W-:Y:S02]  /*1120*/  IMAD.SHL.U32 R32, R31, 0x100, RZ ;  /* 0x000001001f207824 */ /* 0x008fe400078e00ff */
[----:B------:R-:W2:Y:S03]  /*1130*/  LDS R31, [R4+0x80] ;  /* 0x00008000041f7984 */ /* 0x000ea60000000800 */
[----:B------:R-:W-:Y:S02]  /*1140*/  SHF.R.S32.HI R33, RZ, 0x8, R32 ;  /* 0x00000008ff217819 */ /* 0x000fe40000011420 */
[----:B------:R-:W3:Y:S03]  /*1150*/  LDS R32, [R4+0x84] ;  /* 0x0000840004207984 */ /* 0x000ee60000000800 */
[----:B------:R-:W-:-:S02]  /*1160*/  IMAD R34, R15, R33, R34 ;  /* 0x000000210f227224 */ /* 0x000fc400078e0222 */
[----:B------:R-:W4:Y:S01]  /*1170*/  LDS R33, [R4+0x88] ;  /* 0x0000880004217984 */ /* 0x000f220000000800 */
[----:B0-----:R-:W-:Y:S02]  /*1180*/  IMAD.SHL.U32 R29, R29, 0x100, RZ ;  /* 0x000001001d1d7824 */ /* 0x001fe400078e00ff */
[----:B-1----:R-:W-:-:S03]  /*1190*/  IMAD.SHL.U32 R30, R30, 0x100, RZ ;  /* 0x000001001e1e7824 */ /* 0x002fc600078e00ff */
[----:B------:R-:W-:Y:S02]  /*11a0*/  SHF.R.S32.HI R29, RZ, 0x8, R29 ;  /* 0x00000008ff1d7819 */ /* 0x000fe4000001141d */
[----:B------:R-:W-:-:S03]  /*11b0*/  SHF.R.S32.HI R30, RZ, 0x8, R30 ;  /* 0x00000008ff1e7819 */ /* 0x000fc6000001141e */
[----:B------:R-:W-:Y:S02]  /*11c0*/  IMAD R35, R21, R29, R34 ;  /* 0x0000001d15237224 */ /* 0x000fe400078e0222 */
[----:B------:R-:W0:Y:S02]  /*11d0*/  LDS R29, [R4+0x8c] ;  /* 0x00008c00041d7984 */ /* 0x000e240000000800 */
[----:B------:R-:W-:Y:S01]  /*11e0*/  IMAD R30, R22, R30, R35 ;  /* 0x0000001e161e7224 */ /* 0x000fe200078e0223 */
[----:B--2---:R-:W-:-:S04]  /*11f0*/  SHF.L.U32 R31, R31, 0x8, RZ ;  /* 0x000000081f1f7819 */ /* 0x004fc800000006ff */
[----:B------:R-:W-:Y:S01]  /*1200*/  SHF.R.S32.HI R34, RZ, 0x8, R31 ;  /* 0x00000008ff227819 */ /* 0x000fe2000001141f */
[----:B---3--:R-:W-:-:S04]  /*1210*/  IMAD.SHL.U32 R32, R32, 0x100, RZ ;  /* 0x0000010020207824 */ /* 0x008fc800078e00ff */
[----:B------:R-:W-:Y:S01]  /*1220*/  IMAD R31, R5, R34, RZ ;  /* 0x00000022051f7224 */ /* 0x000fe200078e02ff */
[----:B------:R-:W-:Y:S01]  /*1230*/  SHF.R.S32.HI R32, RZ, 0x8, R32 ;  /* 0x00000008ff207819 */ /* 0x000fe20000011420 */
[----:B----4-:R-:W-:-:S04]  /*1240*/  IMAD.SHL.U32 R33, R33, 0x100, RZ ;  /* 0x0000010021217824 */ /* 0x010fc800078e00ff */
[----:B------:R-:W-:Y:S01]  /*1250*/  IMAD R32, R6, R32, R31 ;  /* 0x0000002006207224 */ /* 0x000fe200078e021f */
[----:B------:R-:W-:Y:S01]  /*1260*/  SHF.R.S32.HI R33, RZ, 0x8, R33 ;  /* 0x00000008ff217819 */ /* 0x000fe20000011421 */
[----:B------:R-:W1:Y:S04]  /*1270*/  LDS R31, [R4+0x90] ;  /* 0x00009000041f7984 */ /* 0x000e680000000800 */
[----:B------:R-:W-:Y:S02]  /*1280*/  IMAD R33, R7, R33, R32 ;  /* 0x0000002107217224 */ /* 0x000fe400078e0220 */
[----:B------:R-:W2:Y:S01]  /*1290*/  LDS R32, [R4+0x94] ;  /* 0x0000940004207984 */ /* 0x000ea20000000800 */
[----:B0-----:R-:W-:-:S03]  /*12a0*/  IMAD.SHL.U32 R34, R29, 0x100, RZ ;  /* 0x000001001d227824 */ /* 0x001fc600078e00ff */
[----:B------:R-:W0:Y:S02]  /*12b0*/  LDS R29, [R4+0x98] ;  /* 0x00009800041d7984 */ /* 0x000e240000000800 */
[----:B------:R-:W-:-:S05]  /*12c0*/  SHF.R.S32.HI R34, RZ, 0x8, R34 ;  /* 0x00000008ff227819 */ /* 0x000fca0000011422 */
[----:B------:R-:W-:Y:S02]  /*12d0*/  IMAD R34, R8, R34, R33 ;  /* 0x0000002208227224 */ /* 0x000fe400078e0221 */
[----:B------:R-:W3:Y:S01]  /*12e0*/  LDS R33, [R4+0x9c] ;  /* 0x00009c0004217984 */ /* 0x000ee20000000800 */
[----:B-1----:R-:W-:-:S04]  /*12f0*/  SHF.L.U32 R31, R31, 0x8, RZ ;  /* 0x000000081f1f7819 */ /* 0x002fc800000006ff */
[----:B------:R-:W-:Y:S01]  /*1300*/  SHF.R.S32.HI R31, RZ, 0x8, R31 ;  /* 0x00000008ff1f7819 */ /* 0x000fe2000001141f */
[----:B--2---:R-:W-:-:S04]  /*1310*/  IMAD.SHL.U32 R32, R32, 0x100, RZ ;  /* 0x0000010020207824 */ /* 0x004fc800078e00ff */
[----:B------:R-:W-:Y:S01]  /*1320*/  IMAD R34, R9, R31, R34 ;  /* 0x0000001f09227224 */ /* 0x000fe200078e0222 */
[----:B------:R-:W-:Y:S01]  /*1330*/  SHF.R.S32.HI R32, RZ, 0x8, R32 ;  /* 0x00000008ff207819 */ /* 0x000fe20000011420 */
[----:B0-----:R-:W-:-:S04]  /*1340*/  IMAD.SHL.U32 R29, R29, 0x100, RZ ;  /* 0x000001001d1d7824 */ /* 0x001fc800078e00ff */
[----:B------:R-:W-:Y:S01]  /*1350*/  IMAD R31, R11, R32, R34 ;  /* 0x000000200b1f7224 */ /* 0x000fe200078e0222 */
[----:B------:R-:W-:Y:S02]  /*1360*/  SHF.R.S32.HI R32, RZ, 0x8, R29 ;  /* 0x00000008ff207819 */ /* 0x000fe4000001141d */
[----:B------:R-:W0:Y:S01]  /*1370*/  LDS R29, [R4+0xa0] ;  /* 0x0000a000041d7984 */ /* 0x000e220000000800 */
[----:B---3--:R-:W-:Y:S02]  /*1380*/  IMAD.SHL.U32 R33, R33, 0x100, RZ ;  /* 0x0000010021217824 */ /* 0x008fe400078e00ff */
[----:B------:R-:W-:Y:S02]  /*1390*/  IMAD R34, R12, R32, R31 ;  /* 0x000000200c227224 */ /* 0x000fe400078e021f */
[----:B------:R-:W1:Y:S01]  /*13a0*/  LDS R31, [R4+0xa4] ;  /* 0x0000a400041f7984 */ /* 0x000e620000000800 */
[----:B------:R-:W-:-:S03]  /*13b0*/  SHF.R.S32.HI R33, RZ, 0x8, R33 ;  /* 0x00000008ff217819 */ /* 0x000fc60000011421 */
[----:B------:R-:W2:Y:S02]  /*13c0*/  LDS R32, [R4+0xa8] ;  /* 0x0000a80004207984 */ /* 0x000ea40000000800 */
[----:B------:R-:W-:Y:S02]  /*13d0*/  IMAD R35, R13, R33, R34 ;  /* 0x000000210d237224 */ /* 0x000fe400078e0222 */
[----:B------:R3:W4:Y:S04]  /*13e0*/  LDS R33, [R4+0xac] ;  /* 0x0000ac0004217984 */ /* 0x0007280000000800 */
[----:B------:R-:W5:Y:S01]  /*13f0*/  LDS R25, [R25+0x80] ;  /* 0x0000800019197984 */ /* 0x000f620000000800 */
[----:B---3--:R-:W-:Y:S02]  /*1400*/  IADD3 R4, PT, PT, R4, 0x200, RZ ;  /* 0x0000020004047810 */ /* 0x008fe40007ffe0ff */
[----:B0-----:R-:W-:-:S04]  /*1410*/  SHF.L.U32 R29, R29, 0x8, RZ ;  /* 0x000000081d1d7819 */ /* 0x001fc800000006ff */
[----:B------:R-:W-:Y:S01]  /*1420*/  SHF.R.S32.HI R29, RZ, 0x8, R29 ;  /* 0x00000008ff1d7819 */ /* 0x000fe2000001141d */
[----:B-1----:R-:W-:-:S04]  /*1430*/  IMAD.SHL.U32 R31, R31, 0x100, RZ ;  /* 0x000001001f1f7824 */ /* 0x002fc800078e00ff */
[----:B------:R-:W-:Y:S01]  /*1440*/  IMAD R34, R14, R29, R35 ;  /* 0x0000001d0e227224 */ /* 0x000fe200078e0223 */
[----:B------:R-:W-:Y:S01]  /*1450*/  SHF.L.U32 R29, R26, 0x1, RZ ;  /* 0x000000011a1d7819 */ /* 0x000fe200000006ff */
[----:B--2---:R-:W-:Y:S01]  /*1460*/  IMAD.SHL.U32 R32, R32, 0x100, RZ ;  /* 0x0000010020207824 */ /* 0x004fe200078e00ff */
[----:B------:R-:W-:Y:S02]  /*1470*/  SHF.R.S32.HI R31, RZ, 0x8, R31 ;  /* 0x00000008ff1f7819 */ /* 0x000fe4000001141f */
[----:B------:R-:W-:Y:S01]  /*1480*/  SHF.R.S32.HI R26, RZ, 0x1f, R26 ;  /* 0x0000001fff1a7819 */ /* 0x000fe2000001141a */
[----:B----4-:R-:W-:Y:S01]  /*1490*/  IMAD.SHL.U32 R33, R33, 0x100, RZ ;  /* 0x0000010021217824 */ /* 0x010fe200078e00ff */
[----:B------:R-:W-:Y:S01]  /*14a0*/  SHF.R.S32.HI R32, RZ, 0x8, R32 ;  /* 0x00000008ff207819 */ /* 0x000fe20000011420 */
[----:B------:R-:W-:Y:S01]  /*14b0*/  IMAD R34, R15, R31, R34 ;  /* 0x0000001f0f227224 */ /* 0x000fe200078e0222 */
[----:B------:R-:W-:Y:S01]  /*14c0*/  LOP3.LUT R26, R29, R26, RZ, 0x3c, !PT ;  /* 0x0000001a1d1a7212 */ /* 0x000fe200078e3cff */
[----:B------:R-:W-:Y:S01]  /*14d0*/  IMAD.SHL.U32 R29, R27, 0x2, RZ ;  /* 0x000000021b1d7824 */ /* 0x000fe200078e00ff */
[----:B------:R-:W-:Y:S01]  /*14e0*/  SHF.R.S32.HI R33, RZ, 0x8, R33 ;  /* 0x00000008ff217819 */ /* 0x000fe20000011421 */
[----:B------:R-:W-:Y:S01]  /*14f0*/  IMAD R31, R21, R32, R34 ;  /* 0x00000020151f7224 */ /* 0x000fe200078e0222 */
[----:B------:R-:W-:-:S03]  /*1500*/  VIMNMX R26, PT, PT, R26, 0x7fffff, PT ;  /* 0x007fffff1a1a7848 */ /* 0x000fc60003fe0100 */
[----:B------:R-:W-:Y:S01]  /*1510*/  IMAD R32, R22, R33, R31 ;  /* 0x0000002116207224 */ /* 0x000fe200078e021f */
[-C--:B------:R-:W-:Y:S02]  /*1520*/  SHF.R.S32.HI R31, RZ, R19.reuse, R30 ;  /* 0x00000013ff1f7219 */ /* 0x080fe4000001141e */
[----:B------:R-:W-:Y:S02]  /*1530*/  SHF.R.S32.HI R30, RZ, 0x1f, R27 ;  /* 0x0000001fff1e7819 */ /* 0x000fe4000001141b */
[----:B------:R-:W-:Y:S01]  /*1540*/  SHF.R.S32.HI R32, RZ, R19, R32 ;  /* 0x00000013ff207219 */ /* 0x000fe20000011420 */
[----:B------:R-:W-:Y:S01]  /*1550*/  IMAD.IADD R28, R28, 0x1, -R31 ;  /* 0x000000011c1c7824 */ /* 0x000fe200078e0a1f */
[----:B------:R-:W-:-:S03]  /*1560*/  LOP3.LUT R29, R29, R30, RZ, 0x3c, !PT ;  /* 0x0000001e1d1d7212 */ /* 0x000fc600078e3cff */
[----:B-----5:R-:W-:Y:S01]  /*1570*/  IMAD.IADD R32, R25, 0x1, -R32 ;  /* 0x0000000119207824 */ /* 0x020fe200078e0a20 */
[----:B------:R-:W-:Y:S02]  /*1580*/  SHF.L.U32 R25, R28, 0x1, RZ ;  /* 0x000000011c197819 */ /* 0x000fe400000006ff */
[----:B------:R-:W-:Y:S01]  /*1590*/  SHF.R.S32.HI R28, RZ, 0x1f, R28 ;  /* 0x0000001fff1c7819 */ /* 0x000fe2000001141c */
[----:B------:R-:W-:Y:S01]  /*15a0*/  IMAD.SHL.U32 R27, R32, 0x2, RZ ;  /* 0x00000002201b7824 */ /* 0x000fe200078e00ff */
[----:B------:R-:W-:Y:S02]  /*15b0*/  SHF.R.S32.HI R32, RZ, 0x1f, R32 ;  /* 0x0000001fff207819 */ /* 0x000fe40000011420 */
[----:B------:R-:W-:Y:S02]  /*15c0*/  VIMNMX R29, PT, PT, R29, 0x7fffff, PT ;  /* 0x007fffff1d1d7848 */ /* 0x000fe40003fe0100 */
[----:B------:R-:W-:Y:S02]  /*15d0*/  LOP3.LUT R25, R25, R28, RZ, 0x3c, !PT ;  /* 0x0000001c19197212 */ /* 0x000fe400078e3cff */
[----:B------:R-:W-:-:S02]  /*15e0*/  LOP3.LUT R27, R27, R32, RZ, 0x3c, !PT ;  /* 0x000000201b1b7212 */ /* 0x000fc400078e3cff */
[----:B------:R-:W-:Y:S02]  /*15f0*/  IADD3 R23, PT, PT, R29, R26, R23 ;  /* 0x0000001a1d177210 */ /* 0x000fe40007ffe017 */
[----:B------:R-:W-:Y:S02]  /*1600*/  VIMNMX R26, PT, PT, R25, 0x7fffff, PT ;  /* 0x007fffff191a7848 */ /* 0x000fe40003fe0100 */
[----:B------:R-:W-:-:S04]  /*1610*/  VIMNMX R27, PT, PT, R27, 0x7fffff, PT ;  /* 0x007fffff1b1b7848 */ /* 0x000fc80003fe0100 */
[----:B------:R-:W-:Y:S01]  /*1620*/  IADD3 R23, PT, PT, R27, R26, R23 ;  /* 0x0000001a1b177210 */ /* 0x000fe20007ffe017 */
[----:B------:R-:W-:Y:S06]  /*1630*/  @P1 BRA `(.L_x_111) ;  /* 0xfffffff000701947 */ /* 0x000fec000383ffff */
.L_x_110:
[----:B------:R-:W-:Y:S05]  /*1640*/  BSYNC.RECONVERGENT B1 ;  /* 0x0000000000017941 */ /* 0x000fea0003800200 */
.L_x_109:
[----:B------:R-:W-:Y:S05]  /*1650*/  @!P0 BRA `(.L_x_108) ;  /* 0x0000000800cc8947 */ /* 0x000fea0003800000 */
[----:B------:R-:W-:Y:S01]  /*1660*/  ISETP.NE.AND P1, PT, R10, 0x1, PT ;  /* 0x000000010a00780c */ /* 0x000fe20003f25270 */
[----:B------:R-:W-:Y:S01]  /*1670*/  BSSY.RECONVERGENT B1, `(.L_x_112) ;  /* 0x0000076000017945 */ /* 0x000fe20003800200 */
[----:B------:R-:W-:-:S11]  /*1680*/  LOP3.LUT P0, RZ, R18, 0x20, RZ, 0xc0, !PT ;  /* 0x0000002012ff7812 */ /* 0x000fd6000780c0ff */
[----:B------:R-:W-:Y:S05]  /*1690*/  @!P1 BRA `(.L_x_113) ;  /* 0x0000000400cc9947 */ /* 0x000fea0003800000 */
[C---:B------:R-:W-:Y:S01]  /*16a0*/  LEA R4, R20.reuse, UR4, 0x2 ;  /* 0x0000000414047c11 */ /* 0x040fe2000f8e10ff */
[----:B------:R-:W-:-:S03]  /*16b0*/  VIADD R20, R20, 0x40 ;  /* 0x0000004014147836 */ /* 0x000fc60000000000 */
[----:B------:R-:W-:Y:S01]  /*16c0*/  LEA R26, R3, R4, 0x2 ;  /* 0x00000004031a7211 */ /* 0x000fe200078e10ff */
[----:B------:R-:W0:Y:S04]  /*16d0*/  LDS R10, [R4] ;  /* 0x00000000040a7984 */ /* 0x000e280000000800 */
[----:B------:R-:W1:Y:S04]  /*16e0*/  LDS R18, [R4+0x4] ;  /* 0x0000040004127984 */ /* 0x000e680000000800 */
[----:B------:R-:W2:Y:S04]  /*16f0*/  LDS R24, [R4+0x8] ;  /* 0x0000080004187984 */ /* 0x000ea80000000800 */
[----:B------:R-:W3:Y:S04]  /*1700*/  LDS R30, [R4+0xc] ;  /* 0x00000c00041e7984 */ /* 0x000ee80000000800 */
[----:B------:R-:W4:Y:S04]  /*1710*/  LDS R31, [R4+0x10] ;  /* 0x00001000041f7984 */ /* 0x000f280000000800 */
[----:B------:R-:W5:Y:S04]  /*1720*/  LDS R28, [R4+0x14] ;  /* 0x00001400041c7984 */ /* 0x000f680000000800 */
[----:B------:R-:W5:Y:S04]  /*1730*/  LDS R29, [R4+0x18] ;  /* 0x00001800041d7984 */ /* 0x000f680000000800 */
[----:B------:R-:W5:Y:S01]  /*1740*/  LDS R27, [R4+0x1c] ;  /* 0x00001c00041b7984 */ /* 0x000f620000000800 */
[----:B0-----:R-:W-:-:S02]  /*1750*/  IMAD.SHL.U32 R10, R10, 0x100, RZ ;  /* 0x000001000a0a7824 */ /* 0x001fc400078e00ff */
[----:B-1----:R-:W-:-:S03]  /*1760*/  IMAD.SHL.U32 R18, R18, 0x100, RZ ;  /* 0x0000010012127824 */ /* 0x002fc600078e00ff */
[----:B------:R-:W-:Y:S01]  /*1770*/  SHF.R.S32.HI R10, RZ, 0x8, R10 ;  /* 0x00000008ff0a7819 */ /* 0x000fe2000001140a */
[----:B--2---:R-:W-:Y:S01]  /*1780*/  IMAD.SHL.U32 R24, R24, 0x100, RZ ;  /* 0x0000010018187824 */ /* 0x004fe200078e00ff */
[----:B------:R-:W-:-:S03]  /*1790*/  SHF.R.S32.HI R18, RZ, 0x8, R18 ;  /* 0x00000008ff127819 */ /* 0x000fc60000011412 */
[----:B------:R-:W-:Y:S02]  /*17a0*/  IMAD R25, R5, R10, RZ ;  /* 0x0000000a05197224 */ /* 0x000fe400078e02ff */
[----:B------:R-:W0:Y:S01]  /*17b0*/  LDS R10, [R4+0x20] ;  /* 0x00002000040a7984 */ /* 0x000e220000000800 */
[----:B------:R-:W-:Y:S01]  /*17c0*/  SHF.R.S32.HI R24, RZ, 0x8, R24 ;  /* 0x00000008ff187819 */ /* 0x000fe20000011418 */
[----:B------:R-:W-:Y:S02]  /*17d0*/  IMAD R18, R6, R18, R25 ;  /* 0x0000001206127224 */ /* 0x000fe400078e0219 */
[----:B---3--:R-:W-:Y:S02]  /*17e0*/  IMAD.SHL.U32 R30, R30, 0x100, RZ ;  /* 0x000001001e1e7824 */ /* 0x008fe400078e00ff */
[----:B------:R-:W-:Y:S02]  /*17f0*/  IMAD R35, R7, R24, R18 ;  /* 0x0000001807237224 */ /* 0x000fe400078e0212 */
[----:B------:R-:W1:Y:S01]  /*1800*/  LDS R18, [R4+0x24] ;  /* 0x0000240004127984 */ /* 0x000e620000000800 */
[----:B------:R-:W-:Y:S01]  /*1810*/  SHF.R.S32.HI R30, RZ, 0x8, R30 ;  /* 0x00000008ff1e7819 */ /* 0x000fe2000001141e */
[----:B----4-:R-:W-:-:S02]  /*1820*/  IMAD.SHL.U32 R31, R31, 0x100, RZ ;  /* 0x000001001f1f7824 */ /* 0x010fc400078e00ff */
[----:B------:R-:W2:Y:S01]  /*1830*/  LDS R24, [R4+0x28] ;  /* 0x0000280004187984 */ /* 0x000ea20000000800 */
[----:B-----5:R-:W-:Y:S01]  /*1840*/  IMAD.SHL.U32 R28, R28, 0x100, RZ ;  /* 0x000001001c1c7824 */ /* 0x020fe200078e00ff */
[----:B------:R-:W-:Y:S01]  /*1850*/  SHF.L.U32 R29, R29, 0x8, RZ ;  /* 0x000000081d1d7819 */ /* 0x000fe200000006ff */
[----:B------:R-:W-:Y:S01]  /*1860*/  IMAD R34, R8, R30, R35 ;  /* 0x0000001e08227224 */ /* 0x000fe200078e0223 */
[----:B------:R-:W3:Y:S01]  /*1870*/  LDS R25, [R4+0x2c] ;  /* 0x00002c0004197984 */ /* 0x000ee20000000800 */
[----:B------:R-:W-:Y:S02]  /*1880*/  SHF.R.S32.HI R31, RZ, 0x8, R31 ;  /* 0x00000008ff1f7819 */ /* 0x000fe4000001141f */
[----:B------:R-:W-:Y:S01]  /*1890*/  SHF.R.S32.HI R28, RZ, 0x8, R28 ;  /* 0x00000008ff1c7819 */ /* 0x000fe2000001141c */
[----:B------:R-:W-:Y:S01]  /*18a0*/  LDS R26, [R26] ;  /* 0x000000001a1a7984 */ /* 0x000fe20000000800 */
[----:B------:R-:W-:Y:S01]  /*18b0*/  SHF.R.S32.HI R29, RZ, 0x8, R29 ;  /* 0x00000008ff1d7819 */ /* 0x000fe2000001141d */
[----:B------:R-:W-:-:S02]  /*18c0*/  IMAD R34, R9, R31, R34 ;  /* 0x0000001f09227224 */ /* 0x000fc400078e0222 */
[----:B------:R-:W4:Y:S02]  /*18d0*/  LDS R33, [R4+0x80] ;  /* 0x0000800004217984 */ /* 0x000f240000000800 */
[----:B------:R-:W-:Y:S02]  /*18e0*/  IMAD R35, R11, R28, R34 ;  /* 0x0000001c0b237224 */ /* 0x000fe400078e0222 */
[----:B------:R-:W5:Y:S02]  /*18f0*/  LDS R32, [R4+0x84] ;  /* 0x0000840004207984 */ /* 0x000f640000000800 */
[----:B------:R-:W-:Y:S02]  /*1900*/  IMAD R34, R12, R29, R35 ;  /* 0x0000001d0c227224 */ /* 0x000fe400078e0223 */
[----:B------:R-:W5:Y:S01]  /*1910*/  LDS R30, [R4+0x88] ;  /* 0x00008800041e7984 */ /* 0x000f620000000800 */
[----:B------:R-:W-:Y:S01]  /*1920*/  IMAD.SHL.U32 R29, R27, 0x100, RZ ;  /* 0x000001001b1d7824 */ /* 0x000fe200078e00ff */
[----:B0-----:R-:W-:-:S04]  /*1930*/  SHF.L.U32 R10, R10, 0x8, RZ ;  /* 0x000000080a0a7819 */ /* 0x001fc800000006ff */
[----:B------:R-:W-:Y:S02]  /*1940*/  SHF.R.S32.HI R10, RZ, 0x8, R10 ;  /* 0x00000008ff0a7819 */ /* 0x000fe4000001140a */
[----:B-1----:R-:W-:-:S04]  /*1950*/  SHF.L.U32 R18, R18, 0x8, RZ ;  /* 0x0000000812127819 */ /* 0x002fc800000006ff */
[----:B------:R-:W-:Y:S01]  /*1960*/  SHF.R.S32.HI R18, RZ, 0x8, R18 ;  /* 0x00000008ff127819 */ /* 0x000fe20000011412 */
[----:B--2---:R-:W-:Y:S02]  /*1970*/  IMAD.SHL.U32 R24, R24, 0x100, RZ ;  /* 0x0000010018187824 */ /* 0x004fe400078e00ff */
[----:B---3--:R-:W-:-:S03]  /*1980*/  IMAD.SHL.U32 R25, R25, 0x100, RZ ;  /* 0x0000010019197824 */ /* 0x008fc600078e00ff */
[----:B------:R-:W-:Y:S01]  /*1990*/  SHF.R.S32.HI R24, RZ, 0x8, R24 ;  /* 0x00000008ff187819 */ /* 0x000fe20000011418 */
[----:B----4-:R-:W-:Y:S01]  /*19a0*/  IMAD.SHL.U32 R33, R33, 0x100, RZ ;  /* 0x0000010021217824 */ /* 0x010fe200078e00ff */
[----:B-----5:R-:W-:-:S04]  /*19b0*/  SHF.L.U32 R31, R32, 0x8, RZ ;  /* 0x00000008201f7819 */ /* 0x020fc800000006ff */
[----:B------:R-:W-:Y:S01]  /*19c0*/  SHF.R.S32.HI R36, RZ, 0x8, R33 ;  /* 0x00000008ff247819 */ /* 0x000fe20000011421 */
[----:B------:R-:W0:Y:S01]  /*19d0*/  LDS R32, [R4+0x8c] ;  /* 0x00008c0004207984 */ /* 0x000e220000000800 */
[----:B------:R-:W-:Y:S01]  /*19e0*/  SHF.R.S32.HI R33, RZ, 0x8, R31 ;  /* 0x00000008ff217819 */ /* 0x000fe2000001141f */
[----:B------:R-:W-:Y:S02]  /*19f0*/  IMAD.SHL.U32 R30, R30, 0x100, RZ ;  /* 0x000001001e1e7824 */ /* 0x000fe400078e00ff */
[----:B------:R-:W-:-:S03]  /*1a00*/  IMAD R31, R5, R36, RZ ;  /* 0x00000024051f7224 */ /* 0x000fc600078e02ff */
[----:B------:R-:W-:Y:S01]  /*1a10*/  SHF.R.S32.HI R30, RZ, 0x8, R30 ;  /* 0x00000008ff1e7819 */ /* 0x000fe2000001141e */
[----:B------:R-:W-:Y:S02]  /*1a20*/  IMAD R36, R6, R33, R31 ;  /* 0x0000002106247224 */ /* 0x000fe400078e021f */
[----:B------:R-:W1:Y:S02]  /*1a30*/  LDS R31, [R4+0x90] ;  /* 0x00009000041f7984 */ /* 0x000e640000000800 */
[----:B------:R-:W-:Y:S02]  /*1a40*/  IMAD R33, R7, R30, R36 ;  /* 0x0000001e07217224 */ /* 0x000fe400078e0224 */
[----:B------:R-:W2:Y:S01]  /*1a50*/  LDS R30, [R4+0x94] ;  /* 0x00009400041e7984 */ /* 0x000ea20000000800 */
[----:B------:R-:W-:-:S03]  /*1a60*/  IMAD R36, R3, 0x4, R4 ;  /* 0x0000000403247824 */ /* 0x000fc600078e0204 */
[----:B------:R-:W3:Y:S04]  /*1a70*/  LDS R28, [R4+0x98] ;  /* 0x00009800041c7984 */ /* 0x000ee80000000800 */
[----:B------:R-:W4:Y:S01]  /*1a80*/  LDS R27, [R4+0x9c] ;  /* 0x00009c00041b7984 */ /* 0x000f220000000800 */
[----:B0-----:R-:W-:-:S05]  /*1a90*/  IMAD.SHL.U32 R32, R32, 0x100, RZ ;  /* 0x0000010020207824 */ /* 0x001fca00078e00ff */
[----:B------:R-:W-:Y:S01]  /*1aa0*/  SHF.R.S32.HI R32, RZ, 0x8, R32 ;  /* 0x00000008ff207819 */ /* 0x000fe20000011420 */
[----:B-1----:R-:W-:-:S04]  /*1ab0*/  IMAD.SHL.U32 R31, R31, 0x100, RZ ;  /* 0x000001001f1f7824 */ /* 0x002fc800078e00ff */
[----:B------:R-:W-:Y:S01]  /*1ac0*/  IMAD R32, R8, R32, R33 ;  /* 0x0000002008207224 */ /* 0x000fe200078e0221 */
[----:B------:R-:W-:Y:S01]  /*1ad0*/  SHF.R.S32.HI R33, RZ, 0x8, R29 ;  /* 0x00000008ff217819 */ /* 0x000fe2000001141d */
[----:B--2---:R-:W-:Y:S01]  /*1ae0*/  IMAD.SHL.U32 R30, R30, 0x100, RZ ;  /* 0x000001001e1e7824 */ /* 0x004fe200078e00ff */
[----:B------:R-:W-:Y:S01]  /*1af0*/  SHF.R.S32.HI R31, RZ, 0x8, R31 ;  /* 0x00000008ff1f7819 */ /* 0x000fe2000001141f */
[----:B------:R-:W0:Y:S01]  /*1b00*/  LDS R29, [R4+0xa0] ;  /* 0x0000a000041d7984 */ /* 0x000e220000000800 */
[----:B---3--:R-:W-:Y:S02]  /*1b10*/  IMAD.SHL.U32 R28, R28, 0x100, RZ ;  /* 0x000001001c1c7824 */ /* 0x008fe400078e00ff */
[----:B------:R-:W-:Y:S01]  /*1b20*/  SHF.R.S32.HI R30, RZ, 0x8, R30 ;  /* 0x00000008ff1e7819 */ /* 0x000fe2000001141e */
[----:B------:R-:W-:Y:S02]  /*1b30*/  IMAD R32, R9, R31, R32 ;  /* 0x0000001f09207224 */ /* 0x000fe400078e0220 */
[----:B------:R-:W1:Y:S01]  /*1b40*/  LDS R31, [R4+0xa4] ;  /* 0x0000a400041f7984 */ /* 0x000e620000000800 */
[----:B------:R-:W-:Y:S01]  /*1b50*/  IMAD R33, R13, R33, R34 ;  /* 0x000000210d217224 */ /* 0x000fe200078e0222 */
[----:B------:R-:W-:Y:S01]  /*1b60*/  SHF.R.S32.HI R34, RZ, 0x8, R28 ;  /* 0x00000008ff227819 */ /* 0x000fe2000001141c */
[----:B------:R-:W-:-:S02]  /*1b70*/  IMAD R35, R11, R30, R32 ;  /* 0x0000001e0b237224 */ /* 0x000fc400078e0220 */
[----:B------:R-:W2:Y:S01]  /*1b80*/  LDS R30, [R4+0xa8] ;  /* 0x0000a800041e7984 */ /* 0x000ea20000000800 */
[----:B------:R-:W-:Y:S02]  /*1b90*/  IMAD R28, R14, R10, R33 ;  /* 0x0000000a0e1c7224 */ /* 0x000fe400078e0221 */
[----:B----4-:R-:W-:Y:S01]  /*1ba0*/  IMAD.SHL.U32 R27, R27, 0x100, RZ ;  /* 0x000001001b1b7824 */ /* 0x010fe200078e00ff */
[----:B------:R3:W4:Y:S01]  /*1bb0*/  LDS R32, [R4+0xac] ;  /* 0x0000ac0004207984 */ /* 0x0007220000000800 */
[----:B------:R-:W-:Y:S02]  /*1bc0*/  IMAD R34, R12, R34, R35 ;  /* 0x000000220c227224 */ /* 0x000fe400078e0223 */
[----:B------:R-:W-:Y:S01]  /*1bd0*/  IMAD R28, R15, R18, R28 ;  /* 0x000000120f1c7224 */ /* 0x000fe200078e021c */
[----:B------:R-:W5:Y:S01]  /*1be0*/  LDS R10, [R36+0x80] ;  /* 0x00008000240a7984 */ /* 0x000f620000000800 */
[----:B------:R-:W-:-:S05]  /*1bf0*/  SHF.R.S32.HI R27, RZ, 0x8, R27 ;  /* 0x00000008ff1b7819 */ /* 0x000fca000001141b */
[----:B------:R-:W-:Y:S02]  /*1c00*/  IMAD R27, R13, R27, R34 ;  /* 0x0000001b0d1b7224 */ /* 0x000fe400078e0222 */
[----:B0-----:R-:W-:-:S05]  /*1c10*/  IMAD.SHL.U32 R29, R29, 0x100, RZ ;  /* 0x000001001d1d7824 */ /* 0x001fca00078e00ff */
[----:B------:R-:W-:Y:S01]  /*1c20*/  SHF.R.S32.HI R29, RZ, 0x8, R29 ;  /* 0x00000008ff1d7819 */ /* 0x000fe2000001141d */
[----:B-1----:R-:W-:-:S04]  /*1c30*/  IMAD.SHL.U32 R31, R31, 0x100, RZ ;  /* 0x000001001f1f7824 */ /* 0x002fc800078e00ff */
[----:B---3--:R-:W-:Y:S01]  /*1c40*/  IMAD R4, R14, R29, R27 ;  /* 0x0000001d0e047224 */ /* 0x008fe200078e021b */
[----:B--2---:R-:W-:Y:S02]  /*1c50*/  SHF.L.U32 R30, R30, 0x8, RZ ;  /* 0x000000081e1e7819 */ /* 0x004fe400000006ff */
[----:B------:R-:W-:Y:S01]  /*1c60*/  SHF.R.S32.HI R31, RZ, 0x8, R31 ;  /* 0x00000008ff1f7819 */ /* 0x000fe2000001141f */
[----:B----4-:R-:W-:Y:S01]  /*1c70*/  IMAD.SHL.U32 R32, R32, 0x100, RZ ;  /* 0x0000010020207824 */ /* 0x010fe200078e00ff */
[----:B------:R-:W-:-:S03]  /*1c80*/  SHF.R.S32.HI R30, RZ, 0x8, R30 ;  /* 0x00000008ff1e7819 */ /* 0x000fc6000001141e */
[----:B------:R-:W-:Y:S01]  /*1c90*/  IMAD R18, R15, R31, R4 ;  /* 0x0000001f0f127224 */ /* 0x000fe200078e0204 */
[----:B------:R-:W-:Y:S01]  /*1ca0*/  SHF.R.S32.HI R4, RZ, 0x8, R25 ;  /* 0x00000008ff047819 */ /* 0x000fe20000011419 */
[C---:B------:R-:W-:Y:S01]  /*1cb0*/  IMAD R25, R21.reuse, R24, R28 ;  /* 0x0000001815197224 */ /* 0x040fe200078e021c */
[----:B------:R-:W-:Y:S01]  /*1cc0*/  SHF.R.S32.HI R32, RZ, 0x8, R32 ;  /* 0x00000008ff207819 */ /* 0x000fe20000011420 */
[----:B------:R-:W-:Y:S02]  /*1cd0*/  IMAD R27, R21, R30, R18 ;  /* 0x0000001e151b7224 */ /* 0x000fe400078e0212 */
[C---:B------:R-:W-:Y:S02]  /*1ce0*/  IMAD R4, R22.reuse, R4, R25 ;  /* 0x0000000416047224 */ /* 0x040fe400078e0219 */
[----:B------:R-:W-:-:S03]  /*1cf0*/  IMAD R32, R22, R32, R27 ;  /* 0x0000002016207224 */ /* 0x000fc600078e021b */
[-C--:B------:R-:W-:Y:S02]  /*1d00*/  SHF.R.S32.HI R25, RZ, R19.reuse, R4 ;  /* 0x00000013ff197219 */ /* 0x080fe40000011404 */
[----:B------:R-:W-:-:S03]  /*1d10*/  SHF.R.S32.HI R27, RZ, R19, R32 ;  /* 0x00000013ff1b7219 */ /* 0x000fc60000011420 */
[----:B------:R-:W-:Y:S01]  /*1d20*/  IMAD.IADD R25, R26, 0x1, -R25 ;  /* 0x000000011a197824 */ /* 0x000fe200078e0a19 */
[----:B-----5:R-:W-:-:S03]  /*1d30*/  IADD3 R10, PT, PT, R10, -R27, RZ ;  /* 0x8000001b0a0a7210 */ /* 0x020fc60007ffe0ff */
[----:B------:R-:W-:Y:S01]  /*1d40*/  IMAD.SHL.U32 R4, R25, 0x2, RZ ;  /* 0x0000000219047824 */ /* 0x000fe200078e00ff */
[----:B------:R-:W-:Y:S01]  /*1d50*/  SHF.R.S32.HI R25, RZ, 0x1f, R25 ;  /* 0x0000001fff197819 */ /* 0x000fe20000011419 */
[----:B------:R-:W-:Y:S01]  /*1d60*/  IMAD.SHL.U32 R18, R10, 0x2, RZ ;  /* 0x000000020a127824 */ /* 0x000fe200078e00ff */
[----:B------:R-:W-:Y:S02]  /*1d70*/  SHF.R.S32.HI R27, RZ, 0x1f, R10 ;  /* 0x0000001fff1b7819 */ /* 0x000fe4000001140a */
[----:B------:R-:W-:Y:S02]  /*1d80*/  LOP3.LUT R4, R4, R25, RZ, 0x3c, !PT ;  /* 0x0000001904047212 */ /* 0x000fe400078e3cff */
[----:B------:R-:W-:Y:S02]  /*1d90*/  LOP3.LUT R18, R18, R27, RZ, 0x3c, !PT ;  /* 0x0000001b12127212 */ /* 0x000fe400078e3cff */
[----:B------:R-:W-:Y:S02]  /*1da0*/  VIMNMX R4, PT, PT, R4, 0x7fffff, PT ;  /* 0x007fffff04047848 */ /* 0x000fe40003fe0100 */
[----:B------:R-:W-:-:S04]  /*1db0*/  VIMNMX R18, PT, PT, R18, 0x7fffff, PT ;  /* 0x007fffff12127848 */ /* 0x000fc80003fe0100 */
[----:B------:R-:W-:-:S07]  /*1dc0*/  IADD3 R23, PT, PT, R18, R4, R23 ;  /* 0x0000000412177210 */ /* 0x000fce0007ffe017 */
.L_x_113:
[----:B------:R-:W-:Y:S05]  /*1dd0*/  BSYNC.RECONVERGENT B1 ;  /* 0x0000000000017941 */ /* 0x000fea0003800200 */
.L_x_112:
[----:B------:R-:W-:Y:S05]  /*1de0*/  @P0 BRA `(.L_x_108) ;  /* 0x0000000000e80947 */ /* 0x000fea0003800000 */
[----:B------:R-:W-:-:S04]  /*1df0*/  LEA R24, R20, UR4, 0x2 ;  /* 0x0000000414187c11 */ /* 0x000fc8000f8e10ff */
        /* <DEDUP_REMOVED lines=8> */
[----:B------:R-:W5:Y:S04]  /*1e80*/  LDS R20, [R24+0x1c] ;  /* 0x00001c0018147984 */ /* 0x000f680000000800 */
[----:B------:R-:W5:Y:S04]  /*1e90*/  LDS R18, [R24+0x20] ;  /* 0x0000200018127984 */ /* 0x000f680000000800 */
[----:B------:R-:W5:Y:S01]  /*1ea0*/  LDS R10, [R24+0x24] ;  /* 0x00002400180a7984 */ /* 0x000f620000000800 */
[----:B0-----:R-:W-:-:S03]  /*1eb0*/  SHF.L.U32 R29, R27, 0x8, RZ ;  /* 0x000000081b1d7819 */ /* 0x001fc600000006ff */
[----:B------:R-:W0:Y:S01]  /*1ec0*/  LDS R27, [R24+0x28] ;  /* 0x00002800181b7984 */ /* 0x000e220000000800 */
[----:B------:R-:W-:Y:S01]  /*1ed0*/  SHF.R.S32.HI R30, RZ, 0x8, R29 ;  /* 0x00000008ff1e7819 */ /* 0x000fe2000001141d */
[----:B-1----:R-:W-:Y:S02]  /*1ee0*/  IMAD.SHL.U32 R31, R31, 0x100, RZ ;  /* 0x000001001f1f7824 */ /* 0x002fe400078e00ff */
[----:B------:R-:W1:Y:S01]  /*1ef0*/  LDS R29, [R24+0x2c] ;  /* 0x00002c00181d7984 */ /* 0x000e620000000800 */
[----:B--2---:R-:W-:Y:S02]  /*1f00*/  IMAD.SHL.U32 R32, R32, 0x100, RZ ;  /* 0x0000010020207824 */ /* 0x004fe400078e00ff */
[----:B------:R-:W-:Y:S01]  /*1f10*/  SHF.R.S32.HI R31, RZ, 0x8, R31 ;  /* 0x00000008ff1f7819 */ /* 0x000fe2000001141f */
[----:B------:R-:W-:Y:S01]  /*1f20*/  IMAD R5, R5, R30, RZ ;  /* 0x0000001e05057224 */ /* 0x000fe200078e02ff */
[----:B------:R-:W2:Y:S01]  /*1f30*/  LDS R3, [R3] ;  /* 0x0000000003037984 */ /* 0x000ea20000000800 */
[----:B---3--:R-:W-:Y:S01]  /*1f40*/  IMAD.SHL.U32 R28, R28, 0x100, RZ ;  /* 0x000001001c1c7824 */ /* 0x008fe200078e00ff */
[----:B------:R-:W-:Y:S01]  /*1f50*/  SHF.R.S32.HI R32, RZ, 0x8, R32 ;  /* 0x00000008ff207819 */ /* 0x000fe20000011420 */
[----:B------:R-:W-:-:S02]  /*1f60*/  IMAD R6, R6, R31, R5 ;  /* 0x0000001f06067224 */ /* 0x000fc400078e0205 */
[----:B----4-:R-:W-:Y:S01]  /*1f70*/  IMAD.SHL.U32 R25, R25, 0x100, RZ ;  /* 0x0000010019197824 */ /* 0x010fe200078e00ff */
[----:B------:R-:W-:Y:S01]  /*1f80*/  SHF.R.S32.HI R28, RZ, 0x8, R28 ;  /* 0x00000008ff1c7819 */ /* 0x000fe2000001141c */
[----:B------:R-:W-:Y:S02]  /*1f90*/  IMAD R7, R7, R32, R6 ;  /* 0x0000002007077224 */ /* 0x000fe400078e0206 */
[----:B-----5:R-:W-:Y:S01]  /*1fa0*/  IMAD.SHL.U32 R26, R26, 0x100, RZ ;  /* 0x000001001a1a7824 */ /* 0x020fe200078e00ff */
[----:B------:R-:W-:Y:S01]  /*1fb0*/  SHF.R.S32.HI R25, RZ, 0x8, R25 ;  /* 0x00000008ff197819 */ /* 0x000fe20000011419 */
[----:B------:R-:W-:Y:S02]  /*1fc0*/  IMAD R28, R8, R28, R7 ;  /* 0x0000001c081c7224 */ /* 0x000fe400078e0207 */
[----:B------:R-:W-:Y:S01]  /*1fd0*/  IMAD.SHL.U32 R4, R4, 0x100, RZ ;  /* 0x0000010004047824 */ /* 0x000fe200078e00ff */
[----:B------:R-:W-:Y:S01]  /*1fe0*/  SHF.R.S32.HI R26, RZ, 0x8, R26 ;  /* 0x00000008ff1a7819 */ /* 0x000fe2000001141a */
[----:B------:R-:W-:Y:S01]  /*1ff0*/  IMAD R28, R9, R25, R28 ;  /* 0x00000019091c7224 */ /* 0x000fe200078e021c */
[----:B------:R-:W-:-:S02]  /*2000*/  SHF.L.U32 R20, R20, 0x8, RZ ;  /* 0x0000000814147819 */ /* 0x000fc400000006ff */
[----:B------:R-:W-:Y:S01]  /*2010*/  SHF.R.S32.HI R4, RZ, 0x8, R4 ;  /* 0x00000008ff047819 */ /* 0x000fe20000011404 */
[----:B------:R-:W-:Y:S01]  /*2020*/  IMAD R11, R11, R26, R28 ;  /* 0x0000001a0b0b7224 */ /* 0x000fe200078e021c */
[----:B------:R-:W-:Y:S01]  /*2030*/  SHF.R.S32.HI R20, RZ, 0x8, R20 ;  /* 0x00000008ff147819 */ /* 0x000fe20000011414 */
[----:B------:R-:W-:Y:S02]  /*2040*/  IMAD.SHL.U32 R18, R18, 0x100, RZ ;  /* 0x0000010012127824 */ /* 0x000fe400078e00ff */
[----:B------:R-:W-:Y:S02]  /*2050*/  IMAD R4, R12, R4, R11 ;  /* 0x000000040c047224 */ /* 0x000fe400078e020b */
[----:B------:R-:W-:Y:S01]  /*2060*/  IMAD.SHL.U32 R10, R10, 0x100, RZ ;  /* 0x000001000a0a7824 */ /* 0x000fe200078e00ff */
[----:B------:R-:W-:Y:S01]  /*2070*/  SHF.R.S32.HI R18, RZ, 0x8, R18 ;  /* 0x00000008ff127819 */ /* 0x000fe20000011412 */
[----:B------:R-:W-:Y:S01]  /*2080*/  IMAD R13, R13, R20, R4 ;  /* 0x000000140d0d7224 */ /* 0x000fe200078e0204 */
[----:B0-----:R-:W-:-:S03]  /*2090*/  SHF.L.U32 R27, R27, 0x8, RZ ;  /* 0x000000081b1b7819 */ /* 0x001fc600000006ff */
[----:B------:R-:W-:Y:S01]  /*20a0*/  IMAD R18, R14, R18, R13 ;  /* 0x000000120e127224 */ /* 0x000fe200078e020d */
[----:B------:R-:W-:Y:S01]  /*20b0*/  SHF.R.S32.HI R10, RZ, 0x8, R10 ;  /* 0x00000008ff0a7819 */ /* 0x000fe2000001140a */
[----:B-1----:R-:W-:Y:S01]  /*20c0*/  IMAD.SHL.U32 R29, R29, 0x100, RZ ;  /* 0x000001001d1d7824 */ /* 0x002fe200078e00ff */
[----:B------:R-:W-:-:S03]  /*20d0*/  SHF.R.S32.HI R27, RZ, 0x8, R27 ;  /* 0x00000008ff1b7819 */ /* 0x000fc6000001141b */
[----:B------:R-:W-:Y:S01]  /*20e0*/  IMAD R10, R15, R10, R18 ;  /* 0x0000000a0f0a7224 */ /* 0x000fe200078e0212 */
[----:B------:R-:W-:-:S03]  /*20f0*/  SHF.R.S32.HI R29, RZ, 0x8, R29 ;  /* 0x00000008ff1d7819 */ /* 0x000fc6000001141d */
[----:B------:R-:W-:-:S04]  /*2100*/  IMAD R27, R21, R27, R10 ;  /* 0x0000001b151b7224 */ /* 0x000fc800078e020a */
[----:B------:R-:W-:-:S05]  /*2110*/  IMAD R22, R22, R29, R27 ;  /* 0x0000001d16167224 */ /* 0x000fca00078e021b */
[----:B------:R-:W-:-:S05]  /*2120*/  SHF.R.S32.HI R22, RZ, R19, R22 ;  /* 0x00000013ff167219 */ /* 0x000fca0000011416 */
[----:B--2---:R-:W-:-:S05]  /*2130*/  IMAD.IADD R3, R3, 0x1, -R22 ;  /* 0x0000000103037824 */ /* 0x004fca00078e0a16 */
[----:B------:R-:W-:Y:S02]  /*2140*/  SHF.L.U32 R4, R3, 0x1, RZ ;  /* 0x0000000103047819 */ /* 0x000fe400000006ff */
[----:B------:R-:W-:-:S04]  /*2150*/  SHF.R.S32.HI R3, RZ, 0x1f, R3 ;  /* 0x0000001fff037819 */ /* 0x000fc80000011403 */
[----:B------:R-:W-:-:S04]  /*2160*/  LOP3.LUT R3, R4, R3, RZ, 0x3c, !PT ;  /* 0x0000000304037212 */ /* 0x000fc800078e3cff */
[----:B------:R-:W-:-:S05]  /*2170*/  VIMNMX R4, PT, PT, R3, 0x7fffff, PT ;  /* 0x007fffff03047848 */ /* 0x000fca0003fe0100 */
[----:B------:R-:W-:-:S07]  /*2180*/  IMAD.IADD R23, R23, 0x1, R4 ;  /* 0x0000000117177824 */ /* 0x000fce00078e0204 */
.L_x_108:
[----:B------:R-:W-:Y:S05]  /*2190*/  BSYNC.RECONVERGENT B0 ;  /* 0x0000000000007941 */ /* 0x000fea0003800200 */
.L_x_107:
[----:B------:R-:W-:Y:S01]  /*21a0*/  STS [R2+0x480], R23 ;  /* 0x0004801702007388 */ /* 0x000fe20000000800 */
[----:B------:R-:W0:Y:S01]  /*21b0*/  S2UR UR6, SR_CgaCtaId ;  /* 0x00000000000679c3 */ /* 0x000e220000008800 */
[----:B------:R-:W-:Y:S02]  /*21c0*/  UMOV UR5, 0x400 ;  /* 0x0000040000057882 */ /* 0x000fe40000000000 */
[----:B------:R-:W-:Y:S04]  /*21d0*/  LDS R3, [R2+0x480] ;  /* 0x0004800002037984 */ /* 0x000fe80000000800 */
[----:B------:R-:W-:Y:S04]  /*21e0*/  LDS R4, [R2+0x4a0] ;  /* 0x0004a00002047984 */ /* 0x000fe80000000800 */
[----:B------:R-:W1:Y:S04]  /*21f0*/  LDS R5, [R2+0x4c0] ;  /* 0x0004c00002057984 */ /* 0x000e680000000800 */
[----:B------:R-:W2:Y:S01]  /*2200*/  LDS R6, [R2+0x4e0] ;  /* 0x0004e00002067984 */ /* 0x000ea20000000800 */
[----:B------:R-:W3:Y:S01]  /*2210*/  S2R R9, SR_TID.X ;  /* 0x0000000000097919 */ /* 0x000ee20000002100 */
[----:B0-----:R-:W-:-:S06]  /*2220*/  ULEA UR5, UR6, UR5, 0x18 ;  /* 0x0000000506057291 */ /* 0x001fcc000f8ec0ff */
[----:B------:R-:W-:Y:S02]  /*2230*/  LEA R8, R0, UR5, 0x6 ;  /* 0x0000000500087c11 */ /* 0x000fe4000f8e30ff */
[----:B-1----:R-:W-:Y:S02]  /*2240*/  IADD3 R3, PT, PT, R5, R4, R3 ;  /* 0x0000000405037210 */ /* 0x002fe40007ffe003 */
[----:B---3--:R-:W-:-:S03]  /*2250*/  ISETP.GT.U32.AND P1, PT, R9, 0xe, PT ;  /* 0x0000000e0900780c */ /* 0x008fc60003f24070 */
[----:B--2---:R-:W-:-:S05]  /*2260*/  IMAD.IADD R3, R3, 0x1, R6 ;  /* 0x0000000103037824 */ /* 0x004fca00078e0206 */
[----:B------:R-:W-:Y:S04]  /*2270*/  STS [R2+0x480], R3 ;  /* 0x0004800302007388 */ /* 0x000fe80000000800 */
[----:B------:R-:W-:Y:S04]  /*2280*/  LDS R4, [R2+0x480] ;  /* 0x0004800002047984 */ /* 0x000fe80000000800 */
[----:B------:R-:W-:Y:S04]  /*2290*/  LDS R5, [R2+0x488] ;  /* 0x0004880002057984 */ /* 0x000fe80000000800 */
[----:B------:R-:W0:Y:S04]  /*22a0*/  LDS R6, [R2+0x490] ;  /* 0x0004900002067984 */ /* 0x000e280000000800 */
[----:B------:R-:W1:Y:S01]  /*22b0*/  LDS R7, [R2+0x498] ;  /* 0x0004980002077984 */ /* 0x000e620000000800 */
[----:B0-----:R-:W-:-:S04]  /*22c0*/  IADD3 R4, PT, PT, R6, R5, R4 ;  /* 0x0000000506047210 */ /* 0x001fc80007ffe004 */
[----:B-1----:R-:W-:-:S05]  /*22d0*/  IADD3 R7, PT, PT, R4, R7, RZ ;  /* 0x0000000704077210 */ /* 0x002fca0007ffe0ff */
[----:B------:R0:W-:Y:S04]  /*22e0*/  STS [R2+0x480], R7 ;  /* 0x0004800702007388 */ /* 0x0001e80000000800 */
[----:B------:R-:W-:Y:S04]  /*22f0*/  LDS R4, [R2+0x484] ;  /* 0x0004840002047984 */ /* 0x000fe80000000800 */
[----:B------:R-:W1:Y:S01]  /*2300*/  LDS R5, [R2+0x480] ;  /* 0x0004800002057984 */ /* 0x000e620000000800 */
[----:B0-----:R-:W-:Y:S01]  /*2310*/  SHF.R.U32.HI R7, RZ, 0x1, R16 ;  /* 0x00000001ff077819 */ /* 0x001fe20000011610 */
[----:B-1----:R-:W-:-:S02]  /*2320*/  IMAD.IADD R5, R4, 0x1, R5 ;  /* 0x0000000104057824 */ /* 0x002fc400078e0205 */
[----:B------:R-:W-:-:S03]  /*2330*/  IMAD.SHL.U32 R4, R16, 0x100, RZ ;  /* 0x0000010010047824 */ /* 0x000fc600078e00ff */
[----:B------:R0:W-:Y:S02]  /*2340*/  STS [R2+0x480], R5 ;  /* 0x0004800502007388 */ /* 0x0001e40000000800 */
[----:B------:R-:W-:Y:S02]  /*2350*/  SHF.R.S32.HI R4, RZ, 0x8, R4 ;  /* 0x00000008ff047819 */ /* 0x000fe40000011404 */
[----:B------:R-:W1:Y:S03]  /*2360*/  LDS R3, [R8+0x894] ;  /* 0x0008940008037984 */ /* 0x000e660000000800 */
[----:B------:R-:W-:-:S05]  /*2370*/  IMAD R4, R4, R9, R4 ;  /* 0x0000000904047224 */ /* 0x000fca00078e0204 */
[----:B0-----:R-:W-:Y:S01]  /*2380*/  IADD3 R5, PT, PT, R4, 0x7fffff, RZ ;  /* 0x007fffff04057810 */ /* 0x001fe20007ffe0ff */
[----:B------:R-:W-:Y:S01]  /*2390*/  @!P1 IMAD.MOV R5, RZ, RZ, R4 ;  /* 0x000000ffff059224 */ /* 0x000fe200078e0204 */
[----:B-1----:R-:W-:-:S13]  /*23a0*/  ISETP.NE.AND P0, PT, R3, RZ, PT ;  /* 0x000000ff0300720c */ /* 0x002fda0003f05270 */
[----:B------:R-:W0:Y:S04]  /*23b0*/  @!P0 LDS R3, [R17+0x480] ;  /* 0x0004800011038984 */ /* 0x000e280000000800 */
[----:B------:R-:W1:Y:S01]  /*23c0*/  LDS R6, [R17+0x480] ;  /* 0x0004800011067984 */ /* 0x000e620000000800 */
[----:B0-----:R-:W-:Y:S01]  /*23d0*/  @!P0 ISETP.NE.AND P1, PT, R3, RZ, PT ;  /* 0x000000ff0300820c */ /* 0x001fe20003f25270 */
[----:B------:R-:W-:Y:S02]  /*23e0*/  HFMA2 R3, -RZ, RZ, 0, 5.9604644775390625e-08 ;  /* 0x00000001ff037431 */ /* 0x000fe400000001ff */
[----:B-1----:R-:W-:Y:S01]  /*23f0*/  IMAD.IADD R6, R6, 0x1, -R7 ;  /* 0x0000000106067824 */ /* 0x002fe200078e0a07 */
[----:B------:R-:W-:-:S04]  /*2400*/  @!P0 SEL R3, RZ, 0x1, !P1 ;  /* 0x00000001ff038807 */ /* 0x000fc80004800000 */
[----:B------:R-:W-:Y:S02]  /*2410*/  SHF.R.S32.HI R6, RZ, R9, R6 ;  /* 0x00000009ff067219 */ /* 0x000fe40000011406 */
[----:B------:R-:W-:-:S03]  /*2420*/  ISETP.NE.AND P0, PT, R9, RZ, PT ;  /* 0x000000ff0900720c */ /* 0x000fc60003f05270 */
[----:B------:R-:W-:-:S04]  /*2430*/  IMAD.IADD R6, R6, 0x1, R5 ;  /* 0x0000000106067824 */ /* 0x000fc800078e0205 */
[----:B------:R-:W-:-:S05]  /*2440*/  IMAD R3, R6, R3, RZ ;  /* 0x0000000306037224 */ /* 0x000fca00078e02ff */
[----:B------:R-:W-:Y:S04]  /*2450*/  STS [R2+0x480], R3 ;  /* 0x0004800302007388 */ /* 0x000fe80000000800 */
[----:B------:R-:W-:Y:S04]  /*2460*/  LDS R4, [R2+0x480] ;  /* 0x0004800002047984 */ /* 0x000fe80000000800 */
[----:B------:R-:W-:Y:S04]  /*2470*/  LDS R5, [R2+0x490] ;  /* 0x0004900002057984 */ /* 0x000fe80000000800 */
[----:B------:R-:W-:Y:S04]  /*2480*/  LDS R6, [R2+0x4a0] ;  /* 0x0004a00002067984 */ /* 0x000fe80000000800 */
[----:B------:R-:W0:Y:S02]  /*2490*/  LDS R7, [R2+0x4b0] ;  /* 0x0004b00002077984 */ /* 0x000e240000000800 */
[----:B0-----:R-:W-:-:S04]  /*24a0*/  VIMNMX R6, PT, PT, R6, R7, PT ;  /* 0x0000000706067248 */ /* 0x001fc80003fe0100 */
[----:B------:R-:W-:-:S05]  /*24b0*/  VIMNMX3 R5, R4, R5, R6, PT ;  /* 0x000000050405720f */ /* 0x000fca0003800106 */
[----:B------:R0:W-:Y:S01]  /*24c0*/  STS [R2+0x480], R5 ;  /* 0x0004800502007388 */ /* 0x0001e20000000800 */
[----:B------:R-:W-:Y:S05]  /*24d0*/  @P0 EXIT ;  /* 0x000000000000094d */ /* 0x000fea0003800000 */
[----:B------:R-:W-:Y:S01]  /*24e0*/  LDS R3, [R2+0x480] ;  /* 0x0004800002037984 */ /* 0x000fe20000000800 */
[----:B------:R-:W1:Y:S03]  /*24f0*/  S2UR UR4, SR_CTAID.Y ;  /* 0x00000000000479c3 */ /* 0x000e660000002600 */
[----:B------:R-:W-:Y:S04]  /*2500*/  LDS R6, [R2+0x484] ;  /* 0x0004840002067984 */ /* 0x000fe80000000800 */
[----:B------:R-:W-:Y:S01]  /*2510*/  LDS R7, [R2+0x488] ;  /* 0x0004880002077984 */ /* 0x000fe20000000800 */
[----:B------:R-:W1:Y:S03]  /*2520*/  LDC R9, c[0x0][0x364] ;  /* 0x0000d900ff097b82 */ /* 0x000e660000000800 */
[----:B------:R-:W2:Y:S05]  /*2530*/  LDS R8, [R2+0x48c] ;  /* 0x00048c0002087984 */ /* 0x000eaa0000000800 */
[----:B0-----:R-:W0:Y:S01]  /*2540*/  LDC.64 R4, c[0x0][0x380] ;  /* 0x0000e000ff047b82 */ /* 0x001e220000000a00 */
[----:B-1----:R-:W-:-:S05]  /*2550*/  IMAD R0, R9, UR4, R0 ;  /* 0x0000000409007c24 */ /* 0x002fca000f8e0200 */
[----:B------:R-:W-:-:S05]  /*2560*/  LEA R9, R0, UR7, 0x6 ;  /* 0x0000000700097c11 */ /* 0x000fca000f8e30ff */
[----:B0-----:R-:W-:Y:S01]  /*2570*/  IMAD.WIDE.U32 R4, R9, 0x4, R4 ;  /* 0x0000000409047825 */ /* 0x001fe200078e0004 */
[----:B--2---:R-:W-:-:S04]  /*2580*/  VIMNMX R7, PT, PT, R7, R8, PT ;  /* 0x0000000807077248 */ /* 0x004fc80003fe0100 */
[----:B------:R-:W-:-:S05]  /*2590*/  VIMNMX3 R3, R3, R6, R7, PT ;  /* 0x000000060303720f */ /* 0x000fca0003800107 */
[----:B------:R-:W-:Y:S01]  /*25a0*/  STG.E desc[UR8][R4.64], R3 ;  /* 0x0000000304007986 */ /* 0x000fe2000c101908 */
[----:B------:R-:W-:Y:S05]  /*25b0*/  EXIT ;  /* 0x000000000000794d */ /* 0x000fea0003800000 */
.L_x_114:
        /* <DEDUP_REMOVED lines=12> */
.L_x_286:


//--------------------- .text.cudaEstimateResidual8 --------------------------
	.section	.text.cudaEstimateResidual8,"ax",@progbits
	.align	128
        .global         cudaEstimateResidual8
        .type           cudaEstimateResidual8,@function
        .size           cudaEstimateResidual8,(.L_x_287 - cudaEstimateResidual8)
        .other          cudaEstimateResidual8,@"STO_CUDA_ENTRY STV_DEFAULT"
cudaEstimateResidual8:
.text.cudaEstimateResidual8:
        /* <DEDUP_REMOVED lines=11> */
[----:B0-----:R-:W-:-:S04]  /*00b0*/  @!P0 IMAD.WIDE.U32 R2, R5, 0xc0, R2 ;  /* 0x000000c005028825 */ /* 0x001fc800078e0002 */
[----:B------:R-:W-:Y:S02]  /*00c0*/  @!P0 IMAD.WIDE.U32 R4, R18, 0x4, R2 ;  /* 0x0000000412048825 */ /* 0x000fe400078e0002 */
[----:B------:R-:W4:Y:S04]  /*00d0*/  LDC.64 R2, c[0x0][0x398] ;  /* 0x0000e600ff027b82 */ /* 0x000f280000000a00 */
[----:B-1----:R0:W2:Y:S01]  /*00e0*/  @!P0 LDG.E R4, desc[UR8][R4.64] ;  /* 0x0000000804048981 */ /* 0x0020a2000c1e1900 */
[----:B---3--:R-:W-:Y:S01]  /*00f0*/  UIADD3 UR6, UPT, UPT, -UR7, URZ, URZ ;  /* 0x000000ff07067290 */ /* 0x008fe2000fffe1ff */
[----:B------:R-:W-:Y:S01]  /*0100*/  BSSY.RECONVERGENT B0, `(.L_x_115) ;  /* 0x0000017000007945 */ /* 0x000fe20003800200 */
[----:B------:R-:W-:Y:S01]  /*0110*/  UMOV UR4, 0x400 ;  /* 0x0000040000047882 */ /* 0x000fe20000000000 */
[----:B------:R-:W1:Y:S01]  /*0120*/  S2UR UR5, SR_CgaCtaId ;  /* 0x00000000000579c3 */ /* 0x000e620000008800 */
[----:B------:R-:W-:-:S02]  /*0130*/  IMAD.MOV.U32 R9, RZ, RZ, RZ ;  /* 0x000000ffff097224 */ /* 0x000fc400078e00ff */
[----:B----4-:R-:W-:-:S05]  /*0140*/  IMAD R7, R16, UR6, R3 ;  /* 0x0000000610077c24 */ /* 0x010fca000f8e0203 */
[----:B------:R-:W-:Y:S01]  /*0150*/  VIADDMNMX R2, R16, R2, R7, PT ;  /* 0x0000000210027246 */ /* 0x000fe20003800107 */
[----:B------:R-:W-:Y:S01]  /*0160*/  IMAD R7, R15, 0x20, R18 ;  /* 0x000000200f077824 */ /* 0x000fe200078e0212 */
[----:B-1----:R-:W-:-:S04]  /*0170*/  ULEA UR4, UR5, UR4, 0x18 ;  /* 0x0000000405047291 */ /* 0x002fc8000f8ec0ff */
[----:B------:R-:W-:Y:S02]  /*0180*/  ISETP.GE.AND P1, PT, R7, R2, PT ;  /* 0x000000020700720c */ /* 0x000fe40003f26270 */
[----:B------:R-:W-:Y:S02]  /*0190*/  LEA R17, R15, UR4, 0x6 ;  /* 0x000000040f117c11 */ /* 0x000fe4000f8e30ff */
[----:B------:R-:W-:-:S03]  /*01a0*/  LEA R14, R7, UR4, 0x2 ;  /* 0x00000004070e7c11 */ /* 0x000fc6000f8e10ff */
[----:B0-----:R-:W-:-:S05]  /*01b0*/  @!P0 IMAD R5, R18, 0x4, R17 ;  /* 0x0000000412058824 */ /* 0x001fca00078e0211 */
[----:B--2---:R0:W-:Y:S01]  /*01c0*/  @!P0 STS [R5+0x880], R4 ;  /* 0x0008800405008388 */ /* 0x0041e20000000800 */
[----:B------:R-:W-:Y:S06]  /*01d0*/  BAR.SYNC.DEFER_BLOCKING 0x0 ;  /* 0x0000000000007b1d */ /* 0x000fec0000010000 */
[----:B------:R-:W-:Y:S05]  /*01e0*/  @P1 BRA `(.L_x_116) ;  /* 0x0000000000201947 */ /* 0x000fea0003800000 */
[----:B------:R-:W1:Y:S01]  /*01f0*/  LDS R0, [UR4+0x884] ;  /* 0x00088404ff007984 */ /* 0x000e620008000800 */
[----:B0-----:R-:W0:Y:S01]  /*0200*/  LDC.64 R4, c[0x0][0x388] ;  /* 0x0000e200ff047b82 */ /* 0x001e220000000a00 */
[----:B------:R-:W-:-:S04]  /*0210*/  IMAD R9, R16, UR7, R7 ;  /* 0x0000000710097c24 */ /* 0x000fc8000f8e0207 */
[----:B-1----:R-:W-:-:S04]  /*0220*/  IMAD.IADD R9, R0, 0x1, R9 ;  /* 0x0000000100097824 */ /* 0x002fc800078e0209 */
[----:B0-----:R-:W-:Y:S02]  /*0230*/  IMAD.WIDE R4, R9, 0x4, R4 ;  /* 0x0000000409047825 */ /* 0x001fe400078e0204 */
[----:B------:R-:W0:Y:S04]  /*0240*/  LDS R9, [UR4+0x8ac] ;  /* 0x0008ac04ff097984 */ /* 0x000e280008000800 */
[----:B------:R-:W0:Y:S02]  /*0250*/  LDG.E R4, desc[UR8][R4.64] ;  /* 0x0000000804047981 */ /* 0x000e24000c1e1900 */
[----:B0-----:R-:W-:-:S07]  /*0260*/  SHF.R.S32.HI R9, RZ, R9, R4 ;  /* 0x00000009ff097219 */ /* 0x001fce0000011404 */
.L_x_116:
[----:B------:R-:W-:Y:S05]  /*0270*/  BSYNC.RECONVERGENT B0 ;  /* 0x0000000000007941 */ /* 0x000fea0003800200 */
.L_x_115:
[----:B------:R1:W-:Y:S01]  /*0280*/  STS [R14], R9 ;  /* 0x000000090e007388 */ /* 0x0003e20000000800 */
[----:B------:R-:W-:Y:S01]  /*0290*/  ISETP.GT.U32.AND P0, PT, R7, 0x1f, PT ;  /* 0x0000001f0700780c */ /* 0x000fe20003f04070 */
[----:B------:R-:W-:-:S12]  /*02a0*/  BSSY.RECONVERGENT B0, `(.L_x_117) ;  /* 0x0000012000007945 */ /* 0x000fd80003800200 */
[----:B-1----:R-:W-:Y:S05]  /*02b0*/  @P0 BRA `(.L_x_118) ;  /* 0x0000000000400947 */ /* 0x002fea0003800000 */
[----:B------:R-:W-:Y:S01]  /*02c0*/  IMAD.IADD R7, R7, 0x1, R16 ;  /* 0x0000000107077824 */ /* 0x000fe200078e0210 */
[----:B------:R-:W-:Y:S01]  /*02d0*/  BSSY.RECONVERGENT B1, `(.L_x_119) ;  /* 0x000000d000017945 */ /* 0x000fe20003800200 */
[----:B------:R-:W-:Y:S02]  /*02e0*/  HFMA2 R0, -RZ, RZ, 0, 0 ;  /* 0x00000000ff007431 */ /* 0x000fe400000001ff */
[----:B------:R-:W-:Y:S01]  /*02f0*/  IMAD R9, R16, 0x4, R14 ;  /* 0x0000000410097824 */ /* 0x000fe200078e020e */
[----:B------:R-:W-:-:S13]  /*0300*/  ISETP.GE.AND P0, PT, R7, R2, PT ;  /* 0x000000020700720c */ /* 0x000fda0003f06270 */
        /* <DEDUP_REMOVED lines=9> */
.L_x_120:
[----:B------:R-:W-:Y:S05]  /*03a0*/  BSYNC.RECONVERGENT B1 ;  /* 0x0000000000017941 */ /* 0x000fea0003800200 */
.L_x_119:
[----:B------:R1:W-:Y:S02]  /*03b0*/  STS [R9], R0 ;  /* 0x0000000009007388 */ /* 0x0003e40000000800 */
.L_x_118:
[----:B------:R-:W-:Y:S05]  /*03c0*/  BSYNC.RECONVERGENT B0 ;  /* 0x0000000000007941 */ /* 0x000fea0003800200 */
.L_x_117:
[----:B------:R-:W-:Y:S01]  /*03d0*/  BAR.SYNC.DEFER_BLOCKING 0x0 ;  /* 0x0000000000007b1d */ /* 0x000fe20000010000 */
[----:B-1----:R-:W-:-:S05]  /*03e0*/  IMAD.MOV.U32 R9, RZ, RZ, RZ ;  /* 0x000000ffff097224 */ /* 0x002fca00078e00ff */
[----:B------:R-:W-:Y:S04]  /*03f0*/  STS [R14+0x480], RZ ;  /* 0x000480ff0e007388 */ /* 0x000fe80000000800 */
[----:B0-----:R-:W0:Y:S02]  /*0400*/  LDS R5, [R17+0x880] ;  /* 0x0008800011057984 */ /* 0x001e240000000800 */
[----:B0-----:R-:W-:-:S13]  /*0410*/  ISETP.GE.U32.AND P0, PT, R18, R5, PT ;  /* 0x000000051200720c */ /* 0x001fda0003f06070 */
[----:B------:R-:W0:Y:S01]  /*0420*/  @!P0 S2R R7, SR_CTAID.Y ;  /* 0x0000000000078919 */ /* 0x000e220000002600 */
[----:B------:R-:W0:Y:S08]  /*0430*/  @!P0 LDC R0, c[0x0][0x364] ;  /* 0x0000d900ff008b82 */ /* 0x000e300000000800 */
[----:B------:R-:W1:Y:S01]  /*0440*/  @!P0 LDC.64 R4, c[0x0][0x390] ;  /* 0x0000e400ff048b82 */ /* 0x000e620000000a00 */
[----:B0-----:R-:W-:-:S04]  /*0450*/  @!P0 IMAD R7, R7, R0, R15 ;  /* 0x0000000007078224 */ /* 0x001fc800078e020f */
[----:B-1----:R-:W-:-:S04]  /*0460*/  @!P0 IMAD.WIDE.U32 R4, R7, 0xc0, R4 ;  /* 0x000000c007048825 */ /* 0x002fc800078e0004 */
[----:B------:R-:W-:-:S05]  /*0470*/  @!P0 IMAD.WIDE.U32 R4, R18, 0x4, R4 ;  /* 0x0000000412048825 */ /* 0x000fca00078e0004 */
[----:B------:R-:W2:Y:S01]  /*0480*/  @!P0 LDG.E R9, desc[UR8][R4.64+0x40] ;  /* 0x0000400804098981 */ /* 0x000ea2000c1e1900 */
[----:B------:R-:W0:Y:S01]  /*0490*/  LDC R12, c[0x0][0x364] ;  /* 0x0000d900ff0c7b82 */ /* 0x000e220000000800 */
[----:B------:R-:W-:Y:S01]  /*04a0*/  BSSY.RECONVERGENT B0, `(.L_x_121) ;  /* 0x000017a000007945 */ /* 0x000fe20003800200 */
[----:B------:R-:W-:Y:S02]  /*04b0*/  IMAD.MOV.U32 R7, RZ, RZ, RZ ;  /* 0x000000ffff077224 */ /* 0x000fe400078e00ff */
[----:B0-----:R-:W-:Y:S01]  /*04c0*/  IMAD.SHL.U32 R19, R12, 0x20, RZ ;  /* 0x000000200c137824 */ /* 0x001fe200078e00ff */
[----:B--2---:R-:W-:Y:S04]  /*04d0*/  STS [R14+0xa80], R9 ;  /* 0x000a80090e007388 */ /* 0x004fe80000000800 */
[----:B------:R-:W0:Y:S04]  /*04e0*/  LDS R2, [R17+0x894] ;  /* 0x0008940011027984 */ /* 0x000e280000000800 */
[----:B------:R-:W1:Y:S01]  /*04f0*/  LDS R13, [R17+0x880] ;  /* 0x00088000110d7984 */ /* 0x000e620000000800 */
[----:B0-----:R-:W-:-:S02]  /*0500*/  ISETP.NE.AND P0, PT, R2, 0x1, PT ;  /* 0x000000010200780c */ /* 0x001fc40003f05270 */
[----:B------:R-:W-:Y:S01]  /*0510*/  LEA R2, R15, UR4, 0x7 ;  /* 0x000000040f027c11 */ /* 0x000fe2000f8e38ff */
[----:B-1----:R-:W-:Y:S01]  /*0520*/  IMAD R0, R16, UR7, R13 ;  /* 0x0000000710007c24 */ /* 0x002fe2000f8e020d */
[----:B------:R-:W-:-:S03]  /*0530*/  SEL R21, R19, RZ, !P0 ;  /* 0x000000ff13157207 */ /* 0x000fc60004000000 */
[----:B------:R-:W-:-:S06]  /*0540*/  IMAD.IADD R3, R3, 0x1, -R0 ;  /* 0x0000000103037824 */ /* 0x000fcc00078e0a00 */
[----:B------:R-:W-:Y:S05]  /*0550*/  @!P0 BRA `(.L_x_122) ;  /* 0x0000001400b88947 */ /* 0x000fea0003800000 */
[----:B------:R-:W0:Y:S01]  /*0560*/  LDS.128 R4, [R2+0xa80] ;  /* 0x000a800002047984 */ /* 0x000e220000000c00 */
[----:B------:R-:W-:Y:S01]  /*0570*/  IMAD.IADD R19, R19, 0x1, R18 ;  /* 0x0000000113137824 */ /* 0x000fe200078e0212 */
[-C--:B------:R-:W-:Y:S01]  /*0580*/  IADD3 R0, PT, PT, R21, R18.reuse, RZ ;  /* 0x0000001215007210 */ /* 0x080fe20007ffe0ff */
[----:B------:R-:W-:Y:S01]  /*0590*/  BSSY.RECONVERGENT B1, `(.L_x_123) ;  /* 0x00000d7000017945 */ /* 0x000fe20003800200 */
[----:B------:R-:W1:Y:S01]  /*05a0*/  LDS.128 R8, [R2+0xa90] ;  /* 0x000a900002087984 */ /* 0x000e620000000c00 */
[----:B------:R-:W-:Y:S02]  /*05b0*/  LOP3.LUT R20, RZ, R18, RZ, 0x33, !PT ;  /* 0x00000012ff147212 */ /* 0x000fe400078e33ff */
[----:B------:R-:W-:Y:S01]  /*05c0*/  VIADDMNMX.U32 R19, R0, 0x20, R19, !PT ;  /* 0x0000002000137846 */ /* 0x000fe20007800013 */
[----:B0-----:R-:W-:Y:S01]  /*05d0*/  IMAD.SHL.U32 R18, R4, 0x100, RZ ;  /* 0x0000010004127824 */ /* 0x001fe200078e00ff */
[----:B------:R-:W-:-:S03]  /*05e0*/  SHF.L.U32 R21, R7, 0x8, RZ ;  /* 0x0000000807157819 */ /* 0x000fc600000006ff */
[----:B------:R-:W-:Y:S02]  /*05f0*/  IMAD.IADD R4, R19, 0x1, R20 ;  /* 0x0000000113047824 */ /* 0x000fe400078e0214 */
[----:B------:R-:W-:Y:S02]  /*0600*/  IMAD.SHL.U32 R19, R5, 0x100, RZ ;  /* 0x0000010005137824 */ /* 0x000fe400078e00ff */
[----:B------:R-:W-:Y:S01]  /*0610*/  IMAD.SHL.U32 R20, R6, 0x100, RZ ;  /* 0x0000010006147824 */ /* 0x000fe200078e00ff */
[----:B------:R-:W-:Y:S01]  /*0620*/  ISETP.GE.U32.AND P0, PT, R4, 0x60, PT ;  /* 0x000000600400780c */ /* 0x000fe20003f06070 */
[----:B-1----:R-:W-:Y:S01]  /*0630*/  IMAD.SHL.U32 R22, R8, 0x100, RZ ;  /* 0x0000010008167824 */ /* 0x002fe200078e00ff */
[----:B------:R0:W1:Y:S01]  /*0640*/  LDS R5, [R17+0x888] ;  /* 0x0008880011057984 */ /* 0x0000620000000800 */
[----:B------:R-:W-:Y:S01]  /*0650*/  IMAD.SHL.U32 R23, R9, 0x100, RZ ;  /* 0x0000010009177824 */ /* 0x000fe200078e00ff */
[----:B------:R-:W-:Y:S01]  /*0660*/  SHF.R.S32.HI R6, RZ, 0x8, R18 ;  /* 0x00000008ff067819 */ /* 0x000fe20000011412 */
[----:B------:R-:W-:Y:S01]  /*0670*/  IMAD.SHL.U32 R24, R10, 0x100, RZ ;  /* 0x000001000a187824 */ /* 0x000fe200078e00ff */
[----:B------:R-:W-:Y:S01]  /*0680*/  SHF.R.S32.HI R8, RZ, 0x8, R19 ;  /* 0x00000008ff087819 */ /* 0x000fe20000011413 */
[----:B------:R-:W-:Y:S01]  /*0690*/  IMAD.SHL.U32 R25, R11, 0x100, RZ ;  /* 0x000001000b197824 */ /* 0x000fe200078e00ff */
[----:B------:R-:W-:Y:S01]  /*06a0*/  SHF.R.S32.HI R10, RZ, 0x8, R20 ;  /* 0x00000008ff0a7819 */ /* 0x000fe20000011414 */
[----:B------:R-:W-:Y:S01]  /*06b0*/  IMAD.MOV.U32 R7, RZ, RZ, RZ ;  /* 0x000000ffff077224 */ /* 0x000fe200078e00ff */
[----:B------:R-:W-:-:S02]  /*06c0*/  SHF.R.S32.HI R11, RZ, 0x8, R21 ;  /* 0x00000008ff0b7819 */ /* 0x000fc40000011415 */
[----:B------:R-:W-:Y:S02]  /*06d0*/  VIMNMX R9, PT, PT, R3, R16, PT ;  /* 0x0000001003097248 */ /* 0x000fe40003fe0100 */
[----:B0-----:R-:W-:Y:S02]  /*06e0*/  SHF.R.S32.HI R17, RZ, 0x8, R22 ;  /* 0x00000008ff117819 */ /* 0x001fe40000011416 */
[----:B------:R-:W-:Y:S02]  /*06f0*/  SHF.R.S32.HI R18, RZ, 0x8, R23 ;  /* 0x00000008ff127819 */ /* 0x000fe40000011417 */
[----:B------:R-:W-:Y:S02]  /*0700*/  SHF.R.S32.HI R19, RZ, 0x8, R24 ;  /* 0x00000008ff137819 */ /* 0x000fe40000011418 */
[----:B------:R-:W-:Y:S02]  /*0710*/  SHF.R.S32.HI R20, RZ, 0x8, R25 ;  /* 0x00000008ff147819 */ /* 0x000fe40000011419 */
[----:B------:R-:W-:Y:S01]  /*0720*/  LEA.HI R21, R4, 0x1, RZ, 0x1b ;  /* 0x0000000104157811 */ /* 0x000fe200078fd8ff */
[----:B------:R-:W-:Y:S06]  /*0730*/  @!P0 BRA `(.L_x_124) ;  /* 0x0000000800f08947 */ /* 0x000fec0003800000 */
[----:B------:R-:W-:Y:S02]  /*0740*/  LOP3.LUT R21, R21, 0xffffffc, RZ, 0xc0, !PT ;  /* 0x0ffffffc15157812 */ /* 0x000fe400078ec0ff */
[----:B------:R-:W-:Y:S02]  /*0750*/  LEA R22, R0, UR4, 0x2 ;  /* 0x0000000400167c11 */ /* 0x000fe4000f8e10ff */
[----:B------:R-:W-:Y:S01]  /*0760*/  MOV R7, RZ ;  /* 0x000000ff00077202 */ /* 0x000fe20000000f00 */
[----:B------:R-:W-:Y:S02]  /*0770*/  IMAD.MOV R21, RZ, RZ, -R21 ;  /* 0x000000ffff157224 */ /* 0x000fe400078e0a15 */
[----:B------:R-:W-:-:S07]  /*0780*/  VIADD R22, R22, 0x100 ;  /* 0x0000010016167836 */ /* 0x000fce0000000000 */
.L_x_125:
[----:B------:R-:W0:Y:S01]  /*0790*/  LDS R25, [R22+-0x100] ;  /* 0xffff000016197984 */ /* 0x000e220000000800 */
[----:B------:R-:W-:Y:S01]  /*07a0*/  ISETP.GT.AND P0, PT, R9, R0, PT ;  /* 0x000000000900720c */ /* 0x000fe20003f04270 */
[----:B------:R-:W-:Y:S02]  /*07b0*/  VIADD R21, R21, 0x4 ;  /* 0x0000000415157836 */ /* 0x000fe40000000000 */
[----:B------:R-:W2:Y:S03]  /*07c0*/  LDS R26, [R22+-0xfc] ;  /* 0xffff0400161a7984 */ /* 0x000ea60000000800 */
[----:B------:R-:W-:Y:S01]  /*07d0*/  ISETP.NE.AND P2, PT, R21, RZ, PT ;  /* 0x000000ff1500720c */ /* 0x000fe20003f45270 */
[----:B------:R-:W-:Y:S04]  /*07e0*/  LDS R24, [R22+-0xf8] ;  /* 0xffff080016187984 */ /* 0x000fe80000000800 */
[----:B------:R-:W3:Y:S01]  /*07f0*/  LDS R23, [R22+-0xf4] ;  /* 0xffff0c0016177984 */ /* 0x000ee20000000800 */
[----:B0-----:R-:W-:-:S02]  /*0800*/  IMAD.SHL.U32 R25, R25, 0x100, RZ ;  /* 0x0000010019197824 */ /* 0x001fc400078e00ff */
[----:B--2---:R-:W-:-:S03]  /*0810*/  IMAD.SHL.U32 R26, R26, 0x100, RZ ;  /* 0x000001001a1a7824 */ /* 0x004fc600078e00ff */
[----:B------:R-:W-:Y:S02]  /*0820*/  SHF.R.S32.HI R25, RZ, 0x8, R25 ;  /* 0x00000008ff197819 */ /* 0x000fe40000011419 */
[----:B------:R-:W-:-:S03]  /*0830*/  SHF.R.S32.HI R26, RZ, 0x8, R26 ;  /* 0x00000008ff1a7819 */ /* 0x000fc6000001141a */
[----:B------:R-:W-:Y:S01]  /*0840*/  IMAD R25, R6, R25, RZ ;  /* 0x0000001906197224 */ /* 0x000fe200078e02ff */
[----:B---3--:R-:W-:-:S03]  /*0850*/  SHF.L.U32 R23, R23, 0x8, RZ ;  /* 0x0000000817177819 */ /* 0x008fc600000006ff */
[----:B------:R-:W-:Y:S02]  /*0860*/  IMAD R25, R8, R26, R25 ;  /* 0x0000001a08197224 */ /* 0x000fe400078e0219 */
[----:B------:R-:W-:Y:S02]  /*0870*/  IMAD.SHL.U32 R26, R24, 0x100, RZ ;  /* 0x00000100181a7824 */ /* 0x000fe400078e00ff */
[----:B------:R-:W0:Y:S03]  /*0880*/  LDS R24, [R22+-0xf0] ;  /* 0xffff100016187984 */ /* 0x000e260000000800 */
[----:B------:R-:W-:-:S05]  /*0890*/  SHF.R.S32.HI R26, RZ, 0x8, R26 ;  /* 0x00000008ff1a7819 */ /* 0x000fca000001141a */
[----:B------:R-:W-:Y:S01]  /*08a0*/  IMAD R26, R10, R26, R25 ;  /* 0x0000001a0a1a7224 */ /* 0x000fe200078e0219 */
[----:B------:R-:W-:Y:S02]  /*08b0*/  SHF.R.S32.HI R25, RZ, 0x8, R23 ;  /* 0x00000008ff197819 */ /* 0x000fe40000011417 */
[----:B------:R-:W2:Y:S03]  /*08c0*/  LDS R23, [R22+-0xec] ;  /* 0xffff140016177984 */ /* 0x000ea60000000800 */
[----:B------:R-:W-:Y:S02]  /*08d0*/  IMAD R26, R11, R25, R26 ;  /* 0x000000190b1a7224 */ /* 0x000fe400078e021a */
[----:B------:R-:W3:Y:S01]  /*08e0*/  LDS R25, [R22+-0xe8] ;  /* 0xffff180016197984 */ /* 0x000ee20000000800 */
[----:B0-----:R-:W-:-:S05]  /*08f0*/  IMAD.SHL.U32 R24, R24, 0x100, RZ ;  /* 0x0000010018187824 */ /* 0x001fca00078e00ff */
[----:B------:R-:W-:-:S05]  /*0900*/  SHF.R.S32.HI R24, RZ, 0x8, R24 ;  /* 0x00000008ff187819 */ /* 0x000fca0000011418 */
[----:B------:R-:W-:Y:S02]  /*0910*/  IMAD R27, R17, R24, R26 ;  /* 0x00000018111b7224 */ /* 0x000fe400078e021a */
[----:B------:R-:W0:Y:S01]  /*0920*/  LDS R24, [R22+-0xe4] ;  /* 0xffff1c0016187984 */ /* 0x000e220000000800 */
[----:B--2---:R-:W-:Y:S02]  /*0930*/  IMAD.SHL.U32 R23, R23, 0x100, RZ ;  /* 0x0000010017177824 */ /* 0x004fe400078e00ff */
[----:B---3--:R-:W-:-:S03]  /*0940*/  IMAD.SHL.U32 R25, R25, 0x100, RZ ;  /* 0x0000010019197824 */ /* 0x008fc600078e00ff */
[----:B------:R-:W-:Y:S02]  /*0950*/  SHF.R.S32.HI R23, RZ, 0x8, R23 ;  /* 0x00000008ff177819 */ /* 0x000fe40000011417 */
[----:B------:R-:W-:-:S03]  /*0960*/  SHF.R.S32.HI R25, RZ, 0x8, R25 ;  /* 0x00000008ff197819 */ /* 0x000fc60000011419 */
[----:B------:R-:W-:Y:S02]  /*0970*/  IMAD R26, R18, R23, R27 ;  /* 0x00000017121a7224 */ /* 0x000fe400078e021b */
[----:B------:R-:W-:Y:S02]  /*0980*/  IMAD R23, R13, 0x4, R22 ;  /* 0x000000040d177824 */ /* 0x000fe400078e0216 */
[----:B------:R-:W-:Y:S02]  /*0990*/  IMAD R27, R19, R25, R26 ;  /* 0x00000019131b7224 */ /* 0x000fe400078e021a */
[----:B------:R-:W2:Y:S04]  /*09a0*/  LDS R26, [R22+-0x7c] ;  /* 0xffff8400161a7984 */ /* 0x000ea80000000800 */
[----:B------:R-:W3:Y:S01]  /*09b0*/  LDS R25, [R23+-0x100] ;  /* 0xffff000017197984 */ /* 0x000ee20000000800 */
[----:B0-----:R-:W-:-:S05]  /*09c0*/  IMAD.SHL.U32 R24, R24, 0x100, RZ ;  /* 0x0000010018187824 */ /* 0x001fca00078e00ff */
[----:B------:R-:W-:-:S05]  /*09d0*/  SHF.R.S32.HI R24, RZ, 0x8, R24 ;  /* 0x00000008ff187819 */ /* 0x000fca0000011418 */
[----:B------:R-:W-:-:S05]  /*09e0*/  IMAD R24, R20, R24, R27 ;  /* 0x0000001814187224 */ /* 0x000fca00078e021b */
[----:B-1----:R-:W-:Y:S01]  /*09f0*/  SHF.R.S32.HI R24, RZ, R5, R24 ;  /* 0x00000005ff187219 */ /* 0x002fe20000011418 */
[----:B--2---:R-:W-:-:S03]  /*0a00*/  IMAD.SHL.U32 R26, R26, 0x100, RZ ;  /* 0x000001001a1a7824 */ /* 0x004fc600078e00ff */
[----:B---3--:R-:W-:Y:S02]  /*0a10*/  IADD3 R24, PT, PT, R25, -R24, RZ ;  /* 0x8000001819187210 */ /* 0x008fe40007ffe0ff */
[----:B------:R-:W-:-:S03]  /*0a20*/  SHF.R.S32.HI R26, RZ, 0x8, R26 ;  /* 0x00000008ff1a7819 */ /* 0x000fc6000001141a */
[----:B------:R-:W-:Y:S01]  /*0a30*/  IMAD.SHL.U32 R25, R24, 0x2, RZ ;  /* 0x0000000218197824 */ /* 0x000fe200078e00ff */
[----:B------:R-:W-:-:S04]  /*0a40*/  SHF.R.S32.HI R24, RZ, 0x1f, R24 ;  /* 0x0000001fff187819 */ /* 0x000fc80000011418 */
[----:B------:R-:W-:Y:S02]  /*0a50*/  LOP3.LUT R24, R25, R24, RZ, 0x3c, !PT ;  /* 0x0000001819187212 */ /* 0x000fe400078e3cff */
[----:B------:R-:W0:Y:S02]  /*0a60*/  LDS R25, [R22+-0x80] ;  /* 0xffff800016197984 */ /* 0x000e240000000800 */
[----:B------:R-:W-:-:S05]  /*0a70*/  VIMNMX R24, PT, PT, R24, 0x7fffff, PT ;  /* 0x007fffff18187848 */ /* 0x000fca0003fe0100 */
[----:B------:R-:W-:-:S05]  /*0a80*/  IMAD.SHL.U32 R24, R24, 0x100, RZ ;  /* 0x0000010018187824 */ /* 0x000fca00078e00ff */
[----:B------:R-:W-:-:S04]  /*0a90*/  SHF.R.S32.HI R24, RZ, 0x8, R24 ;  /* 0x00000008ff187819 */ /* 0x000fc80000011418 */
[----:B------:R-:W-:Y:S01]  /*0aa0*/  SEL R24, R24, RZ, P0 ;  /* 0x000000ff18187207 */ /* 0x000fe20000000000 */
[----:B0-----:R-:W-:-:S05]  /*0ab0*/  IMAD.SHL.U32 R25, R25, 0x100, RZ ;  /* 0x0000010019197824 */ /* 0x001fca00078e00ff */
[----:B------:R-:W-:-:S05]  /*0ac0*/  SHF.R.S32.HI R25, RZ, 0x8, R25 ;  /* 0x00000008ff197819 */ /* 0x000fca0000011419 */
[----:B------:R-:W-:-:S04]  /*0ad0*/  IMAD R25, R6, R25, RZ ;  /* 0x0000001906197224 */ /* 0x000fc800078e02ff */
[----:B------:R-:W-:Y:S02]  /*0ae0*/  IMAD R25, R8, R26, R25 ;  /* 0x0000001a08197224 */ /* 0x000fe400078e0219 */
[----:B------:R-:W0:Y:S02]  /*0af0*/  LDS R26, [R22+-0x78] ;  /* 0xffff8800161a7984 */ /* 0x000e240000000800 */
[----:B0-----:R-:W-:-:S05]  /*0b00*/  IMAD.SHL.U32 R26, R26, 0x100, RZ ;  /* 0x000001001a1a7824 */ /* 0x001fca00078e00ff */
[----:B------:R-:W-:-:S05]  /*0b10*/  SHF.R.S32.HI R26, RZ, 0x8, R26 ;  /* 0x00000008ff1a7819 */ /* 0x000fca000001141a */
[----:B------:R-:W-:Y:S02]  /*0b20*/  IMAD R26, R10, R26, R25 ;  /* 0x0000001a0a1a7224 */ /* 0x000fe400078e0219 */
[----:B------:R-:W0:Y:S02]  /*0b30*/  LDS R25, [R22+-0x74] ;  /* 0xffff8c0016197984 */ /* 0x000e240000000800 */
[----:B0-----:R-:W-:-:S05]  /*0b40*/  IMAD.SHL.U32 R25, R25, 0x100, RZ ;  /* 0x0000010019197824 */ /* 0x001fca00078e00ff */
[----:B------:R-:W-:-:S05]  /*0b50*/  SHF.R.S32.HI R25, RZ, 0x8, R25 ;  /* 0x00000008ff197819 */ /* 0x000fca0000011419 */
[----:B------:R-:W-:Y:S02]  /*0b60*/  IMAD R26, R11, R25, R26 ;  /* 0x000000190b1a7224 */ /* 0x000fe400078e021a */
[----:B------:R-:W0:Y:S02]  /*0b70*/  LDS R25, [R22+-0x70] ;  /* 0xffff900016197984 */ /* 0x000e240000000800 */
[----:B0-----:R-:W-:-:S04]  /*0b80*/  SHF.L.U32 R25, R25, 0x8, RZ ;  /* 0x0000000819197819 */ /* 0x001fc800000006ff */
[----:B------:R-:W-:-:S05]  /*0b90*/  SHF.R.S32.HI R25, RZ, 0x8, R25 ;  /* 0x00000008ff197819 */ /* 0x000fca0000011419 */
        /* <DEDUP_REMOVED lines=13> */
[----:B------:R-:W0:Y:S03]  /*0c70*/  LDS R25, [R23+-0x80] ;  /* 0xffff800017197984 */ /* 0x000e260000000800 */
[----:B------:R-:W-:-:S05]  /*0c80*/  SHF.R.S32.HI R26, RZ, R5, R26 ;  /* 0x00000005ff1a7219 */ /* 0x000fca000001141a */
[----:B0-----:R-:W-:Y:S02]  /*0c90*/  IMAD.IADD R25, R25, 0x1, -R26 ;  /* 0x0000000119197824 */ /* 0x001fe400078e0a1a */
[----:B------:R-:W-:-:S05]  /*0ca0*/  VIADD R26, R0, 0x20 ;  /* 0x00000020001a7836 */ /* 0x000fca0000000000 */
[----:B------:R-:W-:Y:S02]  /*0cb0*/  ISETP.GT.AND P1, PT, R9, R26, PT ;  /* 0x0000001a0900720c */ /* 0x000fe40003f24270 */
[----:B------:R-:W-:Y:S02]  /*0cc0*/  SHF.L.U32 R26, R25, 0x1, RZ ;  /* 0x00000001191a7819 */ /* 0x000fe400000006ff */
[----:B------:R-:W-:-:S04]  /*0cd0*/  SHF.R.S32.HI R25, RZ, 0x1f, R25 ;  /* 0x0000001fff197819 */ /* 0x000fc80000011419 */
[----:B------:R-:W-:Y:S02]  /*0ce0*/  LOP3.LUT R25, R26, R25, RZ, 0x3c, !PT ;  /* 0x000000191a197212 */ /* 0x000fe400078e3cff */
[----:B------:R-:W0:Y:S02]  /*0cf0*/  LDS R26, [R22+0x4] ;  /* 0x00000400161a7984 */ /* 0x000e240000000800 */
[----:B------:R-:W-:-:S05]  /*0d00*/  VIMNMX R25, PT, PT, R25, 0x7fffff, PT ;  /* 0x007fffff19197848 */ /* 0x000fca0003fe0100 */
[----:B------:R-:W-:-:S05]  /*0d10*/  IMAD.SHL.U32 R25, R25, 0x100, RZ ;  /* 0x0000010019197824 */ /* 0x000fca00078e00ff */
[----:B------:R-:W-:-:S04]  /*0d20*/  SHF.R.S32.HI R25, RZ, 0x8, R25 ;  /* 0x00000008ff197819 */ /* 0x000fc80000011419 */
[----:B------:R-:W-:-:S04]  /*0d30*/  SEL R25, R25, RZ, P1 ;  /* 0x000000ff19197207 */ /* 0x000fc80000800000 */
[----:B------:R-:W-:Y:S02]  /*0d40*/  IADD3 R7, PT, PT, R25, R24, R7 ;  /* 0x0000001819077210 */ /* 0x000fe40007ffe007 */
[----:B------:R-:W1:Y:S04]  /*0d50*/  LDS R25, [R22] ;  /* 0x0000000016197984 */ /* 0x000e680000000800 */
[----:B------:R-:W2:Y:S01]  /*0d60*/  LDS R24, [R22+0x8] ;  /* 0x0000080016187984 */ /* 0x000ea20000000800 */
[----:B0-----:R-:W-:-:S05]  /*0d70*/  IMAD.SHL.U32 R26, R26, 0x100, RZ ;  /* 0x000001001a1a7824 */ /* 0x001fca00078e00ff */
[----:B------:R-:W-:Y:S01]  /*0d80*/  SHF.R.S32.HI R26, RZ, 0x8, R26 ;  /* 0x00000008ff1a7819 */ /* 0x000fe2000001141a */
[----:B-1----:R-:W-:Y:S02]  /*0d90*/  IMAD.SHL.U32 R25, R25, 0x100, RZ ;  /* 0x0000010019197824 */ /* 0x002fe400078e00ff */
[----:B--2---:R-:W-:-:S03]  /*0da0*/  IMAD.SHL.U32 R24, R24, 0x100, RZ ;  /* 0x0000010018187824 */ /* 0x004fc600078e00ff */
[----:B------:R-:W-:Y:S02]  /*0db0*/  SHF.R.S32.HI R25, RZ, 0x8, R25 ;  /* 0x00000008ff197819 */ /* 0x000fe40000011419 */
[----:B------:R-:W-:-:S03]  /*0dc0*/  SHF.R.S32.HI R24, RZ, 0x8, R24 ;  /* 0x00000008ff187819 */ /* 0x000fc60000011418 */
[----:B------:R-:W-:-:S04]  /*0dd0*/  IMAD R25, R6, R25, RZ ;  /* 0x0000001906197224 */ /* 0x000fc800078e02ff */
[----:B------:R-:W-:Y:S02]  /*0de0*/  IMAD R27, R8, R26, R25 ;  /* 0x0000001a081b7224 */ /* 0x000fe400078e0219 */
[----:B------:R-:W0:Y:S02]  /*0df0*/  LDS R25, [R22+0xc] ;  /* 0x00000c0016197984 */ /* 0x000e240000000800 */
[----:B------:R-:W-:Y:S02]  /*0e00*/  IMAD R26, R10, R24, R27 ;  /* 0x000000180a1a7224 */ /* 0x000fe400078e021b */
[----:B------:R-:W1:Y:S01]  /*0e10*/  LDS R24, [R22+0x10] ;  /* 0x0000100016187984 */ /* 0x000e620000000800 */
[----:B0-----:R-:W-:-:S04]  /*0e20*/  SHF.L.U32 R25, R25, 0x8, RZ ;  /* 0x0000000819197819 */ /* 0x001fc800000006ff */
[----:B------:R-:W-:Y:S01]  /*0e30*/  SHF.R.S32.HI R25, RZ, 0x8, R25 ;  /* 0x00000008ff197819 */ /* 0x000fe20000011419 */
[----:B-1----:R-:W-:-:S04]  /*0e40*/  IMAD.SHL.U32 R24, R24, 0x100, RZ ;  /* 0x0000010018187824 */ /* 0x002fc800078e00ff */
[----:B------:R-:W-:Y:S01]  /*0e50*/  IMAD R26, R11, R25, R26 ;  /* 0x000000190b1a7224 */ /* 0x000fe200078e021a */
[----:B------:R-:W-:Y:S01]  /*0e60*/  SHF.R.S32.HI R24, RZ, 0x8, R24 ;  /* 0x00000008ff187819 */ /* 0x000fe20000011418 */
[----:B------:R-:W0:Y:S04]  /*0e70*/  LDS R25, [R22+0x14] ;  /* 0x0000140016197984 */ /* 0x000e280000000800 */
[----:B------:R-:W-:Y:S02]  /*0e80*/  IMAD R27, R17, R24, R26 ;  /* 0x00000018111b7224 */ /* 0x000fe400078e021a */
[----:B------:R-:W1:Y:S01]  /*0e90*/  LDS R24, [R22+0x18] ;  /* 0x0000180016187984 */ /* 0x000e620000000800 */
[----:B0-----:R-:W-:-:S05]  /*0ea0*/  IMAD.SHL.U32 R25, R25, 0x100, RZ ;  /* 0x0000010019197824 */ /* 0x001fca00078e00ff */
[----:B------:R-:W-:Y:S01]  /*0eb0*/  SHF.R.S32.HI R25, RZ, 0x8, R25 ;  /* 0x00000008ff197819 */ /* 0x000fe20000011419 */
[----:B-1----:R-:W-:-:S04]  /*0ec0*/  IMAD.SHL.U32 R24, R24, 0x100, RZ ;  /* 0x0000010018187824 */ /* 0x002fc800078e00ff */
[----:B------:R-:W-:Y:S01]  /*0ed0*/  IMAD R26, R18, R25, R27 ;  /* 0x00000019121a7224 */ /* 0x000fe200078e021b */
[----:B------:R-:W-:Y:S01]  /*0ee0*/  SHF.R.S32.HI R24, RZ, 0x8, R24 ;  /* 0x00000008ff187819 */ /* 0x000fe20000011418 */
[----:B------:R-:W0:Y:S04]  /*0ef0*/  LDS R25, [R22+0x1c] ;  /* 0x00001c0016197984 */ /* 0x000e280000000800 */
[----:B------:R-:W-:Y:S02]  /*0f00*/  IMAD R27, R19, R24, R26 ;  /* 0x00000018131b7224 */ /* 0x000fe400078e021a */
[----:B------:R-:W1:Y:S04]  /*0f10*/  LDS R24, [R23] ;  /* 0x0000000017187984 */ /* 0x000e680000000800 */
[----:B------:R-:W-:Y:S01]  /*0f20*/  LDS R23, [R23+0x80] ;  /* 0x0000800017177984 */ /* 0x000fe20000000800 */
[----:B0-----:R-:W-:-:S05]  /*0f30*/  IMAD.SHL.U32 R25, R25, 0x100, RZ ;  /* 0x0000010019197824 */ /* 0x001fca00078e00ff */
[----:B------:R-:W-:-:S05]  /*0f40*/  SHF.R.S32.HI R25, RZ, 0x8, R25 ;  /* 0x00000008ff197819 */ /* 0x000fca0000011419 */
[----:B------:R-:W-:-:S05]  /*0f50*/  IMAD R26, R20, R25, R27 ;  /* 0x00000019141a7224 */ /* 0x000fca00078e021b */
[----:B------:R-:W-:Y:S02]  /*0f60*/  SHF.R.S32.HI R25, RZ, R5, R26 ;  /* 0x00000005ff197219 */ /* 0x000fe4000001141a */
[----:B------:R-:W0:Y:S03]  /*0f70*/  LDS R26, [R22+0x84] ;  /* 0x00008400161a7984 */ /* 0x000e260000000800 */
[----:B-1----:R-:W-:Y:S02]  /*0f80*/  IMAD.IADD R24, R24, 0x1, -R25 ;  /* 0x0000000118187824 */ /* 0x002fe400078e0a19 */
[----:B------:R-:W1:Y:S01]  /*0f90*/  LDS R25, [R22+0x80] ;  /* 0x0000800016197984 */ /* 0x000e620000000800 */
[----:B0-----:R-:W-:Y:S01]  /*0fa0*/  IMAD.SHL.U32 R26, R26, 0x100, RZ ;  /* 0x000001001a1a7824 */ /* 0x001fe200078e00ff */
[----:B-1----:R-:W-:-:S04]  /*0fb0*/  SHF.L.U32 R25, R25, 0x8, RZ ;  /* 0x0000000819197819 */ /* 0x002fc800000006ff */
[----:B------:R-:W-:Y:S02]  /*0fc0*/  SHF.R.S32.HI R26, RZ, 0x8, R26 ;  /* 0x00000008ff1a7819 */ /* 0x000fe4000001141a */
[----:B------:R-:W-:-:S05]  /*0fd0*/  SHF.R.S32.HI R25, RZ, 0x8, R25 ;  /* 0x00000008ff197819 */ /* 0x000fca0000011419 */
[----:B------:R-:W-:-:S04]  /*0fe0*/  IMAD R25, R6, R25, RZ ;  /* 0x0000001906197224 */ /* 0x000fc800078e02ff */
[----:B------:R-:W-:Y:S02]  /*0ff0*/  IMAD R25, R8, R26, R25 ;  /* 0x0000001a08197224 */ /* 0x000fe400078e0219 */
[----:B------:R-:W0:Y:S02]  /*1000*/  LDS R26, [R22+0x88] ;  /* 0x00008800161a7984 */ /* 0x000e240000000800 */
[----:B0-----:R-:W-:-:S05]  /*1010*/  IMAD.SHL.U32 R26, R26, 0x100, RZ ;  /* 0x000001001a1a7824 */ /* 0x001fca00078e00ff */
[----:B------:R-:W-:-:S05]  /*1020*/  SHF.R.S32.HI R26, RZ, 0x8, R26 ;  /* 0x00000008ff1a7819 */ /* 0x000fca000001141a */
        /* <DEDUP_REMOVED lines=14> */
[----:B0-----:R-:W-:-:S04]  /*1110*/  SHF.L.U32 R25, R25, 0x8, RZ ;  /* 0x0000000819197819 */ /* 0x001fc800000006ff */
[----:B------:R-:W-:-:S05]  /*1120*/  SHF.R.S32.HI R25, RZ, 0x8, R25 ;  /* 0x00000008ff197819 */ /* 0x000fca0000011419 */
[----:B------:R-:W-:Y:S02]  /*1130*/  IMAD R25, R19, R25, R26 ;  /* 0x0000001913197224 */ /* 0x000fe400078e021a */
[----:B------:R0:W1:Y:S02]  /*1140*/  LDS R26, [R22+0x9c] ;  /* 0x00009c00161a7984 */ /* 0x0000640000000800 */
[----:B0-----:R-:W-:Y:S02]  /*1150*/  VIADD R22, R22, 0x200 ;  /* 0x0000020016167836 */ /* 0x001fe40000000000 */
[----:B-1----:R-:W-:-:S05]  /*1160*/  IMAD.SHL.U32 R26, R26, 0x100, RZ ;  /* 0x000001001a1a7824 */ /* 0x002fca00078e00ff */
[----:B------:R-:W-:-:S05]  /*1170*/  SHF.R.S32.HI R26, RZ, 0x8, R26 ;  /* 0x00000008ff1a7819 */ /* 0x000fca000001141a */
[----:B------:R-:W-:Y:S02]  /*1180*/  IMAD R26, R20, R26, R25 ;  /* 0x0000001a141a7224 */ /* 0x000fe400078e0219 */
[----:B------:R-:W-:Y:S01]  /*1190*/  IMAD.SHL.U32 R25, R24, 0x2, RZ ;  /* 0x0000000218197824 */ /* 0x000fe200078e00ff */
[----:B------:R-:W-:Y:S02]  /*11a0*/  SHF.R.S32.HI R24, RZ, 0x1f, R24 ;  /* 0x0000001fff187819 */ /* 0x000fe40000011418 */
[----:B------:R-:W-:Y:S02]  /*11b0*/  SHF.R.S32.HI R26, RZ, R5, R26 ;  /* 0x00000005ff1a7219 */ /* 0x000fe4000001141a */
[----:B------:R-:W-:Y:S01]  /*11c0*/  LOP3.LUT R25, R25, R24, RZ, 0x3c, !PT ;  /* 0x0000001819197212 */ /* 0x000fe200078e3cff */
[----:B------:R-:W-:Y:S02]  /*11d0*/  VIADD R24, R0, 0x40 ;  /* 0x0000004000187836 */ /* 0x000fe40000000000 */
[----:B------:R-:W-:Y:S01]  /*11e0*/  IMAD.IADD R26, R23, 0x1, -R26 ;  /* 0x00000001171a7824 */ /* 0x000fe200078e0a1a */
[----:B------:R-:W-:-:S02]  /*11f0*/  VIMNMX R25, PT, PT, R25, 0x7fffff, PT ;  /* 0x007fffff19197848 */ /* 0x000fc40003fe0100 */
[----:B------:R-:W-:Y:S01]  /*1200*/  ISETP.GT.AND P0, PT, R9, R24, PT ;  /* 0x000000180900720c */ /* 0x000fe20003f04270 */
[----:B------:R-:W-:Y:S01]  /*1210*/  IMAD.SHL.U32 R27, R26, 0x2, RZ ;  /* 0x000000021a1b7824 */ /* 0x000fe200078e00ff */
[----:B------:R-:W-:Y:S01]  /*1220*/  SHF.R.S32.HI R26, RZ, 0x1f, R26 ;  /* 0x0000001fff1a7819 */ /* 0x000fe2000001141a */
[----:B------:R-:W-:Y:S01]  /*1230*/  IMAD.SHL.U32 R25, R25, 0x100, RZ ;  /* 0x0000010019197824 */ /* 0x000fe200078e00ff */
[C---:B------:R-:W-:Y:S01]  /*1240*/  IADD3 R24, PT, PT, R0.reuse, 0x60, RZ ;  /* 0x0000006000187810 */ /* 0x040fe20007ffe0ff */
[----:B------:R-:W-:Y:S01]  /*1250*/  VIADD R0, R0, 0x80 ;  /* 0x0000008000007836 */ /* 0x000fe20000000000 */
[----:B------:R-:W-:Y:S02]  /*1260*/  LOP3.LUT R26, R27, R26, RZ, 0x3c, !PT ;  /* 0x0000001a1b1a7212 */ /* 0x000fe400078e3cff */
[----:B------:R-:W-:Y:S02]  /*1270*/  ISETP.GT.AND P1, PT, R9, R24, PT ;  /* 0x000000180900720c */ /* 0x000fe40003f24270 */
[----:B------:R-:W-:-:S02]  /*1280*/  VIMNMX R26, PT, PT, R26, 0x7fffff, PT ;  /* 0x007fffff1a1a7848 */ /* 0x000fc40003fe0100 */
[----:B------:R-:W-:-:S03]  /*1290*/  SHF.R.S32.HI R25, RZ, 0x8, R25 ;  /* 0x00000008ff197819 */ /* 0x000fc60000011419 */
[----:B------:R-:W-:Y:S01]  /*12a0*/  IMAD.SHL.U32 R26, R26, 0x100, RZ ;  /* 0x000001001a1a7824 */ /* 0x000fe200078e00ff */
[----:B------:R-:W-:-:S04]  /*12b0*/  SEL R24, R25, RZ, P0 ;  /* 0x000000ff19187207 */ /* 0x000fc80000000000 */
[----:B------:R-:W-:-:S04]  /*12c0*/  SHF.R.S32.HI R26, RZ, 0x8, R26 ;  /* 0x00000008ff1a7819 */ /* 0x000fc8000001141a */
[----:B------:R-:W-:-:S04]  /*12d0*/  SEL R26, R26, RZ, P1 ;  /* 0x000000ff1a1a7207 */ /* 0x000fc80000800000 */
[----:B------:R-:W-:Y:S01]  /*12e0*/  IADD3 R7, PT, PT, R26, R24, R7 ;  /* 0x000000181a077210 */ /* 0x000fe20007ffe007 */
[----:B------:R-:W-:Y:S06]  /*12f0*/  @P2 BRA `(.L_x_125) ;  /* 0xfffffff400242947 */ /* 0x000fec000383ffff */
.L_x_124:
[----:B------:R-:W-:Y:S05]  /*1300*/  BSYNC.RECONVERGENT B1 ;  /* 0x0000000000017941 */ /* 0x000fea0003800200 */
.L_x_123:
[----:B------:R-:W-:-:S04]  /*1310*/  LEA.HI R21, R4, 0x1, RZ, 0x1b ;  /* 0x0000000104157811 */ /* 0x000fc800078fd8ff */
[----:B------:R-:W-:-:S13]  /*1320*/  LOP3.LUT P0, R21, R21, 0x3, RZ, 0xc0, !PT ;  /* 0x0000000315157812 */ /* 0x000fda000780c0ff */
[----:B------:R-:W-:Y:S05]  /*1330*/  @!P0 BRA `(.L_x_122) ;  /* 0x0000000800408947 */ /* 0x000fea0003800000 */
[----:B------:R-:W-:Y:S01]  /*1340*/  ISETP.NE.AND P1, PT, R21, 0x1, PT ;  /* 0x000000011500780c */ /* 0x000fe20003f25270 */
[----:B------:R-:W-:Y:S01]  /*1350*/  BSSY.RECONVERGENT B1, `(.L_x_126) ;  /* 0x000005f000017945 */ /* 0x000fe20003800200 */
[----:B------:R-:W-:-:S11]  /*1360*/  LOP3.LUT P0, RZ, R4, 0x20, RZ, 0xc0, !PT ;  /* 0x0000002004ff7812 */ /* 0x000fd6000780c0ff */
[----:B------:R-:W-:Y:S05]  /*1370*/  @!P1 BRA `(.L_x_127) ;  /* 0x0000000400709947 */ /* 0x000fea0003800000 */
[----:B------:R-:W-:Y:S02]  /*1380*/  LEA R4, R0, UR4, 0x2 ;  /* 0x0000000400047c11 */ /* 0x000fe4000f8e10ff */
[----:B------:R-:W-:-:S03]  /*1390*/  ISETP.GT.AND P1, PT, R9, R0, PT ;  /* 0x000000000900720c */ /* 0x000fc60003f24270 */
[----:B------:R-:W0:Y:S04]  /*13a0*/  LDS R22, [R4] ;  /* 0x0000000004167984 */ /* 0x000e280000000800 */
[----:B------:R-:W2:Y:S04]  /*13b0*/  LDS R23, [R4+0x4] ;  /* 0x0000040004177984 */ /* 0x000ea80000000800 */
[----:B------:R-:W3:Y:S04]  /*13c0*/  LDS R25, [R4+0x8] ;  /* 0x0000080004197984 */ /* 0x000ee80000000800 */
[----:B------:R-:W4:Y:S01]  /*13d0*/  LDS R21, [R4+0xc] ;  /* 0x00000c0004157984 */ /* 0x000f220000000800 */
[----:B0-----:R-:W-:Y:S01]  /*13e0*/  SHF.L.U32 R22, R22, 0x8, RZ ;  /* 0x0000000816167819 */ /* 0x001fe200000006ff */
[----:B--2---:R-:W-:-:S03]  /*13f0*/  IMAD.SHL.U32 R24, R23, 0x100, RZ ;  /* 0x0000010017187824 */ /* 0x004fc600078e00ff */
[----:B------:R-:W-:Y:S02]  /*1400*/  SHF.R.S32.HI R23, RZ, 0x8, R22 ;  /* 0x00000008ff177819 */ /* 0x000fe40000011416 */
[----:B------:R-:W0:Y:S01]  /*1410*/  LDS R22, [R4+0x10] ;  /* 0x0000100004167984 */ /* 0x000e220000000800 */
[----:B---3--:R-:W-:Y:S01]  /*1420*/  IMAD.SHL.U32 R25, R25, 0x100, RZ ;  /* 0x0000010019197824 */ /* 0x008fe200078e00ff */
[----:B------:R-:W-:Y:S01]  /*1430*/  SHF.R.S32.HI R24, RZ, 0x8, R24 ;  /* 0x00000008ff187819 */ /* 0x000fe20000011418 */
[----:B------:R-:W-:Y:S02]  /*1440*/  IMAD R23, R6, R23, RZ ;  /* 0x0000001706177224 */ /* 0x000fe400078e02ff */
[----:B----4-:R-:W-:Y:S01]  /*1450*/  IMAD.SHL.U32 R21, R21, 0x100, RZ ;  /* 0x0000010015157824 */ /* 0x010fe200078e00ff */
[----:B------:R-:W-:Y:S01]  /*1460*/  SHF.R.S32.HI R25, RZ, 0x8, R25 ;  /* 0x00000008ff197819 */ /* 0x000fe20000011419 */
[----:B------:R-:W-:Y:S02]  /*1470*/  IMAD R23, R8, R24, R23 ;  /* 0x0000001808177224 */ /* 0x000fe400078e0217 */
[----:B------:R-:W2:Y:S01]  /*1480*/  LDS R24, [R4+0x80] ;  /* 0x0000800004187984 */ /* 0x000ea20000000800 */
[----:B------:R-:W-:Y:S01]  /*1490*/  SHF.R.S32.HI R21, RZ, 0x8, R21 ;  /* 0x00000008ff157819 */ /* 0x000fe20000011415 */
[----:B------:R-:W-:-:S02]  /*14a0*/  IMAD R26, R10, R25, R23 ;  /* 0x000000190a1a7224 */ /* 0x000fc400078e0217 */
[----:B------:R-:W3:Y:S02]  /*14b0*/  LDS R25, [R4+0x14] ;  /* 0x0000140004197984 */ /* 0x000ee40000000800 */
[----:B------:R-:W-:Y:S02]  /*14c0*/  IMAD R26, R11, R21, R26 ;  /* 0x000000150b1a7224 */ /* 0x000fe400078e021a */
[----:B------:R-:W4:Y:S04]  /*14d0*/  LDS R23, [R4+0x84] ;  /* 0x0000840004177984 */ /* 0x000f280000000800 */
[----:B------:R-:W5:Y:S01]  /*14e0*/  LDS R21, [R4+0x88] ;  /* 0x0000880004157984 */ /* 0x000f620000000800 */
[----:B0-----:R-:W-:-:S05]  /*14f0*/  IMAD.SHL.U32 R22, R22, 0x100, RZ ;  /* 0x0000010016167824 */ /* 0x001fca00078e00ff */
[----:B------:R-:W-:Y:S01]  /*1500*/  SHF.R.S32.HI R22, RZ, 0x8, R22 ;  /* 0x00000008ff167819 */ /* 0x000fe20000011416 */
[----:B--2---:R-:W-:-:S04]  /*1510*/  IMAD.SHL.U32 R24, R24, 0x100, RZ ;  /* 0x0000010018187824 */ /* 0x004fc800078e00ff */
[----:B------:R-:W-:Y:S01]  /*1520*/  IMAD R27, R17, R22, R26 ;  /* 0x00000016111b7224 */ /* 0x000fe200078e021a */
[----:B---3--:R-:W-:Y:S01]  /*1530*/  SHF.L.U32 R25, R25, 0x8, RZ ;  /* 0x0000000819197819 */ /* 0x008fe200000006ff */
[----:B------:R-:W0:Y:S01]  /*1540*/  LDS R26, [R4+0x18] ;  /* 0x00001800041a7984 */ /* 0x000e220000000800 */
[----:B------:R-:W-:Y:S01]  /*1550*/  SHF.R.S32.HI R29, RZ, 0x8, R24 ;  /* 0x00000008ff1d7819 */ /* 0x000fe20000011418 */
[----:B----4-:R-:W-:Y:S01]  /*1560*/  IMAD.SHL.U32 R22, R23, 0x100, RZ ;  /* 0x0000010017167824 */ /* 0x010fe200078e00ff */
[----:B------:R-:W-:Y:S01]  /*1570*/  SHF.R.S32.HI R24, RZ, 0x8, R25 ;  /* 0x00000008ff187819 */ /* 0x000fe20000011419 */
[----:B------:R-:W2:Y:S02]  /*1580*/  LDS R23, [R4+0x8c] ;  /* 0x00008c0004177984 */ /* 0x000ea40000000800 */
[----:B------:R-:W-:Y:S01]  /*1590*/  IMAD R29, R6, R29, RZ ;  /* 0x0000001d061d7224 */ /* 0x000fe200078e02ff */
[----:B------:R-:W-:Y:S01]  /*15a0*/  SHF.R.S32.HI R22, RZ, 0x8, R22 ;  /* 0x00000008ff167819 */ /* 0x000fe20000011416 */
[----:B------:R-:W3:Y:S01]  /*15b0*/  LDS R25, [R4+0x90] ;  /* 0x0000900004197984 */ /* 0x000ee20000000800 */
[----:B-----5:R-:W-:-:S02]  /*15c0*/  IMAD.SHL.U32 R21, R21, 0x100, RZ ;  /* 0x0000010015157824 */ /* 0x020fc400078e00ff */
[----:B------:R-:W-:Y:S02]  /*15d0*/  IMAD R24, R18, R24, R27 ;  /* 0x0000001812187224 */ /* 0x000fe400078e021b */
[----:B------:R-:W-:Y:S01]  /*15e0*/  IMAD R29, R8, R22, R29 ;  /* 0x00000016081d7224 */ /* 0x000fe200078e021d */
[----:B------:R-:W-:Y:S01]  /*15f0*/  SHF.R.S32.HI R21, RZ, 0x8, R21 ;  /* 0x00000008ff157819 */ /* 0x000fe20000011415 */
[----:B------:R-:W4:Y:S04]  /*1600*/  LDS R22, [R4+0x94] ;  /* 0x0000940004167984 */ /* 0x000f280000000800 */
[----:B------:R-:W-:Y:S02]  /*1610*/  IMAD R28, R10, R21, R29 ;  /* 0x000000150a1c7224 */ /* 0x000fe400078e021d */
[----:B------:R-:W5:Y:S01]  /*1620*/  LDS R21, [R4+0x98] ;  /* 0x0000980004157984 */ /* 0x000f620000000800 */
[----:B0-----:R-:W-:-:S02]  /*1630*/  IMAD.SHL.U32 R26, R26, 0x100, RZ ;  /* 0x000001001a1a7824 */ /* 0x001fc400078e00ff */
[----:B--2---:R-:W-:Y:S02]  /*1640*/  IMAD.SHL.U32 R23, R23, 0x100, RZ ;  /* 0x0000010017177824 */ /* 0x004fe400078e00ff */
[----:B---3--:R-:W-:-:S03]  /*1650*/  IMAD.SHL.U32 R25, R25, 0x100, RZ ;  /* 0x0000010019197824 */ /* 0x008fc600078e00ff */
[----:B------:R-:W-:Y:S02]  /*1660*/  SHF.R.S32.HI R23, RZ, 0x8, R23 ;  /* 0x00000008ff177819 */ /* 0x000fe40000011417 */
[----:B------:R-:W-:-:S03]  /*1670*/  SHF.R.S32.HI R25, RZ, 0x8, R25 ;  /* 0x00000008ff197819 */ /* 0x000fc60000011419 */
[----:B------:R-:W-:Y:S01]  /*1680*/  IMAD R28, R11, R23, R28 ;  /* 0x000000170b1c7224 */ /* 0x000fe200078e021c */
[----:B------:R-:W-:Y:S02]  /*1690*/  SHF.R.S32.HI R23, RZ, 0x8, R26 ;  /* 0x00000008ff177819 */ /* 0x000fe4000001141a */
[----:B------:R-:W0:Y:S01]  /*16a0*/  LDS R26, [R4+0x9c] ;  /* 0x00009c00041a7984 */ /* 0x000e220000000800 */
[----:B------:R-:W-:Y:S01]  /*16b0*/  IMAD R27, R17, R25, R28 ;  /* 0x00000019111b7224 */ /* 0x000fe200078e021c */
[----:B----4-:R-:W-:Y:S01]  /*16c0*/  SHF.L.U32 R22, R22, 0x8, RZ ;  /* 0x0000000816167819 */ /* 0x010fe200000006ff */
[----:B------:R-:W-:Y:S01]  /*16d0*/  IMAD R23, R19, R23, R24 ;  /* 0x0000001713177224 */ /* 0x000fe200078e0218 */
[----:B------:R-:W2:Y:S01]  /*16e0*/  LDS R25, [R4+0x1c] ;  /* 0x00001c0004197984 */ /* 0x000ea20000000800 */
[----:B------:R-:W-:Y:S01]  /*16f0*/  IMAD R24, R13, 0x4, R4 ;  /* 0x000000040d187824 */ /* 0x000fe200078e0204 */
[----:B------:R-:W-:Y:S01]  /*1700*/  SHF.R.S32.HI R22, RZ, 0x8, R22 ;  /* 0x00000008ff167819 */ /* 0x000fe20000011416 */
[----:B-----5:R-:W-:-:S04]  /*1710*/  IMAD.SHL.U32 R21, R21, 0x100, RZ ;  /* 0x0000010015157824 */ /* 0x020fc800078e00ff */
[----:B------:R-:W-:Y:S01]  /*1720*/  IMAD R28, R18, R22, R27 ;  /* 0x00000016121c7224 */ /* 0x000fe200078e021b */
[----:B------:R-:W-:Y:S01]  /*1730*/  LDS R24, [R24] ;  /* 0x0000000018187984 */ /* 0x000fe20000000800 */
[----:B------:R-:W-:Y:S01]  /*1740*/  IMAD R22, R13, 0x4, R4 ;  /* 0x000000040d167824 */ /* 0x000fe200078e0204 */
[----:B------:R-:W-:-:S05]  /*1750*/  SHF.R.S32.HI R21, RZ, 0x8, R21 ;  /* 0x00000008ff157819 */ /* 0x000fca0000011415 */
[----:B------:R-:W3:Y:S01]  /*1760*/  LDS R22, [R22+0x80] ;  /* 0x0000800016167984 */ /* 0x000ee20000000800 */
[----:B------:R-:W-:Y:S02]  /*1770*/  IMAD R21, R19, R21, R28 ;  /* 0x0000001513157224 */ /* 0x000fe400078e021c */
[----:B0-----:R-:W-:Y:S02]  /*1780*/  IMAD.SHL.U32 R26, R26, 0x100, RZ ;  /* 0x000001001a1a7824 */ /* 0x001fe400078e00ff */
[----:B--2---:R-:W-:-:S03]  /*1790*/  IMAD.SHL.U32 R25, R25, 0x100, RZ ;  /* 0x0000010019197824 */ /* 0x004fc600078e00ff */
[----:B------:R-:W-:Y:S02]  /*17a0*/  SHF.R.S32.HI R26, RZ, 0x8, R26 ;  /* 0x00000008ff1a7819 */ /* 0x000fe4000001141a */
[----:B------:R-:W-:-:S03]  /*17b0*/  SHF.R.S32.HI R25, RZ, 0x8, R25 ;  /* 0x00000008ff197819 */ /* 0x000fc60000011419 */
[C---:B------:R-:W-:Y:S02]  /*17c0*/  IMAD R26, R20.reuse, R26, R21 ;  /* 0x0000001a141a7224 */ /* 0x040fe400078e0215 */
[----:B------:R-:W-:-:S03]  /*17d0*/  IMAD R4, R20, R25, R23 ;  /* 0x0000001914047224 */ /* 0x000fc600078e0217 */
[-C--:B-1----:R-:W-:Y:S02]  /*17e0*/  SHF.R.S32.HI R23, RZ, R5.reuse, R26 ;  /* 0x00000005ff177219 */ /* 0x082fe4000001141a */
[----:B------:R-:W-:-:S03]  /*17f0*/  SHF.R.S32.HI R21, RZ, R5, R4 ;  /* 0x00000005ff157219 */ /* 0x000fc60000011404 */
[----:B---3--:R-:W-:Y:S01]  /*1800*/  IMAD.IADD R22, R22, 0x1, -R23 ;  /* 0x0000000116167824 */ /* 0x008fe200078e0a17 */
[----:B------:R-:W-:-:S03]  /*1810*/  IADD3 R21, PT, PT, R24, -R21, RZ ;  /* 0x8000001518157210 */ /* 0x000fc60007ffe0ff */
[----:B------:R-:W-:Y:S01]  /*1820*/  IMAD.SHL.U32 R23, R22, 0x2, RZ ;  /* 0x0000000216177824 */ /* 0x000fe200078e00ff */
[----:B------:R-:W-:Y:S01]  /*1830*/  SHF.R.S32.HI R22, RZ, 0x1f, R22 ;  /* 0x0000001fff167819 */ /* 0x000fe20000011416 */
[----:B------:R-:W-:Y:S01]  /*1840*/  IMAD.SHL.U32 R4, R21, 0x2, RZ ;  /* 0x0000000215047824 */ /* 0x000fe200078e00ff */
[----:B------:R-:W-:Y:S02]  /*1850*/  SHF.R.S32.HI R21, RZ, 0x1f, R21 ;  /* 0x0000001fff157819 */ /* 0x000fe40000011415 */
[----:B------:R-:W-:Y:S02]  /*1860*/  LOP3.LUT R22, R23, R22, RZ, 0x3c, !PT ;  /* 0x0000001617167212 */ /* 0x000fe400078e3cff */
[----:B------:R-:W-:Y:S02]  /*1870*/  LOP3.LUT R4, R4, R21, RZ, 0x3c, !PT ;  /* 0x0000001504047212 */ /* 0x000fe400078e3cff */
[----:B------:R-:W-:Y:S01]  /*1880*/  VIMNMX R21, PT, PT, R22, 0x7fffff, PT ;  /* 0x007fffff16157848 */ /* 0x000fe20003fe0100 */
[----:B------:R-:W-:Y:S01]  /*1890*/  VIADD R22, R0, 0x20 ;  /* 0x0000002000167836 */ /* 0x000fe20000000000 */
[----:B------:R-:W-:Y:S01]  /*18a0*/  VIMNMX R4, PT, PT, R4, 0x7fffff, PT ;  /* 0x007fffff04047848 */ /* 0x000fe20003fe0100 */
[----:B------:R-:W-:Y:S01]  /*18b0*/  VIADD R0, R0, 0x40 ;  /* 0x0000004000007836 */ /* 0x000fe20000000000 */
[----:B------:R-:W-:-:S02]  /*18c0*/  SHF.L.U32 R21, R21, 0x8, RZ ;  /* 0x0000000815157819 */ /* 0x000fc400000006ff */
[----:B------:R-:W-:Y:S01]  /*18d0*/  ISETP.GT.AND P2, PT, R9, R22, PT ;  /* 0x000000160900720c */ /* 0x000fe20003f44270 */
[----:B------:R-:W-:Y:S01]  /*18e0*/  IMAD.SHL.U32 R4, R4, 0x100, RZ ;  /* 0x0000010004047824 */ /* 0x000fe200078e00ff */
[----:B------:R-:W-:-:S04]  /*18f0*/  SHF.R.S32.HI R21, RZ, 0x8, R21 ;  /* 0x00000008ff157819 */ /* 0x000fc80000011415 */
[----:B------:R-:W-:Y:S02]  /*1900*/  SHF.R.S32.HI R4, RZ, 0x8, R4 ;  /* 0x00000008ff047819 */ /* 0x000fe40000011404 */
[----:B------:R-:W-:Y:S02]  /*1910*/  SEL R21, R21, RZ, P2 ;  /* 0x000000ff15157207 */ /* 0x000fe40001000000 */
[----:B------:R-:W-:-:S04]  /*1920*/  SEL R4, R4, RZ, P1 ;  /* 0x000000ff04047207 */ /* 0x000fc80000800000 */
[----:B------:R-:W-:-:S07]  /*1930*/  IADD3 R7, PT, PT, R21, R4, R7 ;  /* 0x0000000415077210 */ /* 0x000fce0007ffe007 */
.L_x_127:
[----:B------:R-:W-:Y:S05]  /*1940*/  BSYNC.RECONVERGENT B1 ;  /* 0x0000000000017941 */ /* 0x000fea0003800200 */
.L_x_126:
[----:B------:R-:W-:Y:S05]  /*1950*/  @P0 BRA `(.L_x_122) ;  /* 0x0000000000b80947 */ /* 0x000fea0003800000 */
[----:B------:R-:W-:Y:S02]  /*1960*/  LEA R22, R0, UR4, 0x2 ;  /* 0x0000000400167c11 */ /* 0x000fe4000f8e10ff */
[----:B------:R-:W-:-:S03]  /*1970*/  ISETP.GT.AND P0, PT, R9, R0, PT ;  /* 0x000000000900720c */ /* 0x000fc60003f04270 */
[----:B------:R-:W0:Y:S01]  /*1980*/  LDS R4, [R22] ;  /* 0x0000000016047984 */ /* 0x000e220000000800 */
[----:B------:R-:W-:-:S03]  /*1990*/  IMAD R13, R13, 0x4, R22 ;  /* 0x000000040d0d7824 */ /* 0x000fc600078e0216 */
[----:B------:R-:W2:Y:S04]  /*19a0*/  LDS R24, [R22+0x4] ;  /* 0x0000040016187984 */ /* 0x000ea80000000800 */
[----:B------:R-:W-:Y:S01]  /*19b0*/  LDS R13, [R13] ;  /* 0x000000000d0d7984 */ /* 0x000fe20000000800 */
[----:B0-----:R-:W-:-:S03]  /*19c0*/  IMAD.SHL.U32 R21, R4, 0x100, RZ ;  /* 0x0000010004157824 */ /* 0x001fc600078e00ff */
[----:B------:R-:W0:Y:S01]  /*19d0*/  LDS R4, [R22+0x8] ;  /* 0x0000080016047984 */ /* 0x000e220000000800 */
[----:B--2---:R-:W-:Y:S01]  /*19e0*/  IMAD.SHL.U32 R24, R24, 0x100, RZ ;  /* 0x0000010018187824 */ /* 0x004fe200078e00ff */
[----:B------:R-:W-:Y:S02]  /*19f0*/  SHF.R.S32.HI R23, RZ, 0x8, R21 ;  /* 0x00000008ff177819 */ /* 0x000fe40000011415 */
[----:B------:R-:W2:Y:S02]  /*1a00*/  LDS R21, [R22+0xc] ;  /* 0x00000c0016157984 */ /* 0x000ea40000000800 */
[----:B------:R-:W-:Y:S01]  /*1a10*/  SHF.R.S32.HI R24, RZ, 0x8, R24 ;  /* 0x00000008ff187819 */ /* 0x000fe20000011418 */
[----:B------:R-:W-:Y:S02]  /*1a20*/  IMAD R25, R6, R23, RZ ;  /* 0x0000001706197224 */ /* 0x000fe400078e02ff */
[----:B------:R-:W3:Y:S02]  /*1a30*/  LDS R6, [R22+0x10] ;  /* 0x0000100016067984 */ /* 0x000ee40000000800 */
[----:B------:R-:W-:-:S02]  /*1a40*/  IMAD R25, R8, R24, R25 ;  /* 0x0000001808197224 */ /* 0x000fc400078e0219 */
[----:B------:R-:W4:Y:S04]  /*1a50*/  LDS R23, [R22+0x14] ;  /* 0x0000140016177984 */ /* 0x000f280000000800 */
[----:B------:R-:W5:Y:S04]  /*1a60*/  LDS R24, [R22+0x18] ;  /* 0x0000180016187984 */ /* 0x000f680000000800 */
[----:B------:R-:W1:Y:S01]  /*1a70*/  LDS R8, [R22+0x1c] ;  /* 0x00001c0016087984 */ /* 0x000e620000000800 */
[----:B0-----:R-:W-:Y:S01]  /*1a80*/  IMAD.SHL.U32 R4, R4, 0x100, RZ ;  /* 0x0000010004047824 */ /* 0x001fe200078e00ff */
[----:B--2---:R-:W-:-:S04]  /*1a90*/  SHF.L.U32 R21, R21, 0x8, RZ ;  /* 0x0000000815157819 */ /* 0x004fc800000006ff */
[----:B------:R-:W-:Y:S02]  /*1aa0*/  SHF.R.S32.HI R4, RZ, 0x8, R4 ;  /* 0x00000008ff047819 */ /* 0x000fe40000011404 */
[----:B------:R-:W-:Y:S01]  /*1ab0*/  SHF.R.S32.HI R21, RZ, 0x8, R21 ;  /* 0x00000008ff157819 */ /* 0x000fe20000011415 */
[----:B---3--:R-:W-:Y:S02]  /*1ac0*/  IMAD.SHL.U32 R6, R6, 0x100, RZ ;  /* 0x0000010006067824 */ /* 0x008fe400078e00ff */
[----:B------:R-:W-:Y:S02]  /*1ad0*/  IMAD R4, R10, R4, R25 ;  /* 0x000000040a047224 */ /* 0x000fe400078e0219 */
[----:B----4-:R-:W-:Y:S01]  /*1ae0*/  IMAD.SHL.U32 R23, R23, 0x100, RZ ;  /* 0x0000010017177824 */ /* 0x010fe200078e00ff */
[----:B------:R-:W-:Y:S01]  /*1af0*/  SHF.R.S32.HI R6, RZ, 0x8, R6 ;  /* 0x00000008ff067819 */ /* 0x000fe20000011406 */
[----:B------:R-:W-:Y:S02]  /*1b00*/  IMAD R4, R11, R21, R4 ;  /* 0x000000150b047224 */ /* 0x000fe400078e0204 */
[----:B-----5:R-:W-:Y:S01]  /*1b10*/  IMAD.SHL.U32 R24, R24, 0x100, RZ ;  /* 0x0000010018187824 */ /* 0x020fe200078e00ff */
[----:B------:R-:W-:Y:S01]  /*1b20*/  SHF.R.S32.HI R23, RZ, 0x8, R23 ;  /* 0x00000008ff177819 */ /* 0x000fe20000011417 */
[----:B------:R-:W-:-:S02]  /*1b30*/  IMAD R17, R17, R6, R4 ;  /* 0x0000000611117224 */ /* 0x000fc400078e0204 */
[----:B-1----:R-:W-:Y:S01]  /*1b40*/  IMAD.SHL.U32 R8, R8, 0x100, RZ ;  /* 0x0000010008087824 */ /* 0x002fe200078e00ff */
[----:B------:R-:W-:Y:S01]  /*1b50*/  SHF.R.S32.HI R24, RZ, 0x8, R24 ;  /* 0x00000008ff187819 */ /* 0x000fe20000011418 */
[----:B------:R-:W-:-:S03]  /*1b60*/  IMAD R18, R18, R23, R17 ;  /* 0x0000001712127224 */ /* 0x000fc600078e0211 */
[----:B------:R-:W-:Y:S01]  /*1b70*/  SHF.R.S32.HI R8, RZ, 0x8, R8 ;  /* 0x00000008ff087819 */ /* 0x000fe20000011408 */
[----:B------:R-:W-:-:S04]  /*1b80*/  IMAD R19, R19, R24, R18 ;  /* 0x0000001813137224 */ /* 0x000fc800078e0212 */
[----:B------:R-:W-:-:S05]  /*1b90*/  IMAD R8, R20, R8, R19 ;  /* 0x0000000814087224 */ /* 0x000fca00078e0213 */
[----:B------:R-:W-:-:S05]  /*1ba0*/  SHF.R.S32.HI R8, RZ, R5, R8 ;  /* 0x00000005ff087219 */ /* 0x000fca0000011408 */
[----:B------:R-:W-:-:S05]  /*1bb0*/  IMAD.IADD R8, R13, 0x1, -R8 ;  /* 0x000000010d087824 */ /* 0x000fca00078e0a08 */
[----:B------:R-:W-:Y:S02]  /*1bc0*/  SHF.L.U32 R4, R8, 0x1, RZ ;  /* 0x0000000108047819 */ /* 0x000fe400000006ff */
[----:B------:R-:W-:-:S04]  /*1bd0*/  SHF.R.S32.HI R5, RZ, 0x1f, R8 ;  /* 0x0000001fff057819 */ /* 0x000fc80000011408 */
[----:B------:R-:W-:-:S04]  /*1be0*/  LOP3.LUT R4, R4, R5, RZ, 0x3c, !PT ;  /* 0x0000000504047212 */ /* 0x000fc800078e3cff */
[----:B------:R-:W-:-:S05]  /*1bf0*/  VIMNMX R4, PT, PT, R4, 0x7fffff, PT ;  /* 0x007fffff04047848 */ /* 0x000fca0003fe0100 */
[----:B------:R-:W-:-:S05]  /*1c00*/  IMAD.SHL.U32 R4, R4, 0x100, RZ ;  /* 0x0000010004047824 */ /* 0x000fca00078e00ff */
[----:B------:R-:W-:-:S04]  /*1c10*/  SHF.R.S32.HI R4, RZ, 0x8, R4 ;  /* 0x00000008ff047819 */ /* 0x000fc80000011404 */
[----:B------:R-:W-:-:S05]  /*1c20*/  SEL R4, R4, RZ, P0 ;  /* 0x000000ff04047207 */ /* 0x000fca0000000000 */
[----:B------:R-:W-:-:S07]  /*1c30*/  IMAD.IADD R7, R7, 0x1, R4 ;  /* 0x0000000107077824 */ /* 0x000fce00078e0204 */
.L_x_122:
[----:B------:R-:W-:Y:S05]  /*1c40*/  BSYNC.RECONVERGENT B0 ;  /* 0x0000000000007941 */ /* 0x000fea0003800200 */
.L_x_121:
[----:B------:R-:W-:Y:S01]  /*1c50*/  STS [R14+0x480], R7 ;  /* 0x000480070e007388 */ /* 0x000fe20000000800 */
[----:B------:R-:W0:Y:S01]  /*1c60*/  S2UR UR6, SR_CgaCtaId ;  /* 0x00000000000679c3 */ /* 0x000e220000008800 */
[----:B------:R-:W-:Y:S01]  /*1c70*/  UMOV UR5, 0x400 ;  /* 0x0000040000057882 */ /* 0x000fe20000000000 */
[----:B------:R-:W-:Y:S01]  /*1c80*/  VIMNMX.RELU R3, PT, PT, R3, R16, PT ;  /* 0x0000001003037248 */ /* 0x000fe20003fe1100 */
[----:B------:R-:W-:Y:S04]  /*1c90*/  LDS R0, [R14+0x480] ;  /* 0x000480000e007984 */ /* 0x000fe80000000800 */
[----:B-1----:R-:W-:Y:S04]  /*1ca0*/  LDS R5, [R14+0x4a0] ;  /* 0x0004a0000e057984 */ /* 0x002fe80000000800 */
[----:B------:R-:W1:Y:S04]  /*1cb0*/  LDS R4, [R14+0x4c0] ;  /* 0x0004c0000e047984 */ /* 0x000e680000000800 */
[----:B------:R-:W2:Y:S01]  /*1cc0*/  LDS R9, [R14+0x4e0] ;  /* 0x0004e0000e097984 */ /* 0x000ea20000000800 */
[----:B------:R-:W3:Y:S01]  /*1cd0*/  S2R R8, SR_TID.X ;  /* 0x0000000000087919 */ /* 0x000ee20000002100 */
[----:B0-----:R-:W-:Y:S01]  /*1ce0*/  ULEA UR5, UR6, UR5, 0x18 ;  /* 0x0000000506057291 */ /* 0x001fe2000f8ec0ff */
[----:B-1----:R-:W-:-:S02]  /*1cf0*/  IADD3 R0, PT, PT, R4, R5, R0 ;  /* 0x0000000504007210 */ /* 0x002fc40007ffe000 */
[----:B---3--:R-:W-:-:S03]  /*1d00*/  ISETP.GT.U32.AND P0, PT, R8, 0xe, PT ;  /* 0x0000000e0800780c */ /* 0x008fc60003f04070 */
[----:B--2---:R-:W-:-:S05]  /*1d10*/  IMAD.IADD R9, R0, 0x1, R9 ;  /* 0x0000000100097824 */ /* 0x004fca00078e0209 */
[----:B------:R0:W-:Y:S04]  /*1d20*/  STS [R14+0x480], R9 ;  /* 0x000480090e007388 */ /* 0x0001e80000000800 */
[----:B------:R-:W-:Y:S04]  /*1d30*/  LDS R0, [R14+0x480] ;  /* 0x000480000e007984 */ /* 0x000fe80000000800 */
[----:B------:R-:W-:Y:S01]  /*1d40*/  LDS R5, [R14+0x488] ;  /* 0x000488000e057984 */ /* 0x000fe20000000800 */
[----:B0-----:R-:W-:-:S03]  /*1d50*/  LEA R9, R15, UR5, 0x6 ;  /* 0x000000050f097c11 */ /* 0x001fc6000f8e30ff */
[----:B------:R-:W0:Y:S04]  /*1d60*/  LDS R4, [R14+0x490] ;  /* 0x000490000e047984 */ /* 0x000e280000000800 */
[----:B------:R-:W1:Y:S01]  /*1d70*/  LDS R7, [R14+0x498] ;  /* 0x000498000e077984 */ /* 0x000e620000000800 */
[----:B0-----:R-:W-:Y:S01]  /*1d80*/  IADD3 R0, PT, PT, R4, R5, R0 ;  /* 0x0000000504007210 */ /* 0x001fe20007ffe000 */
[----:B------:R-:W-:-:S04]  /*1d90*/  IMAD R4, R3, R8, R3 ;  /* 0x0000000803047224 */ /* 0x000fc800078e0203 */
[----:B-1----:R-:W-:-:S05]  /*1da0*/  IMAD.IADD R7, R0, 0x1, R7 ;  /* 0x0000000100077824 */ /* 0x002fca00078e0207 */
[----:B------:R0:W-:Y:S04]  /*1db0*/  STS [R14+0x480], R7 ;  /* 0x000480070e007388 */ /* 0x0001e80000000800 */
[----:B------:R-:W-:Y:S04]  /*1dc0*/  LDS R0, [R14+0x484] ;  /* 0x000484000e007984 */ /* 0x000fe80000000800 */
[----:B------:R-:W1:Y:S01]  /*1dd0*/  LDS R5, [R14+0x480] ;  /* 0x000480000e057984 */ /* 0x000e620000000800 */
[----:B0-----:R-:W-:Y:S02]  /*1de0*/  SHF.R.U32.HI R7, RZ, 0x1, R3 ;  /* 0x00000001ff077819 */ /* 0x001fe40000011603 */
[----:B------:R-:W-:Y:S01]  /*1df0*/  IADD3 R3, PT, PT, R4, 0x7fffff, RZ ;  /* 0x007fffff04037810 */ /* 0x000fe20007ffe0ff */
[----:B------:R-:W-:-:S02]  /*1e00*/  @!P0 IMAD.MOV R3, RZ, RZ, R4 ;  /* 0x000000ffff038224 */ /* 0x000fc400078e0204 */
[----:B-1----:R-:W-:-:S05]  /*1e10*/  IMAD.IADD R5, R0, 0x1, R5 ;  /* 0x0000000100057824 */ /* 0x002fca00078e0205 */
[----:B------:R-:W-:Y:S04]  /*1e20*/  STS [R14+0x480], R5 ;  /* 0x000480050e007388 */ /* 0x000fe80000000800 */
[----:B------:R-:W0:Y:S02]  /*1e30*/  LDS R0, [R9+0x894] ;  /* 0x0008940009007984 */ /* 0x000e240000000800 */
[----:B0-----:R-:W-:-:S13]  /*1e40*/  ISETP.NE.AND P1, PT, R0, RZ, PT ;  /* 0x000000ff0000720c */ /* 0x001fda0003f25270 */
[----:B------:R-:W0:Y:S04]  /*1e50*/  @!P1 LDS R0, [R2+0x480] ;  /* 0x0004800002009984 */ /* 0x000e280000000800 */
[----:B------:R-:W1:Y:S01]  /*1e60*/  LDS R6, [R2+0x480] ;  /* 0x0004800002067984 */ /* 0x000e620000000800 */
[----:B0-----:R-:W-:Y:S01]  /*1e70*/  @!P1 ISETP.NE.AND P0, PT, R0, RZ, PT ;  /* 0x000000ff0000920c */ /* 0x001fe20003f05270 */
[----:B------:R-:W-:Y:S02]  /*1e80*/  IMAD.MOV.U32 R0, RZ, RZ, 0x1 ;  /* 0x00000001ff007424 */ /* 0x000fe400078e00ff */
[----:B-1----:R-:W-:Y:S01]  /*1e90*/  IMAD.IADD R6, R6, 0x1, -R7 ;  /* 0x0000000106067824 */ /* 0x002fe200078e0a07 */
[----:B------:R-:W-:Y:S02]  /*1ea0*/  @!P1 SEL R0, RZ, 0x1, !P0 ;  /* 0x00000001ff009807 */ /* 0x000fe40004000000 */
[----:B------:R-:W-:-:S02]  /*1eb0*/  ISETP.NE.AND P0, PT, R8, RZ, PT ;  /* 0x000000ff0800720c */ /* 0x000fc40003f05270 */
[----:B------:R-:W-:-:S05]  /*1ec0*/  SHF.R.S32.HI R6, RZ, R8, R6 ;  /* 0x00000008ff067219 */ /* 0x000fca0000011406 */
        /* <DEDUP_REMOVED lines=13> */
[----:B0-----:R-:W-:Y:S04]  /*1fa0*/  LDS R5, [R14+0x484] ;  /* 0x000484000e057984 */ /* 0x001fe80000000800 */
[----:B------:R-:W-:Y:S01]  /*1fb0*/  LDS R4, [R14+0x488] ;  /* 0x000488000e047984 */ /* 0x000fe20000000800 */
[----:B------:R-:W0:Y:S03]  /*1fc0*/  LDC.64 R2, c[0x0][0x380] ;  /* 0x0000e000ff027b82 */ /* 0x000e260000000a00 */
[----:B------:R-:W2:Y:S01]  /*1fd0*/  LDS R7, [R14+0x48c] ;  /* 0x00048c000e077984 */ /* 0x000ea20000000800 */
[----:B-1----:R-:W-:-:S05]  /*1fe0*/  IMAD R12, R12, UR4, R15 ;  /* 0x000000040c0c7c24 */ /* 0x002fca000f8e020f */
[----:B------:R-:W-:-:S05]  /*1ff0*/  LEA R9, R12, UR7, 0x6 ;  /* 0x000000070c097c11 */ /* 0x000fca000f8e30ff */
[----:B0-----:R-:W-:Y:S01]  /*2000*/  IMAD.WIDE.U32 R2, R9, 0x4, R2 ;  /* 0x0000000409027825 */ /* 0x001fe200078e0002 */
[----:B--2---:R-:W-:-:S04]  /*2010*/  VIMNMX R4, PT, PT, R4, R7, PT ;  /* 0x0000000704047248 */ /* 0x004fc80003fe0100 */
[----:B------:R-:W-:-:S05]  /*2020*/  VIMNMX3 R5, R0, R5, R4, PT ;  /* 0x000000050005720f */ /* 0x000fca0003800104 */
[----:B------:R-:W-:Y:S01]  /*2030*/  STG.E desc[UR8][R2.64], R5 ;  /* 0x0000000502007986 */ /* 0x000fe2000c101908 */
[----:B------:R-:W-:Y:S05]  /*2040*/  EXIT ;  /* 0x000000000000794d */ /* 0x000fea0003800000 */
.L_x_128:
        /* <DEDUP_REMOVED lines=11> */
.L_x_287:


//--------------------- .text.cudaEstimateResidual --------------------------
	.section	.text.cudaEstimateResidual,"ax",@progbits
	.align	128
        .global         cudaEstimateResidual
        .type           cudaEstimateResidual,@function
        .size           cudaEstimateResidual,(.L_x_288 - cudaEstimateResidual)
        .other          cudaEstimateResidual,@"STO_CUDA_ENTRY STV_DEFAULT"
cudaEstimateResidual:
.text.cudaEstimateResidual:
[----:B------:R-:W-:Y:S01]  /*0000*/  LDC R1, c[0x0][0x37c] ;  /* 0x0000df00ff017b82 */ /* 0x000fe20000000800 */
[----:B------:R-:W0:Y:S01]  /*0010*/  S2R R0, SR_TID.X ;  /* 0x0000000000007919 */ /* 0x000e220000002100 */
[----:B------:R-:W1:Y:S01]  /*0020*/  LDCU.64 UR6, c[0x0][0x358] ;  /* 0x00006b00ff0677ac */ /* 0x000e620008000a00 */
[----:B------:R-:W2:Y:S01]  /*0030*/  S2R R9, SR_TID.Y ;  /* 0x0000000000097919 */ /* 0x000ea20000002200 */
[----:B0-----:R-:W-:-:S13]  /*0040*/  ISETP.GT.U32.AND P0, PT, R0, 0xf, PT ;  /* 0x0000000f0000780c */ /* 0x001fda0003f04070 */
[----:B------:R-:W2:Y:S01]  /*0050*/  @!P0 S2R R4, SR_CTAID.Y ;  /* 0x0000000000048919 */ /* 0x000ea20000002600 */
[----:B------:R-:W2:Y:S08]  /*0060*/  @!P0 LDC R5, c[0x0][0x364] ;  /* 0x0000d900ff058b82 */ /* 0x000eb00000000800 */
[----:B------:R-:W0:Y:S01]  /*0070*/  @!P0 LDC.64 R2, c[0x0][0x390] ;  /* 0x0000e400ff028b82 */ /* 0x000e220000000a00 */
[----:B--2---:R-:W-:-:S04]  /*0080*/  @!P0 IMAD R5, R4, R5, R9 ;  /* 0x0000000504058224 */ /* 0x004fc800078e0209 */
[----:B0-----:R-:W-:-:S03]  /*0090*/  @!P0 IMAD.WIDE.U32 R2, R5, 0xc0, R2 ;  /* 0x000000c005028825 */ /* 0x001fc600078e0002 */
[----:B------:R-:W0:Y:S01]  /*00a0*/  S2UR UR8, SR_CTAID.X ;  /* 0x00000000000879c3 */ /* 0x000e220000002500 */
[----:B------:R-:W-:-:S07]  /*00b0*/  @!P0 IMAD.WIDE.U32 R6, R0, 0x4, R2 ;  /* 0x0000000400068825 */ /* 0x000fce00078e0002 */
[----:B------:R-:W2:Y:S01]  /*00c0*/  LDC R5, c[0x0][0x3a0] ;  /* 0x0000e800ff057b82 */ /* 0x000ea20000000800 */
[----:B-1----:R1:W3:Y:S01]  /*00d0*/  @!P0 LDG.E R6, desc[UR6][R6.64] ;  /* 0x0000000606068981 */ /* 0x0022e2000c1e1900 */
[----:B------:R-:W-:Y:S01]  /*00e0*/  UMOV UR4, 0x400 ;  /* 0x0000040000047882 */ /* 0x000fe20000000000 */
[----:B------:R-:W-:Y:S01]  /*00f0*/  BSSY.RECONVERGENT B0, `(.L_x_129) ;  /* 0x0000018000007945 */ /* 0x000fe20003800200 */
[----:B------:R-:W-:-:S04]  /*0100*/  IMAD.MOV.U32 R13, RZ, RZ, RZ ;  /* 0x000000ffff0d7224 */ /* 0x000fc800078e00ff */
[----:B------:R-:W2:Y:S08]  /*0110*/  LDC.64 R2, c[0x0][0x398] ;  /* 0x0000e600ff027b82 */ /* 0x000eb00000000a00 */
[----:B------:R-:W4:Y:S01]  /*0120*/  S2UR UR5, SR_CgaCtaId ;  /* 0x00000000000579c3 */ /* 0x000f220000008800 */
[----:B0-----:R-:W-:-:S06]  /*0130*/  UIADD3 UR9, UPT, UPT, -UR8, URZ, URZ ;  /* 0x000000ff08097290 */ /* 0x001fcc000fffe1ff */
[----:B--2---:R-:W-:-:S05]  /*0140*/  IMAD R8, R5, UR9, R3 ;  /* 0x0000000905087c24 */ /* 0x004fca000f8e0203 */
[----:B------:R-:W-:Y:S01]  /*0150*/  VIADDMNMX R8, R5, R2, R8, PT ;  /* 0x0000000205087246 */ /* 0x000fe20003800108 */
[----:B------:R-:W-:Y:S01]  /*0160*/  IMAD R2, R9, 0x20, R0 ;  /* 0x0000002009027824 */ /* 0x000fe200078e0200 */
[----:B----4-:R-:W-:-:S04]  /*0170*/  ULEA UR4, UR5, UR4, 0x18 ;  /* 0x0000000405047291 */ /* 0x010fc8000f8ec0ff */
[C---:B------:R-:W-:Y:S02]  /*0180*/  ISETP.GE.AND P1, PT, R2.reuse, R8, PT ;  /* 0x000000080200720c */ /* 0x040fe40003f26270 */
[----:B------:R-:W-:Y:S02]  /*0190*/  LEA R11, R9, UR4, 0x6 ;  /* 0x00000004090b7c11 */ /* 0x000fe4000f8e30ff */
[----:B------:R-:W-:-:S03]  /*01a0*/  LEA R10, R2, UR4, 0x2 ;  /* 0x00000004020a7c11 */ /* 0x000fc6000f8e10ff */
[----:B-1----:R-:W-:-:S05]  /*01b0*/  @!P0 IMAD R7, R0, 0x4, R11 ;  /* 0x0000000400078824 */ /* 0x002fca00078e020b */
[----:B---3--:R0:W-:Y:S01]  /*01c0*/  @!P0 STS [R7+0x880], R6 ;  /* 0x0008800607008388 */ /* 0x0081e20000000800 */
        /* <DEDUP_REMOVED lines=10> */
.L_x_130:
[----:B------:R-:W-:Y:S05]  /*0270*/  BSYNC.RECONVERGENT B0 ;  /* 0x0000000000007941 */ /* 0x000fea0003800200 */
.L_x_129:
[----:B------:R1:W-:Y:S01]  /*0280*/  STS [R10], R13 ;  /* 0x0000000d0a007388 */ /* 0x0003e20000000800 */
[----:B------:R-:W-:Y:S01]  /*0290*/  ISETP.GT.U32.AND P0, PT, R2, 0x1f, PT ;  /* 0x0000001f0200780c */ /* 0x000fe20003f04070 */
[----:B------:R-:W-:-:S12]  /*02a0*/  BSSY.RECONVERGENT B0, `(.L_x_131) ;  /* 0x0000012000007945 */ /* 0x000fd80003800200 */
[----:B-1----:R-:W-:Y:S05]  /*02b0*/  @P0 BRA `(.L_x_132) ;  /* 0x0000000000400947 */ /* 0x002fea0003800000 */
[----:B------:R-:W-:Y:S01]  /*02c0*/  IMAD.IADD R2, R2, 0x1, R5 ;  /* 0x0000000102027824 */ /* 0x000fe200078e0205 */
[----:B------:R-:W-:Y:S01]  /*02d0*/  BSSY.RECONVERGENT B1, `(.L_x_133) ;  /* 0x000000d000017945 */ /* 0x000fe20003800200 */
[----:B------:R-:W-:Y:S01]  /*02e0*/  LEA R15, R5, R10, 0x2 ;  /* 0x0000000a050f7211 */ /* 0x000fe200078e10ff */
[----:B------:R-:W-:Y:S02]  /*02f0*/  IMAD.MOV.U32 R4, RZ, RZ, RZ ;  /* 0x000000ffff047224 */ /* 0x000fe400078e00ff */
        /* <DEDUP_REMOVED lines=10> */
.L_x_134:
[----:B------:R-:W-:Y:S05]  /*03a0*/  BSYNC.RECONVERGENT B1 ;  /* 0x0000000000017941 */ /* 0x000fea0003800200 */
.L_x_133:
[----:B------:R1:W-:Y:S02]  /*03b0*/  STS [R15], R4 ;  /* 0x000000040f007388 */ /* 0x0003e40000000800 */
.L_x_132:
[----:B------:R-:W-:Y:S05]  /*03c0*/  BSYNC.RECONVERGENT B0 ;  /* 0x0000000000007941 */ /* 0x000fea0003800200 */
.L_x_131:
[----:B------:R-:W-:Y:S06]  /*03d0*/  BAR.SYNC.DEFER_BLOCKING 0x0 ;  /* 0x0000000000007b1d */ /* 0x000fec0000010000 */
[----:B------:R-:W-:Y:S01]  /*03e0*/  BSSY.RECONVERGENT B0, `(.L_x_135) ;  /* 0x000000d000007945 */ /* 0x000fe20003800200 */
[----:B------:R-:W-:Y:S04]  /*03f0*/  STS [R10+0x480], RZ ;  /* 0x000480ff0a007388 */ /* 0x000fe80000000800 */
[----:B0-----:R-:W0:Y:S02]  /*0400*/  LDS R7, [R11+0x880] ;  /* 0x000880000b077984 */ /* 0x001e240000000800 */
[----:B0-----:R-:W-:Y:S01]  /*0410*/  ISETP.GE.U32.AND P0, PT, R0, R7, PT ;  /* 0x000000070000720c */ /* 0x001fe20003f06070 */
[----:B------:R-:W-:-:S12]  /*0420*/  IMAD.MOV.U32 R7, RZ, RZ, RZ ;  /* 0x000000ffff077224 */ /* 0x000fd800078e00ff */
[----:B------:R-:W-:Y:S05]  /*0430*/  @P0 BRA `(.L_x_136) ;  /* 0x00000000001c0947 */ /* 0x000fea0003800000 */
[----:B------:R-:W0:Y:S08]  /*0440*/  S2UR UR5, SR_CTAID.Y ;  /* 0x00000000000579c3 */ /* 0x000e300000002600 */
[----:B------:R-:W0:Y:S08]  /*0450*/  LDC R2, c[0x0][0x364] ;  /* 0x0000d900ff027b82 */ /* 0x000e300000000800 */
[----:B------:R-:W2:Y:S01]  /*0460*/  LDC.64 R6, c[0x0][0x390] ;  /* 0x0000e400ff067b82 */ /* 0x000ea20000000a00 */
[----:B0-----:R-:W-:-:S04]  /*0470*/  IMAD R13, R2, UR5, R9 ;  /* 0x00000005020d7c24 */ /* 0x001fc8000f8e0209 */
[----:B--2---:R-:W-:-:S04]  /*0480*/  IMAD.WIDE.U32 R6, R13, 0xc0, R6 ;  /* 0x000000c00d067825 */ /* 0x004fc800078e0006 */
[----:B------:R-:W-:-:S06]  /*0490*/  IMAD.WIDE.U32 R6, R0, 0x4, R6 ;  /* 0x0000000400067825 */ /* 0x000fcc00078e0006 */
[----:B------:R0:W5:Y:S02]  /*04a0*/  LDG.E R7, desc[UR6][R6.64+0x40] ;  /* 0x0000400606077981 */ /* 0x000164000c1e1900 */
.L_x_136:
[----:B------:R-:W-:Y:S05]  /*04b0*/  BSYNC.RECONVERGENT B0 ;  /* 0x0000000000007941 */ /* 0x000fea0003800200 */
.L_x_135:
[----:B-----5:R-:W-:Y:S01]  /*04c0*/  STS [R10+0xa80], R7 ;  /* 0x000a80070a007388 */ /* 0x020fe20000000800 */
[----:B------:R-:W2:Y:S01]  /*04d0*/  LDCU UR5, c[0x0][0x364] ;  /* 0x00006c80ff0577ac */ /* 0x000ea20008000800 */
[----:B------:R-:W-:Y:S01]  /*04e0*/  BSSY.RECONVERGENT B1, `(.L_x_137) ;  /* 0x00000b7000017945 */ /* 0x000fe20003800200 */
[----:B------:R-:W-:Y:S01]  /*04f0*/  LEA R13, R9, UR4, 0x7 ;  /* 0x00000004090d7c11 */ /* 0x000fe2000f8e38ff */
[----:B-1----:R-:W1:Y:S04]  /*0500*/  LDS R4, [R11+0x894] ;  /* 0x000894000b047984 */ /* 0x002e680000000800 */
[----:B------:R-:W3:Y:S01]  /*0510*/  LDS R2, [R11+0x880] ;  /* 0x000880000b027984 */ /* 0x000ee20000000800 */
[----:B-1----:R-:W-:Y:S01]  /*0520*/  ISETP.NE.AND P0, PT, R4, 0x1, PT ;  /* 0x000000010400780c */ /* 0x002fe20003f05270 */
[----:B---3--:R-:W-:-:S04]  /*0530*/  IMAD R2, R5, UR8, R2 ;  /* 0x0000000805027c24 */ /* 0x008fc8000f8e0202 */
[----:B------:R-:W-:-:S08]  /*0540*/  IMAD.IADD R12, R3, 0x1, -R2 ;  /* 0x00000001030c7824 */ /* 0x000fd000078e0a02 */
[----:B--2---:R-:W-:Y:S05]  /*0550*/  @!P0 BRA `(.L_x_138) ;  /* 0x0000000800bc8947 */ /* 0x004fea0003800000 */
[----:B------:R-:W-:Y:S01]  /*0560*/  LEA R16, R0, UR4, 0x2 ;  /* 0x0000000400107c11 */ /* 0x000fe2000f8e10ff */
[----:B------:R-:W-:Y:S01]  /*0570*/  IMAD.MOV.U32 R15, RZ, RZ, RZ ;  /* 0x000000ffff0f7224 */ /* 0x000fe200078e00ff */
[----:B------:R-:W-:-:S03]  /*0580*/  IADD3 R14, PT, PT, R13, 0xa80, RZ ;  /* 0x00000a800d0e7810 */ /* 0x000fc60007ffe0ff */
[----:B------:R-:W-:-:S07]  /*0590*/  VIADD R16, R16, 0x10 ;  /* 0x0000001010107836 */ /* 0x000fce0000000000 */
.L_x_148:
[----:B-1----:R-:W1:Y:S01]  /*05a0*/  LDS R19, [R11+0x880] ;  /* 0x000880000b137984 */ /* 0x002e620000000800 */
[----:B------:R-:W-:Y:S01]  /*05b0*/  IMAD R18, R15, 0x20, R0 ;  /* 0x000000200f127824 */ /* 0x000fe200078e0200 */
[----:B------:R-:W-:Y:S01]  /*05c0*/  BSSY.RECONVERGENT B0, `(.L_x_139) ;  /* 0x0000095000007945 */ /* 0x000fe20003800200 */
[----:B------:R-:W-:Y:S01]  /*05d0*/  IMAD.MOV.U32 R20, RZ, RZ, RZ ;  /* 0x000000ffff147224 */ /* 0x000fe200078e00ff */
[----:B-1----:R-:W-:Y:S02]  /*05e0*/  ISETP.GE.AND P0, PT, R19, 0x1, PT ;  /* 0x000000011300780c */ /* 0x002fe40003f06270 */
[----:B------:R-:W-:-:S11]  /*05f0*/  IADD3 R18, PT, PT, R18, R19, RZ ;  /* 0x0000001312127210 */ /* 0x000fd60007ffe0ff */
[----:B------:R-:W-:Y:S05]  /*0600*/  @!P0 BRA `(.L_x_140) ;  /* 0x0000000800408947 */ /* 0x000fea0003800000 */
[C---:B------:R-:W-:Y:S01]  /*0610*/  ISETP.GE.U32.AND P0, PT, R19.reuse, 0x8, PT ;  /* 0x000000081300780c */ /* 0x040fe20003f06070 */
[----:B------:R-:W-:Y:S01]  /*0620*/  BSSY.RECONVERGENT B2, `(.L_x_141) ;  /* 0x0000046000027945 */ /* 0x000fe20003800200 */
[----:B------:R-:W-:Y:S01]  /*0630*/  LOP3.LUT R25, R19, 0x7, RZ, 0xc0, !PT ;  /* 0x0000000713197812 */ /* 0x000fe200078ec0ff */
[----:B------:R-:W-:Y:S02]  /*0640*/  IMAD.MOV R17, RZ, RZ, -R19 ;  /* 0x000000ffff117224 */ /* 0x000fe400078e0a13 */
[----:B------:R-:W-:Y:S02]  /*0650*/  IMAD.MOV.U32 R20, RZ, RZ, RZ ;  /* 0x000000ffff147224 */ /* 0x000fe400078e00ff */
[----:B0-----:R-:W-:-:S06]  /*0660*/  IMAD.MOV.U32 R6, RZ, RZ, R14 ;  /* 0x000000ffff067224 */ /* 0x001fcc00078e000e */
[----:B------:R-:W-:Y:S05]  /*0670*/  @!P0 BRA `(.L_x_142) ;  /* 0x0000000400008947 */ /* 0x000fea0003800000 */
[----:B------:R-:W-:Y:S01]  /*0680*/  LOP3.LUT R21, R19, 0x7ffffff8, RZ, 0xc0, !PT ;  /* 0x7ffffff813157812 */ /* 0x000fe200078ec0ff */
[----:B------:R-:W-:Y:S01]  /*0690*/  HFMA2 R20, -RZ, RZ, 0, 0 ;  /* 0x00000000ff147431 */ /* 0x000fe200000001ff */
[----:B------:R-:W-:Y:S01]  /*06a0*/  BSSY.RECONVERGENT B3, `(.L_x_142) ;  /* 0x000003d000037945 */ /* 0x000fe20003800200 */
[----:B------:R-:W-:Y:S02]  /*06b0*/  IMAD R3, R15, 0x80, R16 ;  /* 0x000000800f037824 */ /* 0x000fe400078e0210 */
[----:B------:R-:W-:Y:S02]  /*06c0*/  IMAD.MOV.U32 R2, RZ, RZ, R14 ;  /* 0x000000ffff027224 */ /* 0x000fe400078e000e */
[----:B------:R-:W-:-:S07]  /*06d0*/  IMAD.MOV R21, RZ, RZ, -R21 ;  /* 0x000000ffff157224 */ /* 0x000fce00078e0a15 */
.L_x_143:
[----:B------:R-:W0:Y:S01]  /*06e0*/  LDS R26, [R3+-0x10] ;  /* 0xfffff000031a7984 */ /* 0x000e220000000800 */
[----:B------:R-:W-:Y:S02]  /*06f0*/  VIADD R21, R21, 0x8 ;  /* 0x0000000815157836 */ /* 0x000fe40000000000 */
[----:B------:R-:W-:Y:S01]  /*0700*/  VIADD R17, R17, 0x8 ;  /* 0x0000000811117836 */ /* 0x000fe20000000000 */
[----:B------:R-:W1:Y:S02]  /*0710*/  LDS.128 R4, [R2] ;  /* 0x0000000002047984 */ /* 0x000e640000000c00 */
[----:B------:R-:W-:Y:S02]  /*0720*/  ISETP.NE.AND P0, PT, R21, RZ, PT ;  /* 0x000000ff1500720c */ /* 0x000fe40003f05270 */
[----:B------:R-:W2:Y:S04]  /*0730*/  LDS R23, [R3+-0xc] ;  /* 0xfffff40003177984 */ /* 0x000ea80000000800 */
[----:B------:R-:W3:Y:S04]  /*0740*/  LDS R24, [R3+-0x8] ;  /* 0xfffff80003187984 */ /* 0x000ee80000000800 */
[----:B------:R-:W4:Y:S01]  /*0750*/  LDS R22, [R3+-0x4] ;  /* 0xfffffc0003167984 */ /* 0x000f220000000800 */
[----:B0-----:R-:W-:-:S02]  /*0760*/  IMAD.SHL.U32 R26, R26, 0x100, RZ ;  /* 0x000001001a1a7824 */ /* 0x001fc400078e00ff */
[----:B-1----:R-:W-:-:S03]  /*0770*/  IMAD.SHL.U32 R4, R4, 0x100, RZ ;  /* 0x0000010004047824 */ /* 0x002fc600078e00ff */
[----:B------:R-:W-:Y:S01]  /*0780*/  SHF.R.S32.HI R27, RZ, 0x8, R26 ;  /* 0x00000008ff1b7819 */ /* 0x000fe2000001141a */
[----:B------:R-:W-:Y:S01]  /*0790*/  IMAD.SHL.U32 R5, R5, 0x100, RZ ;  /* 0x0000010005057824 */ /* 0x000fe200078e00ff */
[----:B--2---:R-:W-:Y:S01]  /*07a0*/  SHF.L.U32 R23, R23, 0x8, RZ ;  /* 0x0000000817177819 */ /* 0x004fe200000006ff */
[----:B------:R-:W-:Y:S01]  /*07b0*/  IMAD.SHL.U32 R6, R6, 0x100, RZ ;  /* 0x0000010006067824 */ /* 0x000fe200078e00ff */
[----:B------:R-:W-:Y:S01]  /*07c0*/  SHF.R.S32.HI R4, RZ, 0x8, R4 ;  /* 0x00000008ff047819 */ /* 0x000fe20000011404 */
[----:B---3--:R-:W-:Y:S01]  /*07d0*/  IMAD.SHL.U32 R24, R24, 0x100, RZ ;  /* 0x0000010018187824 */ /* 0x008fe200078e00ff */
[----:B------:R-:W-:Y:S02]  /*07e0*/  SHF.R.S32.HI R23, RZ, 0x8, R23 ;  /* 0x00000008ff177819 */ /* 0x000fe40000011417 */
[----:B------:R-:W-:Y:S01]  /*07f0*/  SHF.R.S32.HI R5, RZ, 0x8, R5 ;  /* 0x00000008ff057819 */ /* 0x000fe20000011405 */
[----:B------:R-:W-:Y:S01]  /*0800*/  IMAD R20, R27, R4, R20 ;  /* 0x000000041b147224 */ /* 0x000fe200078e0214 */
[----:B------:R-:W-:-:S02]  /*0810*/  SHF.R.S32.HI R6, RZ, 0x8, R6 ;  /* 0x00000008ff067819 */ /* 0x000fc40000011406 */
[----:B------:R-:W-:Y:S01]  /*0820*/  SHF.R.S32.HI R24, RZ, 0x8, R24 ;  /* 0x00000008ff187819 */ /* 0x000fe20000011418 */
[----:B------:R-:W-:Y:S01]  /*0830*/  IMAD R5, R23, R5, R20 ;  /* 0x0000000517057224 */ /* 0x000fe200078e0214 */
[----:B----4-:R-:W-:Y:S01]  /*0840*/  SHF.L.U32 R22, R22, 0x8, RZ ;  /* 0x0000000816167819 */ /* 0x010fe200000006ff */
[----:B------:R-:W-:Y:S01]  /*0850*/  IMAD.SHL.U32 R23, R7, 0x100, RZ ;  /* 0x0000010007177824 */ /* 0x000fe200078e00ff */
[----:B------:R-:W0:Y:S01]  /*0860*/  LDS R20, [R3] ;  /* 0x0000000003147984 */ /* 0x000e220000000800 */
[----:B------:R-:W-:-:S03]  /*0870*/  IMAD R24, R24, R6, R5 ;  /* 0x0000000618187224 */ /* 0x000fc600078e0205 */
[----:B------:R-:W1:Y:S01]  /*0880*/  LDS.128 R4, [R2+0x10] ;  /* 0x0000100002047984 */ /* 0x000e620000000c00 */
[----:B------:R-:W-:Y:S02]  /*0890*/  SHF.R.S32.HI R26, RZ, 0x8, R23 ;  /* 0x00000008ff1a7819 */ /* 0x000fe40000011417 */
[----:B------:R-:W-:Y:S02]  /*08a0*/  SHF.R.S32.HI R23, RZ, 0x8, R22 ;  /* 0x00000008ff177819 */ /* 0x000fe40000011416 */
[----:B------:R-:W2:Y:S03]  /*08b0*/  LDS R22, [R3+0xc] ;  /* 0x00000c0003167984 */ /* 0x000ea60000000800 */
[----:B------:R-:W-:Y:S02]  /*08c0*/  IMAD R26, R23, R26, R24 ;  /* 0x0000001a171a7224 */ /* 0x000fe400078e0218 */
[----:B------:R-:W3:Y:S04]  /*08d0*/  LDS R24, [R3+0x4] ;  /* 0x0000040003187984 */ /* 0x000ee80000000800 */
[----:B------:R4:W5:Y:S02]  /*08e0*/  LDS R23, [R3+0x8] ;  /* 0x0000080003177984 */ /* 0x0009640000000800 */
[----:B----4-:R-:W-:-:S02]  /*08f0*/  VIADD R3, R3, 0x20 ;  /* 0x0000002003037836 */ /* 0x010fc40000000000 */
[----:B0-----:R-:W-:Y:S02]  /*0900*/  IMAD.SHL.U32 R20, R20, 0x100, RZ ;  /* 0x0000010014147824 */ /* 0x001fe400078e00ff */
[----:B-1----:R-:W-:-:S03]  /*0910*/  IMAD.SHL.U32 R4, R4, 0x100, RZ ;  /* 0x0000010004047824 */ /* 0x002fc600078e00ff */
[----:B------:R-:W-:Y:S01]  /*0920*/  SHF.R.S32.HI R27, RZ, 0x8, R20 ;  /* 0x00000008ff1b7819 */ /* 0x000fe20000011414 */
[----:B------:R-:W-:Y:S01]  /*0930*/  IMAD.SHL.U32 R7, R7, 0x100, RZ ;  /* 0x0000010007077824 */ /* 0x000fe200078e00ff */
[----:B------:R-:W-:Y:S02]  /*0940*/  SHF.L.U32 R6, R6, 0x8, RZ ;  /* 0x0000000806067819 */ /* 0x000fe400000006ff */
[----:B------:R-:W-:Y:S01]  /*0950*/  SHF.R.S32.HI R4, RZ, 0x8, R4 ;  /* 0x00000008ff047819 */ /* 0x000fe20000011404 */
[----:B--2---:R-:W-:Y:S01]  /*0960*/  IMAD.SHL.U32 R22, R22, 0x100, RZ ;  /* 0x0000010016167824 */ /* 0x004fe200078e00ff */
[----:B------:R-:W-:Y:S02]  /*0970*/  SHF.R.S32.HI R6, RZ, 0x8, R6 ;  /* 0x00000008ff067819 */ /* 0x000fe40000011406 */
[----:B------:R-:W-:Y:S01]  /*0980*/  SHF.R.S32.HI R7, RZ, 0x8, R7 ;  /* 0x00000008ff077819 */ /* 0x000fe20000011407 */
[----:B------:R-:W-:Y:S02]  /*0990*/  IMAD R26, R27, R4, R26 ;  /* 0x000000041b1a7224 */ /* 0x000fe400078e021a */
[----:B---3--:R-:W-:-:S02]  /*09a0*/  IMAD.SHL.U32 R24, R24, 0x100, RZ ;  /* 0x0000010018187824 */ /* 0x008fc400078e00ff */
[----:B------:R-:W-:Y:S02]  /*09b0*/  IMAD.SHL.U32 R4, R5, 0x100, RZ ;  /* 0x0000010005047824 */ /* 0x000fe400078e00ff */
[----:B-----5:R-:W-:Y:S01]  /*09c0*/  IMAD.SHL.U32 R23, R23, 0x100, RZ ;  /* 0x0000010017177824 */ /* 0x020fe200078e00ff */
[----:B------:R-:W-:Y:S02]  /*09d0*/  SHF.R.S32.HI R5, RZ, 0x8, R24 ;  /* 0x00000008ff057819 */ /* 0x000fe40000011418 */
[----:B------:R-:W-:Y:S02]  /*09e0*/  SHF.R.S32.HI R4, RZ, 0x8, R4 ;  /* 0x00000008ff047819 */ /* 0x000fe40000011404 */
[----:B------:R-:W-:-:S03]  /*09f0*/  SHF.R.S32.HI R23, RZ, 0x8, R23 ;  /* 0x00000008ff177819 */ /* 0x000fc60000011417 */
[----:B------:R-:W-:Y:S01]  /*0a00*/  IMAD R4, R5, R4, R26 ;  /* 0x0000000405047224 */ /* 0x000fe200078e021a */
[----:B------:R-:W-:-:S03]  /*0a10*/  SHF.R.S32.HI R5, RZ, 0x8, R22 ;  /* 0x00000008ff057819 */ /* 0x000fc60000011416 */
[----:B------:R-:W-:Y:S01]  /*0a20*/  IMAD R4, R23, R6, R4 ;  /* 0x0000000617047224 */ /* 0x000fe200078e0204 */
[----:B------:R-:W-:-:S03]  /*0a30*/  IADD3 R6, PT, PT, R2, 0x20, RZ ;  /* 0x0000002002067810 */ /* 0x000fc60007ffe0ff */
[----:B------:R-:W-:Y:S02]  /*0a40*/  IMAD R20, R5, R7, R4 ;  /* 0x0000000705147224 */ /* 0x000fe400078e0204 */
[----:B------:R-:W-:Y:S01]  /*0a50*/  IMAD.MOV.U32 R2, RZ, RZ, R6 ;  /* 0x000000ffff027224 */ /* 0x000fe200078e0006 */
[----:B------:R-:W-:Y:S06]  /*0a60*/  @P0 BRA `(.L_x_143) ;  /* 0xfffffffc001c0947 */ /* 0x000fec000383ffff */
[----:B------:R-:W-:Y:S05]  /*0a70*/  BSYNC.RECONVERGENT B3 ;  /* 0x0000000000037941 */ /* 0x000fea0003800200 */
.L_x_142:
[----:B------:R-:W-:Y:S05]  /*0a80*/  BSYNC.RECONVERGENT B2 ;  /* 0x0000000000027941 */ /* 0x000fea0003800200 */
.L_x_141:
[----:B------:R-:W-:-:S13]  /*0a90*/  ISETP.NE.AND P0, PT, R25, RZ, PT ;  /* 0x000000ff1900720c */ /* 0x000fda0003f05270 */
[----:B------:R-:W-:Y:S05]  /*0aa0*/  @!P0 BRA `(.L_x_140) ;  /* 0x0000000400188947 */ /* 0x000fea0003800000 */
[----:B------:R-:W-:Y:S01]  /*0ab0*/  ISETP.GE.U32.AND P0, PT, R25, 0x4, PT ;  /* 0x000000041900780c */ /* 0x000fe20003f06070 */
[----:B------:R-:W-:Y:S01]  /*0ac0*/  BSSY.RECONVERGENT B2, `(.L_x_144) ;  /* 0x0000022000027945 */ /* 0x000fe20003800200 */
[----:B------:R-:W-:-:S04]  /*0ad0*/  LOP3.LUT R26, R19, 0x3, RZ, 0xc0, !PT ;  /* 0x00000003131a7812 */ /* 0x000fc800078ec0ff */
[----:B------:R-:W-:-:S07]  /*0ae0*/  ISETP.NE.AND P1, PT, R26, RZ, PT ;  /* 0x000000ff1a00720c */ /* 0x000fce0003f25270 */
[----:B------:R-:W-:Y:S06]  /*0af0*/  @!P0 BRA `(.L_x_145) ;  /* 0x0000000000788947 */ /* 0x000fec0003800000 */
[----:B------:R-:W-:Y:S01]  /*0b00*/  IMAD.IADD R2, R18, 0x1, R17 ;  /* 0x0000000112027824 */ /* 0x000fe200078e0211 */
[----:B------:R-:W0:Y:S01]  /*0b10*/  LDS.64 R4, [R6+0x8] ;  /* 0x0000080006047984 */ /* 0x000e220000000a00 */
[----:B------:R-:W-:-:S03]  /*0b20*/  VIADD R17, R17, 0x4 ;  /* 0x0000000411117836 */ /* 0x000fc60000000000 */
[----:B------:R-:W-:Y:S02]  /*0b30*/  LEA R23, R2, UR4, 0x2 ;  /* 0x0000000402177c11 */ /* 0x000fe4000f8e10ff */
[----:B------:R1:W2:Y:S04]  /*0b40*/  LDS.64 R2, [R6] ;  /* 0x0000000006027984 */ /* 0x0002a80000000a00 */
[----:B------:R-:W3:Y:S04]  /*0b50*/  LDS R24, [R23] ;  /* 0x0000000017187984 */ /* 0x000ee80000000800 */
[----:B------:R-:W4:Y:S01]  /*0b60*/  LDS R7, [R23+0x4] ;  /* 0x0000040017077984 */ /* 0x000f220000000800 */
[----:B-1----:R-:W-:-:S03]  /*0b70*/  VIADD R6, R6, 0x10 ;  /* 0x0000001006067836 */ /* 0x002fc60000000000 */
[----:B------:R-:W1:Y:S04]  /*0b80*/  LDS R21, [R23+0x8] ;  /* 0x0000080017157984 */ /* 0x000e680000000800 */
[----:B------:R-:W5:Y:S01]  /*0b90*/  LDS R22, [R23+0xc] ;  /* 0x00000c0017167984 */ /* 0x000f620000000800 */
[----:B0-----:R-:W-:Y:S02]  /*0ba0*/  IMAD.SHL.U32 R4, R4, 0x100, RZ ;  /* 0x0000010004047824 */ /* 0x001fe400078e00ff */
[----:B------:R-:W-:-:S03]  /*0bb0*/  IMAD.SHL.U32 R5, R5, 0x100, RZ ;  /* 0x0000010005057824 */ /* 0x000fc600078e00ff */
[----:B------:R-:W-:Y:S01]  /*0bc0*/  SHF.R.S32.HI R4, RZ, 0x8, R4 ;  /* 0x00000008ff047819 */ /* 0x000fe20000011404 */
[----:B--2---:R-:W-:Y:S01]  /*0bd0*/  IMAD.SHL.U32 R3, R3, 0x100, RZ ;  /* 0x0000010003037824 */ /* 0x004fe200078e00ff */
[----:B------:R-:W-:Y:S01]  /*0be0*/  SHF.L.U32 R2, R2, 0x8, RZ ;  /* 0x0000000802027819 */ /* 0x000fe200000006ff */
[----:B---3--:R-:W-:-:S03]  /*0bf0*/  IMAD.SHL.U32 R24, R24, 0x100, RZ ;  /* 0x0000010018187824 */ /* 0x008fc600078e00ff */
[----:B------:R-:W-:Y:S02]  /*0c00*/  SHF.R.S32.HI R2, RZ, 0x8, R2 ;  /* 0x00000008ff027819 */ /* 0x000fe40000011402 */
[----:B------:R-:W-:Y:S01]  /*0c10*/  SHF.R.S32.HI R3, RZ, 0x8, R3 ;  /* 0x00000008ff037819 */ /* 0x000fe20000011403 */
[----:B----4-:R-:W-:Y:S01]  /*0c20*/  IMAD.SHL.U32 R7, R7, 0x100, RZ ;  /* 0x0000010007077824 */ /* 0x010fe200078e00ff */
[----:B------:R-:W-:Y:S02]  /*0c30*/  SHF.R.S32.HI R25, RZ, 0x8, R24 ;  /* 0x00000008ff197819 */ /* 0x000fe40000011418 */
[----:B-1----:R-:W-:Y:S02]  /*0c40*/  SHF.L.U32 R21, R21, 0x8, RZ ;  /* 0x0000000815157819 */ /* 0x002fe400000006ff */
[----:B------:R-:W-:Y:S01]  /*0c50*/  SHF.R.S32.HI R7, RZ, 0x8, R7 ;  /* 0x00000008ff077819 */ /* 0x000fe20000011407 */
[----:B------:R-:W-:Y:S01]  /*0c60*/  IMAD R20, R25, R2, R20 ;  /* 0x0000000219147224 */ /* 0x000fe200078e0214 */
[----:B------:R-:W-:Y:S01]  /*0c70*/  SHF.R.S32.HI R2, RZ, 0x8, R21 ;  /* 0x00000008ff027819 */ /* 0x000fe20000011415 */
[----:B-----5:R-:W-:-:S02]  /*0c80*/  IMAD.SHL.U32 R22, R22, 0x100, RZ ;  /* 0x0000010016167824 */ /* 0x020fc400078e00ff */
[----:B------:R-:W-:Y:S01]  /*0c90*/  IMAD R3, R7, R3, R20 ;  /* 0x0000000307037224 */ /* 0x000fe200078e0214 */
[----:B------:R-:W-:Y:S02]  /*0ca0*/  SHF.R.S32.HI R20, RZ, 0x8, R5 ;  /* 0x00000008ff147819 */ /* 0x000fe40000011405 */
[----:B------:R-:W-:Y:S01]  /*0cb0*/  SHF.R.S32.HI R5, RZ, 0x8, R22 ;  /* 0x00000008ff057819 */ /* 0x000fe20000011416 */
[----:B------:R-:W-:-:S04]  /*0cc0*/  IMAD R2, R2, R4, R3 ;  /* 0x0000000402027224 */ /* 0x000fc800078e0203 */
[----:B------:R-:W-:-:S07]  /*0cd0*/  IMAD R20, R5, R20, R2 ;  /* 0x0000001405147224 */ /* 0x000fce00078e0202 */
.L_x_145:
[----:B------:R-:W-:Y:S05]  /*0ce0*/  BSYNC.RECONVERGENT B2 ;  /* 0x0000000000027941 */ /* 0x000fea0003800200 */
.L_x_144:
[----:B------:R-:W-:Y:S05]  /*0cf0*/  @!P1 BRA `(.L_x_140) ;  /* 0x0000000000849947 */ /* 0x000fea0003800000 */
[----:B------:R-:W-:Y:S01]  /*0d00*/  ISETP.NE.AND P0, PT, R26, 0x1, PT ;  /* 0x000000011a00780c */ /* 0x000fe20003f05270 */
[----:B------:R-:W-:Y:S01]  /*0d10*/  BSSY.RECONVERGENT B2, `(.L_x_146) ;  /* 0x0000015000027945 */ /* 0x000fe20003800200 */
[----:B------:R-:W-:-:S04]  /*0d20*/  LOP3.LUT R19, R19, 0x1, RZ, 0xc0, !PT ;  /* 0x0000000113137812 */ /* 0x000fc800078ec0ff */
[----:B------:R-:W-:-:S07]  /*0d30*/  ISETP.NE.U32.AND P1, PT, R19, 0x1, PT ;  /* 0x000000011300780c */ /* 0x000fce0003f25070 */
[----:B------:R-:W-:Y:S06]  /*0d40*/  @!P0 BRA `(.L_x_147) ;  /* 0x0000000000448947 */ /* 0x000fec0003800000 */
[----:B------:R-:W-:Y:S02]  /*0d50*/  IADD3 R2, PT, PT, R18, R17, RZ ;  /* 0x0000001112027210 */ /* 0x000fe40007ffe0ff */
[----:B------:R-:W-:Y:S02]  /*0d60*/  IADD3 R17, PT, PT, R17, 0x2, RZ ;  /* 0x0000000211117810 */ /* 0x000fe40007ffe0ff */
[----:B------:R-:W-:Y:S02]  /*0d70*/  LEA R4, R2, UR4, 0x2 ;  /* 0x0000000402047c11 */ /* 0x000fe4000f8e10ff */
[----:B------:R0:W1:Y:S04]  /*0d80*/  LDS.64 R2, [R6] ;  /* 0x0000000006027984 */ /* 0x0000680000000a00 */
[----:B------:R-:W2:Y:S04]  /*0d90*/  LDS R5, [R4] ;  /* 0x0000000004057984 */ /* 0x000ea80000000800 */
[----:B------:R-:W3:Y:S01]  /*0da0*/  LDS R7, [R4+0x4] ;  /* 0x0000040004077984 */ /* 0x000ee20000000800 */
[----:B0-----:R-:W-:-:S02]  /*0db0*/  VIADD R6, R6, 0x8 ;  /* 0x0000000806067836 */ /* 0x001fc40000000000 */
[----:B-1----:R-:W-:Y:S02]  /*0dc0*/  IMAD.SHL.U32 R2, R2, 0x100, RZ ;  /* 0x0000010002027824 */ /* 0x002fe400078e00ff */
[----:B------:R-:W-:Y:S02]  /*0dd0*/  IMAD.SHL.U32 R3, R3, 0x100, RZ ;  /* 0x0000010003037824 */ /* 0x000fe400078e00ff */
[----:B--2---:R-:W-:Y:S01]  /*0de0*/  IMAD.SHL.U32 R5, R5, 0x100, RZ ;  /* 0x0000010005057824 */ /* 0x004fe200078e00ff */
[----:B------:R-:W-:Y:S02]  /*0df0*/  SHF.R.S32.HI R2, RZ, 0x8, R2 ;  /* 0x00000008ff027819 */ /* 0x000fe40000011402 */
[----:B------:R-:W-:Y:S01]  /*0e00*/  SHF.R.S32.HI R3, RZ, 0x8, R3 ;  /* 0x00000008ff037819 */ /* 0x000fe20000011403 */
[----:B---3--:R-:W-:Y:S01]  /*0e10*/  IMAD.SHL.U32 R7, R7, 0x100, RZ ;  /* 0x0000010007077824 */ /* 0x008fe200078e00ff */
[----:B------:R-:W-:-:S04]  /*0e20*/  SHF.R.S32.HI R5, RZ, 0x8, R5 ;  /* 0x00000008ff057819 */ /* 0x000fc80000011405 */
[----:B------:R-:W-:Y:S01]  /*0e30*/  SHF.R.S32.HI R7, RZ, 0x8, R7 ;  /* 0x00000008ff077819 */ /* 0x000fe20000011407 */
[----:B------:R-:W-:-:S04]  /*0e40*/  IMAD R2, R5, R2, R20 ;  /* 0x0000000205027224 */ /* 0x000fc800078e0214 */
[----:B------:R-:W-:-:S07]  /*0e50*/  IMAD R20, R7, R3, R2 ;  /* 0x0000000307147224 */ /* 0x000fce00078e0202 */
.L_x_147:
[----:B------:R-:W-:Y:S05]  /*0e60*/  BSYNC.RECONVERGENT B2 ;  /* 0x0000000000027941 */ /* 0x000fea0003800200 */
.L_x_146:
[----:B------:R-:W-:Y:S05]  /*0e70*/  @P1 BRA `(.L_x_140) ;  /* 0x0000000000241947 */ /* 0x000fea0003800000 */
[----:B------:R-:W-:Y:S01]  /*0e80*/  IMAD.IADD R17, R18, 0x1, R17 ;  /* 0x0000000112117824 */ /* 0x000fe200078e0211 */
[----:B------:R-:W0:Y:S04]  /*0e90*/  LDS R2, [R6] ;  /* 0x0000000006027984 */ /* 0x000e280000000800 */
[----:B------:R-:W-:-:S06]  /*0ea0*/  LEA R17, R17, UR4, 0x2 ;  /* 0x0000000411117c11 */ /* 0x000fcc000f8e10ff */
[----:B------:R-:W1:Y:S01]  /*0eb0*/  LDS R17, [R17] ;  /* 0x0000000011117984 */ /* 0x000e620000000800 */
[----:B0-----:R-:W-:-:S05]  /*0ec0*/  IMAD.SHL.U32 R3, R2, 0x100, RZ ;  /* 0x0000010002037824 */ /* 0x001fca00078e00ff */
[----:B------:R-:W-:Y:S01]  /*0ed0*/  SHF.R.S32.HI R4, RZ, 0x8, R3 ;  /* 0x00000008ff047819 */ /* 0x000fe20000011403 */
[----:B-1----:R-:W-:-:S05]  /*0ee0*/  IMAD.SHL.U32 R2, R17, 0x100, RZ ;  /* 0x0000010011027824 */ /* 0x002fca00078e00ff */
[----:B------:R-:W-:-:S05]  /*0ef0*/  SHF.R.S32.HI R3, RZ, 0x8, R2 ;  /* 0x00000008ff037819 */ /* 0x000fca0000011402 */
[----:B------:R-:W-:-:S07]  /*0f00*/  IMAD R20, R3, R4, R20 ;  /* 0x0000000403147224 */ /* 0x000fce00078e0214 */
.L_x_140:
[----:B------:R-:W-:Y:S05]  /*0f10*/  BSYNC.RECONVERGENT B0 ;  /* 0x0000000000007941 */ /* 0x000fea0003800200 */
.L_x_139:
[C---:B------:R-:W-:Y:S01]  /*0f20*/  LEA R2, R18.reuse, UR4, 0x2 ;  /* 0x0000000412027c11 */ /* 0x040fe2000f8e10ff */
[----:B------:R-:W1:Y:S01]  /*0f30*/  LDS R3, [R11+0x888] ;  /* 0x000888000b037984 */ /* 0x000e620000000800 */
[----:B------:R-:W-:Y:S01]  /*0f40*/  ISETP.GE.AND P0, PT, R18, R8, PT ;  /* 0x000000081200720c */ /* 0x000fe20003f06270 */
[----:B------:R-:W-:Y:S02]  /*0f50*/  VIADD R15, R15, 0x1 ;  /* 0x000000010f0f7836 */ /* 0x000fe40000000000 */
[----:B0-----:R-:W-:Y:S04]  /*0f60*/  LDS R6, [R10+0x480] ;  /* 0x000480000a067984 */ /* 0x001fe80000000800 */
[----:B------:R-:W0:Y:S01]  /*0f70*/  LDS R2, [R2] ;  /* 0x0000000002027984 */ /* 0x000e220000000800 */
[----:B-1----:R-:W-:-:S04]  /*0f80*/  SHF.R.S32.HI R3, RZ, R3, R20 ;  /* 0x00000003ff037219 */ /* 0x002fc80000011414 */
[----:B0-----:R-:W-:-:S05]  /*0f90*/  IADD3 R3, PT, PT, R2, -R3, RZ ;  /* 0x8000000302037210 */ /* 0x001fca0007ffe0ff */
[----:B------:R-:W-:Y:S01]  /*0fa0*/  IMAD.SHL.U32 R4, R3, 0x2, RZ ;  /* 0x0000000203047824 */ /* 0x000fe200078e00ff */
[----:B------:R-:W-:-:S04]  /*0fb0*/  SHF.R.S32.HI R3, RZ, 0x1f, R3 ;  /* 0x0000001fff037819 */ /* 0x000fc80000011403 */
[----:B------:R-:W-:-:S04]  /*0fc0*/  LOP3.LUT R3, R4, R3, RZ, 0x3c, !PT ;  /* 0x0000000304037212 */ /* 0x000fc800078e3cff */
[----:B------:R-:W-:-:S05]  /*0fd0*/  VIMNMX R3, PT, PT, R3, 0x7fffff, PT ;  /* 0x007fffff03037848 */ /* 0x000fca0003fe0100 */
[----:B------:R-:W-:-:S05]  /*0fe0*/  IMAD.SHL.U32 R3, R3, 0x100, RZ ;  /* 0x0000010003037824 */ /* 0x000fca00078e00ff */
[----:B------:R-:W-:-:S04]  /*0ff0*/  SHF.R.S32.HI R3, RZ, 0x8, R3 ;  /* 0x00000008ff037819 */ /* 0x000fc80000011403 */
[----:B------:R-:W-:Y:S02]  /*1000*/  SEL R3, R3, RZ, !P0 ;  /* 0x000000ff03037207 */ /* 0x000fe40004000000 */
[----:B------:R-:W-:-:S03]  /*1010*/  ISETP.GE.U32.AND P0, PT, R15, UR5, PT ;  /* 0x000000050f007c0c */ /* 0x000fc6000bf06070 */
[----:B------:R-:W-:-:S05]  /*1020*/  IMAD.IADD R3, R3, 0x1, R6 ;  /* 0x0000000103037824 */ /* 0x000fca00078e0206 */
[----:B------:R1:W-:Y:S05]  /*1030*/  STS [R10+0x480], R3 ;  /* 0x000480030a007388 */ /* 0x0003ea0000000800 */
[----:B------:R-:W-:Y:S05]  /*1040*/  @!P0 BRA `(.L_x_148) ;  /* 0xfffffff400548947 */ /* 0x000fea000383ffff */
.L_x_138:
[----:B------:R-:W-:Y:S05]  /*1050*/  BSYNC.RECONVERGENT B1 ;  /* 0x0000000000017941 */ /* 0x000fea0003800200 */
.L_x_137:
[----:B------:R-:W-:Y:S01]  /*1060*/  LDS R2, [R10+0x480] ;  /* 0x000480000a027984 */ /* 0x000fe20000000800 */
[----:B------:R-:W2:Y:S01]  /*1070*/  LDCU UR9, c[0x0][0x3a0] ;  /* 0x00007400ff0977ac */ /* 0x000ea20008000800 */
[----:B------:R-:W-:Y:S02]  /*1080*/  ISETP.GT.U32.AND P1, PT, R0, 0xe, PT ;  /* 0x0000000e0000780c */ /* 0x000fe40003f24070 */
[----:B-1----:R-:W-:Y:S04]  /*1090*/  LDS R3, [R10+0x4a0] ;  /* 0x0004a0000a037984 */ /* 0x002fe80000000800 */
[----:B------:R-:W1:Y:S04]  /*10a0*/  LDS R4, [R10+0x4c0] ;  /* 0x0004c0000a047984 */ /* 0x000e680000000800 */
[----:B------:R-:W3:Y:S01]  /*10b0*/  LDS R5, [R10+0x4e0] ;  /* 0x0004e0000a057984 */ /* 0x000ee20000000800 */
[----:B-1----:R-:W-:-:S04]  /*10c0*/  IADD3 R2, PT, PT, R4, R3, R2 ;  /* 0x0000000304027210 */ /* 0x002fc80007ffe002 */
[----:B---3--:R-:W-:-:S05]  /*10d0*/  IADD3 R5, PT, PT, R2, R5, RZ ;  /* 0x0000000502057210 */ /* 0x008fca0007ffe0ff */
[----:B------:R2:W-:Y:S04]  /*10e0*/  STS [R10+0x480], R5 ;  /* 0x000480050a007388 */ /* 0x0005e80000000800 */
[----:B------:R-:W-:Y:S04]  /*10f0*/  LDS R2, [R10+0x480] ;  /* 0x000480000a027984 */ /* 0x000fe80000000800 */
[----:B------:R-:W-:Y:S01]  /*1100*/  LDS R3, [R10+0x488] ;  /* 0x000488000a037984 */ /* 0x000fe20000000800 */
[----:B--2---:R-:W-:-:S03]  /*1110*/  VIMNMX.RELU R5, PT, PT, R12, UR9, PT ;  /* 0x000000090c057c48 */ /* 0x004fc6000bfe1100 */
[----:B------:R-:W1:Y:S04]  /*1120*/  LDS R4, [R10+0x490] ;  /* 0x000490000a047984 */ /* 0x000e680000000800 */
[----:B------:R-:W2:Y:S01]  /*1130*/  LDS R7, [R10+0x498] ;  /* 0x000498000a077984 */ /* 0x000ea20000000800 */
[----:B-1----:R-:W-:Y:S01]  /*1140*/  IADD3 R2, PT, PT, R4, R3, R2 ;  /* 0x0000000304027210 */ /* 0x002fe20007ffe002 */
[----:B------:R-:W-:-:S04]  /*1150*/  IMAD R4, R5, R0, R5 ;  /* 0x0000000005047224 */ /* 0x000fc800078e0205 */
[----:B--2---:R-:W-:-:S05]  /*1160*/  IMAD.IADD R7, R2, 0x1, R7 ;  /* 0x0000000102077824 */ /* 0x004fca00078e0207 */
[----:B------:R1:W-:Y:S04]  /*1170*/  STS [R10+0x480], R7 ;  /* 0x000480070a007388 */ /* 0x0003e80000000800 */
[----:B------:R-:W-:Y:S04]  /*1180*/  LDS R2, [R10+0x484] ;  /* 0x000484000a027984 */ /* 0x000fe80000000800 */
[----:B------:R-:W2:Y:S01]  /*1190*/  LDS R3, [R10+0x480] ;  /* 0x000480000a037984 */ /* 0x000ea20000000800 */
[----:B-1----:R-:W-:Y:S01]  /*11a0*/  SHF.R.U32.HI R7, RZ, 0x1, R5 ;  /* 0x00000001ff077819 */ /* 0x002fe20000011605 */
[C---:B------:R-:W-:Y:S01]  /*11b0*/  VIADD R5, R4.reuse, 0x7fffff ;  /* 0x007fffff04057836 */ /* 0x040fe20000000000 */
[----:B------:R-:W-:Y:S01]  /*11c0*/  @!P1 IADD3 R5, PT, PT, R4, RZ, RZ ;  /* 0x000000ff04059210 */ /* 0x000fe20007ffe0ff */
[----:B--2---:R-:W-:-:S05]  /*11d0*/  IMAD.IADD R3, R2, 0x1, R3 ;  /* 0x0000000102037824 */ /* 0x004fca00078e0203 */
[----:B------:R-:W-:Y:S04]  /*11e0*/  STS [R10+0x480], R3 ;  /* 0x000480030a007388 */ /* 0x000fe80000000800 */
[----:B------:R-:W1:Y:S02]  /*11f0*/  LDS R11, [R11+0x894] ;  /* 0x000894000b0b7984 */ /* 0x000e640000000800 */
[----:B-1----:R-:W-:-:S13]  /*1200*/  ISETP.NE.AND P0, PT, R11, RZ, PT ;  /* 0x000000ff0b00720c */ /* 0x002fda0003f05270 */
[----:B------:R-:W1:Y:S04]  /*1210*/  @!P0 LDS R2, [R13+0x480] ;  /* 0x000480000d028984 */ /* 0x000e680000000800 */
[----:B0-----:R-:W0:Y:S01]  /*1220*/  LDS R6, [R13+0x480] ;  /* 0x000480000d067984 */ /* 0x001e220000000800 */
[----:B-1----:R-:W-:Y:S01]  /*1230*/  @!P0 ISETP.NE.AND P1, PT, R2, RZ, PT ;  /* 0x000000ff0200820c */ /* 0x002fe20003f25270 */
[----:B------:R-:W-:Y:S02]  /*1240*/  IMAD.MOV.U32 R2, RZ, RZ, 0x1 ;  /* 0x00000001ff027424 */ /* 0x000fe400078e00ff */
[----:B0-----:R-:W-:Y:S01]  /*1250*/  IMAD.IADD R7, R6, 0x1, -R7 ;  /* 0x0000000106077824 */ /* 0x001fe200078e0a07 */
        /* <DEDUP_REMOVED lines=15> */
[----:B0-----:R-:W0:Y:S03]  /*1350*/  LDC.64 R2, c[0x0][0x380] ;  /* 0x0000e000ff027b82 */ /* 0x001e260000000a00 */
[----:B------:R-:W-:Y:S04]  /*1360*/  LDS R5, [R10+0x484] ;  /* 0x000484000a057984 */ /* 0x000fe80000000800 */
[----:B------:R-:W-:Y:S04]  /*1370*/  LDS R4, [R10+0x488] ;  /* 0x000488000a047984 */ /* 0x000fe80000000800 */
[----:B------:R-:W1:Y:S01]  /*1380*/  LDS R7, [R10+0x48c] ;  /* 0x00048c000a077984 */ /* 0x000e620000000800 */
[----:B------:R-:W2:Y:S02]  /*1390*/  S2R R6, SR_CTAID.Y ;  /* 0x0000000000067919 */ /* 0x000ea40000002600 */
[----:B--2---:R-:W-:Y:S01]  /*13a0*/  IMAD R9, R6, UR5, R9 ;  /* 0x0000000506097c24 */ /* 0x004fe2000f8e0209 */
[----:B-1----:R-:W-:-:S04]  /*13b0*/  VIMNMX R4, PT, PT, R4, R7, PT ;  /* 0x0000000704047248 */ /* 0x002fc80003fe0100 */
[----:B------:R-:W-:Y:S02]  /*13c0*/  LEA R9, R9, UR8, 0x6 ;  /* 0x0000000809097c11 */ /* 0x000fe4000f8e30ff */
[----:B------:R-:W-:-:S03]  /*13d0*/  VIMNMX3 R5, R0, R5, R4, PT ;  /* 0x000000050005720f */ /* 0x000fc60003800104 */
[----:B0-----:R-:W-:-:S05]  /*13e0*/  IMAD.WIDE.U32 R2, R9, 0x4, R2 ;  /* 0x0000000409027825 */ /* 0x001fca00078e0002 */
[----:B------:R-:W-:Y:S01]  /*13f0*/  STG.E desc[UR6][R2.64], R5 ;  /* 0x0000000502007986 */ /* 0x000fe2000c101906 */
[----:B------:R-:W-:Y:S05]  /*1400*/  EXIT ;  /* 0x000000000000794d */ /* 0x000fea0003800000 */
.L_x_149:
        /* <DEDUP_REMOVED lines=15> */
.L_x_288:


//--------------------- .text.cudaComputeLPCLattice --------------------------
	.section	.text.cudaComputeLPCLattice,"ax",@progbits
	.align	128
        .global         cudaComputeLPCLattice
        .type           cudaComputeLPCLattice,@function
        .size           cudaComputeLPCLattice,(.L_x_274 - cudaComputeLPCLattice)
        .other          cudaComputeLPCLattice,@"STO_CUDA_ENTRY STV_DEFAULT"
cudaComputeLPCLattice:
.text.cudaComputeLPCLattice:
[----:B------:R-:W-:Y:S01]  /*0000*/  LDC R1, c[0x0][0x37c] ;  /* 0x0000df00ff017b82 */ /* 0x000fe20000000800 */
[----:B------:R-:W0:Y:S01]  /*0010*/  S2R R4, SR_TID.X ;  /* 0x0000000000047919 */ /* 0x000e220000002100 */
[----:B------:R-:W1:Y:S01]  /*0020*/  LDCU.64 UR10, c[0x0][0x358] ;  /* 0x00006b00ff0a77ac */ /* 0x000e620008000a00 */
[----:B0-----:R-:W-:-:S13]  /*0030*/  ISETP.GT.U32.AND P0, PT, R4, 0x2f, PT ;  /* 0x0000002f0400780c */ /* 0x001fda0003f04070 */
[----:B------:R-:W0:Y:S01]  /*0040*/  @!P0 S2R R5, SR_CTAID.Y ;  /* 0x0000000000058919 */ /* 0x000e220000002600 */
[----:B------:R-:W0:Y:S08]  /*0050*/  @!P0 LDC R0, c[0x0][0x388] ;  /* 0x0000e200ff008b82 */ /* 0x000e300000000800 */
[----:B------:R-:W2:Y:S01]  /*0060*/  @!P0 LDC.64 R2, c[0x0][0x380] ;  /* 0x0000e000ff028b82 */ /* 0x000ea20000000a00 */
[----:B0-----:R-:W-:-:S04]  /*0070*/  @!P0 IMAD R5, R5, R0, RZ ;  /* 0x0000000005058224 */ /* 0x001fc800078e02ff */
[----:B--2---:R-:W-:-:S04]  /*0080*/  @!P0 IMAD.WIDE.U32 R2, R5, 0xc0, R2 ;  /* 0x000000c005028825 */ /* 0x004fc800078e0002 */
[----:B------:R-:W-:-:S06]  /*0090*/  @!P0 IMAD.WIDE.U32 R2, R4, 0x4, R2 ;  /* 0x0000000404028825 */ /* 0x000fcc00078e0002 */
[----:B-1----:R-:W2:Y:S01]  /*00a0*/  @!P0 LDG.E R3, desc[UR10][R2.64] ;  /* 0x0000000a02038981 */ /* 0x002ea2000c1e1900 */
[----:B------:R-:W0:Y:S01]  /*00b0*/  S2UR UR5, SR_CgaCtaId ;  /* 0x00000000000579c3 */ /* 0x000e220000008800 */
[----:B------:R-:W-:Y:S02]  /*00c0*/  UMOV UR4, 0x400 ;  /* 0x0000040000047882 */ /* 0x000fe40000000000 */
[----:B0-----:R-:W-:-:S06]  /*00d0*/  ULEA UR4, UR5, UR4, 0x18 ;  /* 0x0000000405047291 */ /* 0x001fcc000f8ec0ff */
[----:B------:R-:W-:-:S05]  /*00e0*/  LEA R0, R4, UR4, 0x2 ;  /* 0x0000000404007c11 */ /* 0x000fca000f8e10ff */
[----:B--2---:R-:W-:Y:S01]  /*00f0*/  @!P0 STS [R0], R3 ;  /* 0x0000000300008388 */ /* 0x004fe20000000800 */
[----:B------:R-:W-:Y:S06]  /*0100*/  BAR.SYNC.DEFER_BLOCKING 0x0 ;  /* 0x0000000000007b1d */ /* 0x000fec0000010000 */
[----:B------:R-:W0:Y:S02]  /*0110*/  LDS R5, [UR4+0x1c] ;  /* 0x00001c04ff057984 */ /* 0x000e240008000800 */
[C---:B0-----:R-:W-:Y:S01]  /*0120*/  ISETP.GE.U32.AND P0, PT, R4.reuse, R5, PT ;  /* 0x000000050400720c */ /* 0x041fe20003f06070 */
[----:B------:R-:W-:-:S12]  /*0130*/  VIADD R5, R4, 0x100 ;  /* 0x0000010004057836 */ /* 0x000fd80000000000 */
[----:B------:R-:W0:Y:S04]  /*0140*/  @!P0 LDS R11, [UR4+0x4] ;  /* 0x00000404ff0b8984 */ /* 0x000e280008000800 */
[----:B------:R-:W1:Y:S01]  /*0150*/  LDS R6, [UR4+0x1c] ;  /* 0x00001c04ff067984 */ /* 0x000e620008000800 */
[----:B0-----:R-:W-:Y:S01]  /*0160*/  @!P0 IMAD.IADD R11, R11, 0x1, R4 ;  /* 0x000000010b0b8824 */ /* 0x001fe200078e0204 */
[----:B-1----:R-:W-:Y:S02]  /*0170*/  ISETP.GE.U32.AND P1, PT, R5, R6, PT ;  /* 0x000000060500720c */ /* 0x002fe40003f26070 */
[----:B------:R-:W0:Y:S11]  /*0180*/  @!P0 LDC.64 R6, c[0x0][0x390] ;  /* 0x0000e400ff068b82 */ /* 0x000e360000000a00 */
[----:B------:R-:W1:Y:S01]  /*0190*/  @!P1 LDS R2, [UR4+0x4] ;  /* 0x00000404ff029984 */ /* 0x000e620008000800 */
[----:B------:R-:W2:Y:S01]  /*01a0*/  @!P1 LDC.64 R8, c[0x0][0x390] ;  /* 0x0000e400ff089b82 */ /* 0x000ea20000000a00 */
[----:B0-----:R-:W-:-:S04]  /*01b0*/  @!P0 IMAD.WIDE.U32 R6, R11, 0x4, R6 ;  /* 0x000000040b068825 */ /* 0x001fc800078e0006 */
[----:B-1----:R-:W-:-:S04]  /*01c0*/  @!P1 IMAD.IADD R3, R5, 0x1, R2 ;  /* 0x0000000105039824 */ /* 0x002fc800078e0202 */
[----:B--2---:R-:W-:Y:S01]  /*01d0*/  @!P1 IMAD.WIDE.U32 R8, R3, 0x4, R8 ;  /* 0x0000000403089825 */ /* 0x004fe200078e0008 */
[----:B------:R-:W-:-:S06]  /*01e0*/  CS2R R2, SRZ ;  /* 0x0000000000027805 */ /* 0x000fcc000001ff00 */
[----:B------:R-:W2:Y:S04]  /*01f0*/  @!P0 LDG.E R2, desc[UR10][R6.64] ;  /* 0x0000000a06028981 */ /* 0x000ea8000c1e1900 */
[----:B------:R-:W2:Y:S01]  /*0200*/  @!P1 LDG.E R3, desc[UR10][R8.64] ;  /* 0x0000000a08039981 */ /* 0x000ea2000c1e1900 */
[C---:B------:R-:W-:Y:S01]  /*0210*/  ISETP.GT.U32.AND P3, PT, R4.reuse, 0x7f, PT ;  /* 0x0000007f0400780c */ /* 0x040fe20003f64070 */
[----:B------:R-:W-:Y:S01]  /*0220*/  BSSY.RECONVERGENT B0, `(.L_x_150) ;  /* 0x0000033000007945 */ /* 0x000fe20003800200 */
[C---:B------:R-:W-:Y:S02]  /*0230*/  ISETP.GT.U32.AND P2, PT, R4.reuse, 0x3f, PT ;  /* 0x0000003f0400780c */ /* 0x040fe40003f44070 */
[----:B------:R-:W-:Y:S02]  /*0240*/  ISETP.GT.U32.AND P1, PT, R4, 0x1f, PT ;  /* 0x0000001f0400780c */ /* 0x000fe40003f24070 */
[----:B------:R-:W-:-:S02]  /*0250*/  PLOP3.LUT P0, PT, PT, PT, PT, 0x8, 0x80 ;  /* 0x000000000080781c */ /* 0x000fc40003f0e170 */
[----:B--2---:R-:W-:-:S05]  /*0260*/  LOP3.LUT R11, R3, R2, RZ, 0xfc, !PT ;  /* 0x00000002030b7212 */ /* 0x004fca00078efcff */
[----:B------:R-:W-:Y:S01]  /*0270*/  STS [R0+0xec0], R11 ;  /* 0x000ec00b00007388 */ /* 0x000fe20000000800 */
[----:B------:R-:W-:Y:S06]  /*0280*/  BAR.SYNC.DEFER_BLOCKING 0x0 ;  /* 0x0000000000007b1d */ /* 0x000fec0000010000 */
[----:B------:R-:W-:Y:S04]  /*0290*/  @!P3 LDS R10, [R0+0x10c0] ;  /* 0x0010c000000ab984 */ /* 0x000fe80000000800 */
[----:B------:R-:W0:Y:S02]  /*02a0*/  @!P3 LDS R13, [R0+0xec0] ;  /* 0x000ec000000db984 */ /* 0x000e240000000800 */
[----:B0-----:R-:W-:-:S05]  /*02b0*/  @!P3 LOP3.LUT R13, R13, R10, RZ, 0xfc, !PT ;  /* 0x0000000a0d0db212 */ /* 0x001fca00078efcff */
[----:B------:R-:W-:Y:S01]  /*02c0*/  @!P3 STS [R0+0xec0], R13 ;  /* 0x000ec00d0000b388 */ /* 0x000fe20000000800 */
        /* <DEDUP_REMOVED lines=9> */
[----:B------:R0:W-:Y:S01]  /*0360*/  @!P1 STS [R0+0xec0], R9 ;  /* 0x000ec00900009388 */ /* 0x0001e20000000800 */
[----:B------:R-:W-:Y:S06]  /*0370*/  BAR.SYNC.DEFER_BLOCKING 0x0 ;  /* 0x0000000000007b1d */ /* 0x000fec0000010000 */
[----:B------:R-:W-:Y:S05]  /*0380*/  @P1 BRA `(.L_x_151) ;  /* 0x0000000000701947 */ /* 0x000fea0003800000 */
[----:B------:R-:W-:Y:S01]  /*0390*/  LDS R6, [R0+0xf00] ;  /* 0x000f000000067984 */ /* 0x000fe20000000800 */
[----:B------:R-:W-:-:S03]  /*03a0*/  ISETP.NE.AND P4, PT, R4, RZ, PT ;  /* 0x000000ff0400720c */ /* 0x000fc60003f85270 */
[----:B------:R-:W1:Y:S02]  /*03b0*/  LDS R7, [R0+0xec0] ;  /* 0x000ec00000077984 */ /* 0x000e640000000800 */
[----:B-1----:R-:W-:-:S05]  /*03c0*/  LOP3.LUT R7, R7, R6, RZ, 0xfc, !PT ;  /* 0x0000000607077212 */ /* 0x002fca00078efcff */
[----:B------:R-:W-:Y:S04]  /*03d0*/  STS [R0+0xec0], R7 ;  /* 0x000ec00700007388 */ /* 0x000fe80000000800 */
[----:B------:R-:W-:Y:S04]  /*03e0*/  LDS R6, [R0+0xee0] ;  /* 0x000ee00000067984 */ /* 0x000fe80000000800 */
[----:B0-----:R-:W0:Y:S02]  /*03f0*/  LDS R9, [R0+0xec0] ;  /* 0x000ec00000097984 */ /* 0x001e240000000800 */
[----:B0-----:R-:W-:-:S05]  /*0400*/  LOP3.LUT R9, R9, R6, RZ, 0xfc, !PT ;  /* 0x0000000609097212 */ /* 0x001fca00078efcff */
[----:B------:R-:W-:Y:S04]  /*0410*/  STS [R0+0xec0], R9 ;  /* 0x000ec00900007388 */ /* 0x000fe80000000800 */
[----:B------:R-:W-:Y:S04]  /*0420*/  LDS R6, [R0+0xed0] ;  /* 0x000ed00000067984 */ /* 0x000fe80000000800 */
[----:B------:R-:W0:Y:S02]  /*0430*/  LDS R11, [R0+0xec0] ;  /* 0x000ec000000b7984 */ /* 0x000e240000000800 */
        /* <DEDUP_REMOVED lines=9> */
[----:B------:R1:W-:Y:S01]  /*04d0*/  STS [R0+0xec0], R7 ;  /* 0x000ec00700007388 */ /* 0x0003e20000000800 */
[----:B------:R-:W-:Y:S05]  /*04e0*/  @P4 BRA `(.L_x_151) ;  /* 0x0000000000184947 */ /* 0x000fea0003800000 */
[----:B------:R-:W0:Y:S01]  /*04f0*/  LDS R6, [UR4+0xec0] ;  /* 0x000ec004ff067984 */ /* 0x000e220008000800 */
[----:B------:R-:W-:Y:S01]  /*0500*/  PLOP3.LUT P0, PT, PT, PT, PT, 0x80, 0x8 ;  /* 0x000000000008781c */ /* 0x000fe20003f0f070 */
[----:B0-----:R-:W1:Y:S08]  /*0510*/  BREV R6, R6 ;  /* 0x0000000600067301 */ /* 0x001e700000000000 */
[----:B-1----:R-:W0:Y:S02]  /*0520*/  FLO.U32.SH R7, R6 ;  /* 0x0000000600077300 */ /* 0x002e2400000e0400 */
[----:B0-----:R-:W-:-:S05]  /*0530*/  VIMNMX R7, PT, PT, RZ, R7, !PT ;  /* 0x00000007ff077248 */ /* 0x001fca0007fe0100 */
[----:B------:R2:W-:Y:S02]  /*0540*/  STS [UR4+0x2c], R7 ;  /* 0x00002c07ff007988 */ /* 0x0005e40008000804 */
.L_x_151:
[----:B------:R-:W-:Y:S05]  /*0550*/  BSYNC.RECONVERGENT B0 ;  /* 0x0000000000007941 */ /* 0x000fea0003800200 */
.L_x_150:
[----:B------:R-:W3:Y:S01]  /*0560*/  LDCU UR5, c[0x0][0x388] ;  /* 0x00007100ff0577ac */ /* 0x000ee20008000800 */
[----:B------:R-:W-:Y:S01]  /*0570*/  SHF.R.S32.HI R8, RZ, 0x1f, R3 ;  /* 0x0000001fff087819 */ /* 0x000fe20000011403 */
[----:B------:R-:W-:Y:S01]  /*0580*/  BSSY.RECONVERGENT B0, `(.L_x_152) ;  /* 0x0000032000007945 */ /* 0x000fe20003800200 */
[----:B------:R-:W-:Y:S02]  /*0590*/  SHF.R.S32.HI R13, RZ, 0x1f, R2 ;  /* 0x0000001fff0d7819 */ /* 0x000fe40000011402 */
[----:B------:R-:W-:-:S04]  /*05a0*/  LOP3.LUT R8, R8, R3, RZ, 0x3c, !PT ;  /* 0x0000000308087212 */ /* 0x000fc800078e3cff */
[----:B------:R-:W-:Y:S01]  /*05b0*/  LOP3.LUT R13, R8, R13, R2, 0xf6, !PT ;  /* 0x0000000d080d7212 */ /* 0x000fe200078ef602 */
[----:B------:R-:W-:Y:S01]  /*05c0*/  BAR.SYNC.DEFER_BLOCKING 0x0 ;  /* 0x0000000000007b1d */ /* 0x000fe20000010000 */
[----:B---3--:R-:W-:-:S13]  /*05d0*/  ISETP.GE.U32.AND P4, PT, R4, UR5, PT ;  /* 0x0000000504007c0c */ /* 0x008fda000bf86070 */
[----:B------:R-:W3:Y:S01]  /*05e0*/  @!P4 S2R R11, SR_CTAID.Y ;  /* 0x00000000000bc919 */ /* 0x000ee20000002600 */
[----:B-12---:R-:W1:Y:S01]  /*05f0*/  @!P4 LDC.64 R6, c[0x0][0x380] ;  /* 0x0000e000ff06cb82 */ /* 0x006e620000000a00 */
[----:B0-----:R-:W0:Y:S04]  /*0600*/  @!P4 LDS R9, [UR4+0x2c] ;  /* 0x00002c04ff09c984 */ /* 0x001e280008000800 */
[----:B------:R-:W-:Y:S01]  /*0610*/  STS [R0+0xec0], R13 ;  /* 0x000ec00d00007388 */ /* 0x000fe20000000800 */
[----:B---3--:R-:W-:-:S04]  /*0620*/  @!P4 IMAD R11, R11, UR5, R4 ;  /* 0x000000050b0bcc24 */ /* 0x008fc8000f8e0204 */
[----:B-1----:R-:W-:-:S05]  /*0630*/  @!P4 IMAD.WIDE.U32 R6, R11, 0xc0, R6 ;  /* 0x000000c00b06c825 */ /* 0x002fca00078e0006 */
[----:B0-----:R-:W-:Y:S01]  /*0640*/  @!P4 STG.E desc[UR10][R6.64+0x2c], R9 ;  /* 0x00002c090600c986 */ /* 0x001fe2000c10190a */
        /* <DEDUP_REMOVED lines=36> */
[----:B------:R1:W-:Y:S02]  /*0890*/  STS [R0+0xec0], R7 ;  /* 0x000ec00700007388 */ /* 0x0003e40000000800 */
.L_x_153:
[----:B------:R-:W-:Y:S05]  /*08a0*/  BSYNC.RECONVERGENT B0 ;  /* 0x0000000000007941 */ /* 0x000fea0003800200 */
.L_x_152:
[----:B------:R-:W-:Y:S04]  /*08b0*/  BSSY.RECONVERGENT B0, `(.L_x_154) ;  /* 0x0000008000007945 */ /* 0x000fe80003800200 */
[----:B------:R-:W-:Y:S05]  /*08c0*/  @!P0 BRA `(.L_x_155) ;  /* 0x0000000000188947 */ /* 0x000fea0003800000 */
[----:B------:R-:W2:Y:S04]  /*08d0*/  LDS R6, [UR4+0xec0] ;  /* 0x000ec004ff067984 */ /* 0x000ea80008000800 */
[----:B01----:R-:W0:Y:S01]  /*08e0*/  LDS R7, [UR4+0x2c] ;  /* 0x00002c04ff077984 */ /* 0x003e220008000800 */
[----:B--2---:R-:W0:Y:S02]  /*08f0*/  FLO.U32 R6, R6 ;  /* 0x0000000600067300 */ /* 0x004e2400000e0000 */
[----:B0-----:R-:W-:-:S04]  /*0900*/  IADD3 R7, PT, PT, R7, 0x1f, -R6 ;  /* 0x0000001f07077810 */ /* 0x001fc80007ffe806 */
[----:B------:R-:W-:-:S05]  /*0910*/  IADD3 R7, PT, PT, -R7, 0x20, RZ ;  /* 0x0000002007077810 */ /* 0x000fca0007ffe1ff */
[----:B------:R2:W-:Y:S02]  /*0920*/  STS [UR4+0x30], R7 ;  /* 0x00003007ff007988 */ /* 0x0005e40008000804 */
.L_x_155:
[----:B------:R-:W-:Y:S05]  /*0930*/  BSYNC.RECONVERGENT B0 ;  /* 0x0000000000007941 */ /* 0x000fea0003800200 */
.L_x_154:
[----:B------:R-:W-:Y:S06]  /*0940*/  BAR.SYNC.DEFER_BLOCKING 0x0 ;  /* 0x0000000000007b1d */ /* 0x000fec0000010000 */
[----:B------:R-:W3:Y:S01]  /*0950*/  LDCU UR5, c[0x0][0x39c] ;  /* 0x00007380ff0577ac */ /* 0x000ee20008000800 */
[----:B012---:R-:W0:Y:S01]  /*0960*/  LDS R7, [UR4+0x2c] ;  /* 0x00002c04ff077984 */ /* 0x007e220008000800 */
[----:B---3--:R-:W-:-:S03]  /*0970*/  UISETP.GE.AND UP0, UPT, UR5, 0x1, UPT ;  /* 0x000000010500788c */ /* 0x008fc6000bf06270 */
[----:B------:R-:W1:Y:S01]  /*0980*/  LDS R6, [UR4+0x2c] ;  /* 0x00002c04ff067984 */ /* 0x000e620008000800 */
[----:B0-----:R-:W-:Y:S02]  /*0990*/  SHF.R.S32.HI R7, RZ, R7, R2 ;  /* 0x00000007ff077219 */ /* 0x001fe40000011402 */
[----:B-1----:R-:W-:Y:S02]  /*09a0*/  SHF.R.S32.HI R6, RZ, R6, R3 ;  /* 0x00000006ff067219 */ /* 0x002fe40000011403 */
[----:B------:R-:W-:Y:S02]  /*09b0*/  I2FP.F32.S32 R3, R7 ;  /* 0x0000000700037245 */ /* 0x000fe40000201400 */
[----:B------:R-:W-:-:S03]  /*09c0*/  I2FP.F32.S32 R9, R6 ;  /* 0x0000000600097245 */ /* 0x000fc60000201400 */
[----:B------:R0:W-:Y:S04]  /*09d0*/  STS [R0+0xc0], R3 ;  /* 0x0000c00300007388 */ /* 0x0001e80000000800 */
[----:B------:R0:W-:Y:S01]  /*09e0*/  STS [R0+0x4c0], R9 ;  /* 0x0004c00900007388 */ /* 0x0001e20000000800 */
[----:B------:R-:W-:Y:S06]  /*09f0*/  BAR.SYNC.DEFER_BLOCKING 0x0 ;  /* 0x0000000000007b1d */ /* 0x000fec0000010000 */
[----:B------:R-:W-:Y:S05]  /*0a00*/  BRA.U !UP0, `(.L_x_156) ;  /* 0x0000000908c07547 */ /* 0x000fea000b800000 */
[----:B------:R-:W-:Y:S01]  /*0a10*/  IMAD.MOV.U32 R2, RZ, RZ, R7 ;  /* 0x000000ffff027224 */ /* 0x000fe200078e0007 */
[----:B------:R-:W1:Y:S01]  /*0a20*/  LDCU UR6, c[0x0][0x39c] ;  /* 0x00007380ff0677ac */ /* 0x000e620008000800 */
[----:B0-----:R-:W-:Y:S02]  /*0a30*/  IMAD.MOV.U32 R3, RZ, RZ, R6 ;  /* 0x000000ffff037224 */ /* 0x001fe400078e0006 */
[----:B------:R-:W-:-:S07]  /*0a40*/  IMAD.MOV.U32 R7, RZ, RZ, 0x1 ;  /* 0x00000001ff077424 */ /* 0x000fce00078e00ff */
.L_x_162:
[----:B------:R-:W0:Y:S01]  /*0a50*/  S2R R9, SR_CgaCtaId ;  /* 0x0000000000097919 */ /* 0x000e220000008800 */
[----:B------:R-:W-:Y:S01]  /*0a60*/  MOV R6, 0x400 ;  /* 0x0000040000067802 */ /* 0x000fe20000000f00 */
[----:B------:R-:W-:Y:S01]  /*0a70*/  IMAD R8, R7, 0x4, R0 ;  /* 0x0000000407087824 */ /* 0x000fe200078e0200 */
[----:B------:R-:W-:Y:S02]  /*0a80*/  BSSY.RECONVERGENT B0, `(.L_x_157) ;  /* 0x0000049000007945 */ /* 0x000fe40003800200 */
[----:B0-----:R-:W-:Y:S01]  /*0a90*/  LEA R6, R9, R6, 0x18 ;  /* 0x0000000609067211 */ /* 0x001fe200078ec0ff */
[----:B------:R-:W-:-:S04]  /*0aa0*/  IMAD.IADD R9, R4, 0x1, R7 ;  /* 0x0000000104097824 */ /* 0x000fc800078e0207 */
[----:B------:R-:W0:Y:S01]  /*0ab0*/  LDS R10, [R6+0x1c] ;  /* 0x00001c00060a7984 */ /* 0x000e220000000800 */
[----:B------:R-:W-:-:S03]  /*0ac0*/  VIADD R12, R9, 0x100 ;  /* 0x00000100090c7836 */ /* 0x000fc60000000000 */
[----:B------:R-:W-:Y:S04]  /*0ad0*/  LDS R11, [R8+0xc0] ;  /* 0x0000c000080b7984 */ /* 0x000fe80000000800 */
[----:B------:R-:W2:Y:S04]  /*0ae0*/  LDS R13, [R6+0x1c] ;  /* 0x00001c00060d7984 */ /* 0x000ea80000000800 */
[----:B------:R-:W-:Y:S04]  /*0af0*/  LDS R14, [R8+0x4c0] ;  /* 0x0004c000080e7984 */ /* 0x000fe80000000800 */
[----:B------:R-:W3:Y:S04]  /*0b00*/  LDS R16, [R6+0x1c] ;  /* 0x00001c0006107984 */ /* 0x000ee80000000800 */
[----:B----4-:R-:W4:Y:S01]  /*0b10*/  LDS R15, [R6+0x1c] ;  /* 0x00001c00060f7984 */ /* 0x010f220000000800 */
[----:B0-----:R-:W-:-:S04]  /*0b20*/  ISETP.GE.U32.AND P1, PT, R9, R10, PT ;  /* 0x0000000a0900720c */ /* 0x001fc80003f26070 */
[----:B------:R-:W-:Y:S02]  /*0b30*/  FSEL R10, RZ, 1, P1 ;  /* 0x3f800000ff0a7808 */ /* 0x000fe40000800000 */
[----:B------:R-:W-:Y:S02]  /*0b40*/  ISETP.GT.U32.AND P1, PT, R4, 0x7f, PT ;  /* 0x0000007f0400780c */ /* 0x000fe40003f24070 */
[----:B--2---:R-:W-:Y:S01]  /*0b50*/  ISETP.GE.U32.AND P2, PT, R12, R13, PT ;  /* 0x0000000d0c00720c */ /* 0x004fe20003f46070 */
[----:B------:R-:W-:Y:S01]  /*0b60*/  FMUL R10, R10, R11 ;  /* 0x0000000b0a0a7220 */ /* 0x000fe20000400000 */
[----:B---3--:R-:W-:Y:S02]  /*0b70*/  ISETP.GE.U32.AND P3, PT, R9, R16, PT ;  /* 0x000000100900720c */ /* 0x008fe40003f66070 */
[----:B------:R-:W-:Y:S02]  /*0b80*/  FSEL R9, RZ, 1, P2 ;  /* 0x3f800000ff097808 */ /* 0x000fe40001000000 */
[----:B----4-:R-:W-:-:S02]  /*0b90*/  ISETP.GE.U32.AND P2, PT, R12, R15, PT ;  /* 0x0000000f0c00720c */ /* 0x010fc40003f46070 */
[----:B------:R-:W-:Y:S01]  /*0ba0*/  SEL R2, R2, RZ, !P3 ;  /* 0x000000ff02027207 */ /* 0x000fe20005800000 */
[----:B------:R-:W-:Y:S01]  /*0bb0*/  FMUL R9, R9, R14 ;  /* 0x0000000e09097220 */ /* 0x000fe20000400000 */
[----:B------:R-:W-:Y:S02]  /*0bc0*/  SEL R15, R3, RZ, !P2 ;  /* 0x000000ff030f7207 */ /* 0x000fe40005000000 */
[----:B------:R-:W-:Y:S01]  /*0bd0*/  ISETP.GT.U32.AND P2, PT, R4, 0x3f, PT ;  /* 0x0000003f0400780c */ /* 0x000fe20003f44070 */
[----:B------:R-:W-:Y:S02]  /*0be0*/  IMAD R12, R2, R2, RZ ;  /* 0x00000002020c7224 */ /* 0x000fe400078e02ff */
[----:B------:R-:W-:Y:S01]  /*0bf0*/  FMUL R3, R9, R9 ;  /* 0x0000000909037220 */ /* 0x000fe20000400000 */
[----:B------:R-:W-:Y:S01]  /*0c00*/  IMAD R11, R15, R15, RZ ;  /* 0x0000000f0f0b7224 */ /* 0x000fe200078e02ff */
[----:B------:R-:W-:Y:S02]  /*0c10*/  ISETP.GT.U32.AND P3, PT, R4, 0x1f, PT ;  /* 0x0000001f0400780c */ /* 0x000fe40003f64070 */
[----:B------:R-:W-:Y:S01]  /*0c20*/  I2FP.F32.U32 R12, R12 ;  /* 0x0000000c000c7245 */ /* 0x000fe20000201000 */
[----:B------:R-:W-:Y:S01]  /*0c30*/  FFMA R3, R10, R10, R3 ;  /* 0x0000000a0a037223 */ /* 0x000fe20000000003 */
[----:B------:R-:W-:-:S03]  /*0c40*/  I2FP.F32.U32 R14, R11 ;  /* 0x0000000b000e7245 */ /* 0x000fc60000201000 */
[----:B------:R-:W-:-:S04]  /*0c50*/  FADD R3, R3, R12 ;  /* 0x0000000c03037221 */ /* 0x000fc80000000000 */
[----:B------:R-:W-:-:S05]  /*0c60*/  FADD R3, R3, R14 ;  /* 0x0000000e03037221 */ /* 0x000fca0000000000 */
[----:B------:R-:W-:Y:S01]  /*0c70*/  STS [R0+0xec0], R3 ;  /* 0x000ec00300007388 */ /* 0x000fe20000000800 */
[----:B------:R-:W-:Y:S06]  /*0c80*/  BAR.SYNC.DEFER_BLOCKING 0x0 ;  /* 0x0000000000007b1d */ /* 0x000fec0000010000 */
[----:B------:R-:W-:Y:S04]  /*0c90*/  @!P1 LDS R11, [R0+0x10c0] ;  /* 0x0010c000000b9984 */ /* 0x000fe80000000800 */
[----:B------:R-:W0:Y:S02]  /*0ca0*/  @!P1 LDS R12, [R0+0xec0] ;  /* 0x000ec000000c9984 */ /* 0x000e240000000800 */
[----:B0-----:R-:W-:-:S05]  /*0cb0*/  @!P1 FADD R11, R11, R12 ;  /* 0x0000000c0b0b9221 */ /* 0x001fca0000000000 */
[----:B------:R0:W-:Y:S01]  /*0cc0*/  @!P1 STS [R0+0xec0], R11 ;  /* 0x000ec00b00009388 */ /* 0x0001e20000000800 */
[----:B------:R-:W-:Y:S01]  /*0cd0*/  BAR.SYNC.DEFER_BLOCKING 0x0 ;  /* 0x0000000000007b1d */ /* 0x000fe20000010000 */
[----:B0-----:R-:W-:-:S05]  /*0ce0*/  I2FP.F32.S32 R11, R2 ;  /* 0x00000002000b7245 */ /* 0x001fca0000201400 */
[----:B------:R-:W-:Y:S04]  /*0cf0*/  @!P2 LDS R12, [R0+0xfc0] ;  /* 0x000fc000000ca984 */ /* 0x000fe80000000800 */
[----:B------:R-:W0:Y:S02]  /*0d00*/  @!P2 LDS R13, [R0+0xec0] ;  /* 0x000ec000000da984 */ /* 0x000e240000000800 */
[----:B0-----:R-:W-:Y:S01]  /*0d10*/  @!P2 FADD R13, R12, R13 ;  /* 0x0000000d0c0da221 */ /* 0x001fe20000000000 */
[----:B------:R-:W-:-:S04]  /*0d20*/  I2FP.F32.S32 R12, R15 ;  /* 0x0000000f000c7245 */ /* 0x000fc80000201400 */
[----:B------:R-:W-:Y:S01]  /*0d30*/  @!P2 STS [R0+0xec0], R13 ;  /* 0x000ec00d0000a388 */ /* 0x000fe20000000800 */
[----:B------:R-:W-:Y:S01]  /*0d40*/  FMUL R15, R9, R12 ;  /* 0x0000000c090f7220 */ /* 0x000fe20000400000 */
[----:B------:R-:W-:Y:S03]  /*0d50*/  BAR.SYNC.DEFER_BLOCKING 0x0 ;  /* 0x0000000000007b1d */ /* 0x000fe60000010000 */
[----:B------:R-:W-:-:S03]  /*0d60*/  FFMA R19, R10, R11, R15 ;  /* 0x0000000b0a137223 */ /* 0x000fc6000000000f */
[----:B------:R-:W-:Y:S04]  /*0d70*/  @!P3 LDS R3, [R0+0xf40] ;  /* 0x000f40000003b984 */ /* 0x000fe80000000800 */
[----:B------:R-:W0:Y:S02]  /*0d80*/  @!P3 LDS R14, [R0+0xec0] ;  /* 0x000ec000000eb984 */ /* 0x000e240000000800 */
[----:B0-----:R-:W-:-:S05]  /*0d90*/  @!P3 FADD R3, R3, R14 ;  /* 0x0000000e0303b221 */ /* 0x001fca0000000000 */
[----:B------:R0:W-:Y:S01]  /*0da0*/  @!P3 STS [R0+0xec0], R3 ;  /* 0x000ec0030000b388 */ /* 0x0001e20000000800 */
[----:B------:R-:W-:Y:S06]  /*0db0*/  BAR.SYNC.DEFER_BLOCKING 0x0 ;  /* 0x0000000000007b1d */ /* 0x000fec0000010000 */
[----:B------:R-:W-:Y:S05]  /*0dc0*/  @P3 BRA `(.L_x_158) ;  /* 0x0000000000503947 */ /* 0x000fea0003800000 */
[----:B------:R-:W-:Y:S04]  /*0dd0*/  LDS R2, [R0+0xf00] ;  /* 0x000f000000027984 */ /* 0x000fe80000000800 */
[----:B0-----:R-:W0:Y:S02]  /*0de0*/  LDS R3, [R0+0xec0] ;  /* 0x000ec00000037984 */ /* 0x001e240000000800 */
[----:B0-----:R-:W-:-:S05]  /*0df0*/  FADD R3, R2, R3 ;  /* 0x0000000302037221 */ /* 0x001fca0000000000 */
[----:B------:R-:W-:Y:S04]  /*0e00*/  STS [R0+0xec0], R3 ;  /* 0x000ec00300007388 */ /* 0x000fe80000000800 */
[----:B------:R-:W-:Y:S04]  /*0e10*/  LDS R2, [R0+0xee0] ;  /* 0x000ee00000027984 */ /* 0x000fe80000000800 */
[----:B------:R-:W0:Y:S02]  /*0e20*/  LDS R13, [R0+0xec0] ;  /* 0x000ec000000d7984 */ /* 0x000e240000000800 */
        /* <DEDUP_REMOVED lines=13> */
[----:B------:R2:W-:Y:S02]  /*0f00*/  STS [R0+0xec0], R3 ;  /* 0x000ec00300007388 */ /* 0x0005e40000000800 */
.L_x_158:
[----:B-1----:R-:W-:Y:S05]  /*0f10*/  BSYNC.RECONVERGENT B0 ;  /* 0x0000000000007941 */ /* 0x002fea0003800200 */
.L_x_157:
[----:B------:R-:W-:Y:S06]  /*0f20*/  BAR.SYNC.DEFER_BLOCKING 0x0 ;  /* 0x0000000000007b1d */ /* 0x000fec0000010000 */
[----:B------:R-:W-:Y:S01]  /*0f30*/  BSSY.RECONVERGENT B0, `(.L_x_159) ;  /* 0x0000029000007945 */ /* 0x000fe20003800200 */
[----:B0-2---:R-:W-:Y:S01]  /*0f40*/  LDS R3, [R6+0xec0] ;  /* 0x000ec00006037984 */ /* 0x005fe20000000800 */
[----:B------:R-:W-:Y:S06]  /*0f50*/  BAR.SYNC.DEFER_BLOCKING 0x0 ;  /* 0x0000000000007b1d */ /* 0x000fec0000010000 */
[----:B------:R-:W-:Y:S02]  /*0f60*/  STS [R0+0xec0], R19 ;  /* 0x000ec01300007388 */ /* 0x000fe40000000800 */
[----:B------:R-:W-:Y:S06]  /*0f70*/  BAR.SYNC.DEFER_BLOCKING 0x0 ;  /* 0x0000000000007b1d */ /* 0x000fec0000010000 */
[----:B------:R-:W-:Y:S04]  /*0f80*/  @!P1 LDS R2, [R0+0x10c0] ;  /* 0x0010c00000029984 */ /* 0x000fe80000000800 */
[----:B------:R-:W0:Y:S02]  /*0f90*/  @!P1 LDS R13, [R0+0xec0] ;  /* 0x000ec000000d9984 */ /* 0x000e240000000800 */
[----:B0-----:R-:W-:-:S05]  /*0fa0*/  @!P1 FADD R13, R2, R13 ;  /* 0x0000000d020d9221 */ /* 0x001fca0000000000 */
[----:B------:R-:W-:Y:S01]  /*0fb0*/  @!P1 STS [R0+0xec0], R13 ;  /* 0x000ec00d00009388 */ /* 0x000fe20000000800 */
        /* <DEDUP_REMOVED lines=9> */
[----:B------:R0:W-:Y:S01]  /*1050*/  @!P3 STS [R0+0xec0], R17 ;  /* 0x000ec0110000b388 */ /* 0x0001e20000000800 */
[----:B------:R-:W-:Y:S06]  /*1060*/  BAR.SYNC.DEFER_BLOCKING 0x0 ;  /* 0x0000000000007b1d */ /* 0x000fec0000010000 */
[----:B------:R-:W-:Y:S05]  /*1070*/  @P3 BRA `(.L_x_160) ;  /* 0x0000000000503947 */ /* 0x000fea0003800000 */
[----:B------:R-:W-:Y:S04]  /*1080*/  LDS R2, [R0+0xf00] ;  /* 0x000f000000027984 */ /* 0x000fe80000000800 */
[----:B------:R-:W1:Y:S02]  /*1090*/  LDS R13, [R0+0xec0] ;  /* 0x000ec000000d7984 */ /* 0x000e640000000800 */
[----:B-1----:R-:W-:-:S05]  /*10a0*/  FADD R13, R2, R13 ;  /* 0x0000000d020d7221 */ /* 0x002fca0000000000 */
[----:B------:R-:W-:Y:S04]  /*10b0*/  STS [R0+0xec0], R13 ;  /* 0x000ec00d00007388 */ /* 0x000fe80000000800 */
[----:B------:R-:W-:Y:S04]  /*10c0*/  LDS R2, [R0+0xee0] ;  /* 0x000ee00000027984 */ /* 0x000fe80000000800 */
[----:B------:R-:W1:Y:S02]  /*10d0*/  LDS R15, [R0+0xec0] ;  /* 0x000ec000000f7984 */ /* 0x000e640000000800 */
[----:B-1----:R-:W-:-:S05]  /*10e0*/  FADD R15, R2, R15 ;  /* 0x0000000f020f7221 */ /* 0x002fca0000000000 */
[----:B------:R-:W-:Y:S04]  /*10f0*/  STS [R0+0xec0], R15 ;  /* 0x000ec00f00007388 */ /* 0x000fe80000000800 */
        /* <DEDUP_REMOVED lines=12> */
.L_x_160:
[----:B------:R-:W-:Y:S05]  /*11c0*/  BSYNC.RECONVERGENT B0 ;  /* 0x0000000000007941 */ /* 0x000fea0003800200 */
.L_x_159:
[----:B------:R-:W-:Y:S01]  /*11d0*/  BAR.SYNC.DEFER_BLOCKING 0x0 ;  /* 0x0000000000007b1d */ /* 0x000fe20000010000 */
[----:B0-----:R-:W-:-:S05]  /*11e0*/  FMUL R17, R3, 0.5 ;  /* 0x3f00000003117820 */ /* 0x001fca0000400000 */
[----:B------:R-:W0:Y:S02]  /*11f0*/  MUFU.RCP R14, R17 ;  /* 0x00000011000e7308 */ /* 0x000e240000001000 */
[----:B0-----:R-:W-:Y:S01]  /*1200*/  FFMA R3, -R17, R14, 1 ;  /* 0x3f80000011037423 */ /* 0x001fe2000000010e */
[----:B------:R-:W0:Y:S03]  /*1210*/  LDS R2, [R6+0xec0] ;  /* 0x000ec00006027984 */ /* 0x000e260000000800 */
[----:B------:R-:W-:Y:S02]  /*1220*/  FFMA R3, R14, R3, R14 ;  /* 0x000000030e037223 */ /* 0x000fe4000000000e */
[----:B0-----:R-:W0:Y:S02]  /*1230*/  FCHK P1, R2, R17 ;  /* 0x0000001102007302 */ /* 0x001e240000020000 */
[----:B------:R-:W-:-:S04]  /*1240*/  FFMA R14, R2, R3, RZ ;  /* 0x00000003020e7223 */ /* 0x000fc800000000ff */
[----:B-1----:R-:W-:-:S04]  /*1250*/  FFMA R13, -R17, R14, R2 ;  /* 0x0000000e110d7223 */ /* 0x002fc80000000102 */
[----:B------:R-:W-:Y:S01]  /*1260*/  FFMA R3, R3, R13, R14 ;  /* 0x0000000d03037223 */ /* 0x000fe2000000000e */
[----:B0-----:R-:W-:Y:S06]  /*1270*/  @!P1 BRA `(.L_x_161) ;  /* 0x00000000000c9947 */ /* 0x001fec0003800000 */
[----:B------:R-:W-:-:S07]  /*1280*/  MOV R14, 0x12a0 ;  /* 0x000012a0000e7802 */ /* 0x000fce0000000f00 */
[----:B------:R-:W-:Y:S05]  /*1290*/  CALL.REL.NOINC `($__internal_0_$__cuda_sm3x_div_rn_noftz_f32_slowpath) ;  /* 0x0000002c00687944 */ /* 0x000fea0003c00000 */
[----:B------:R-:W-:-:S07]  /*12a0*/  IMAD.MOV.U32 R3, RZ, RZ, R2 ;  /* 0x000000ffff037224 */ /* 0x000fce00078e0002 */
.L_x_161:
[C---:B------:R-:W-:Y:S01]  /*12b0*/  VIADD R13, R7.reuse, 0xffffffff ;  /* 0xffffffff070d7836 */ /* 0x040fe20000000000 */
[----:B------:R-:W-:Y:S04]  /*12c0*/  BAR.SYNC.DEFER_BLOCKING 0x0 ;  /* 0x0000000000007b1d */ /* 0x000fe80000010000 */
[----:B------:R-:W-:Y:S01]  /*12d0*/  ISETP.GE.U32.AND P1, PT, R4, R13, PT ;  /* 0x0000000d0400720c */ /* 0x000fe20003f26070 */
[----:B------:R-:W-:-:S03]  /*12e0*/  IMAD R13, R7, 0x80, R6 ;  /* 0x00000080070d7824 */ /* 0x000fc600078e0206 */
[----:B------:R-:W0:Y:S01]  /*12f0*/  S2UR UR5, SR_CgaCtaId ;  /* 0x00000000000579c3 */ /* 0x000e220000008800 */
[----:B------:R-:W-:Y:S01]  /*1300*/  UMOV UR4, 0x400 ;  /* 0x0000040000047882 */ /* 0x000fe20000000000 */
[----:B------:R-:W-:-:S07]  /*1310*/  @P0 IMAD R14, R7, 0x4, R13 ;  /* 0x00000004070e0824 */ /* 0x000fce00078e020d */
[C---:B------:R-:W-:Y:S02]  /*1320*/  @!P1 IMAD.IADD R2, R7.reuse, 0x1, -R4 ;  /* 0x0000000107029824 */ /* 0x040fe400078e0a04 */
[--C-:B------:R-:W-:Y:S02]  /*1330*/  @!P1 IMAD R15, R4, 0x4, R13.reuse ;  /* 0x00000004040f9824 */ /* 0x100fe400078e020d */
[----:B------:R-:W-:Y:S02]  /*1340*/  @!P1 IMAD R16, R2, 0x4, R13 ;  /* 0x0000000402109824 */ /* 0x000fe400078e020d */
[----:B------:R-:W-:Y:S01]  /*1350*/  @!P1 IMAD R17, R7, 0x80, R0 ;  /* 0x0000008007119824 */ /* 0x000fe200078e0200 */
[----:B------:R-:W-:Y:S04]  /*1360*/  @P0 STS [R14+0x83c], R3 ;  /* 0x00083c030e000388 */ /* 0x000fe80000000800 */
[----:B------:R-:W-:Y:S01]  /*1370*/  @!P1 LDS R2, [R15+0x7c0] ;  /* 0x0007c0000f029984 */ /* 0x000fe20000000800 */
[----:B0-----:R-:W-:-:S03]  /*1380*/  ULEA UR4, UR5, UR4, 0x18 ;  /* 0x0000000405047291 */ /* 0x001fc6000f8ec0ff */
[----:B------:R-:W0:Y:S01]  /*1390*/  @!P1 LDS R13, [R16+0x7b8] ;  /* 0x0007b800100d9984 */ /* 0x000e220000000800 */
[----:B------:R-:W-:Y:S01]  /*13a0*/  UMOV UR5, UR6 ;  /* 0x0000000600057c82 */ /* 0x000fe20008000000 */
[----:B0-----:R-:W-:-:S05]  /*13b0*/  @!P1 FFMA R2, R13, -R3, R2 ;  /* 0x800000030d029223 */ /* 0x001fca0000000002 */
[----:B------:R0:W-:Y:S04]  /*13c0*/  @!P1 STS [R17+0x840], R2 ;  /* 0x0008400211009388 */ /* 0x0001e80000000800 */
[----:B------:R-:W1:Y:S01]  /*13d0*/  LDS R6, [UR4+0x1c] ;  /* 0x00001c04ff067984 */ /* 0x000e620008000800 */
[----:B0-----:R-:W-:-:S06]  /*13e0*/  FFMA R2, -R10, R3, R11 ;  /* 0x000000030a027223 */ /* 0x001fcc000000010b */
[----:B------:R-:W2:Y:S01]  /*13f0*/  F2I.TRUNC.NTZ R2, R2 ;  /* 0x0000000200027305 */ /* 0x000ea2000020f100 */
[----:B-1----:R-:W-:-:S05]  /*1400*/  IMAD.IADD R13, R6, 0x1, -R7 ;  /* 0x00000001060d7824 */ /* 0x002fca00078e0a07 */
[----:B------:R-:W-:-:S13]  /*1410*/  ISETP.GE.U32.AND P1, PT, R4, R13, PT ;  /* 0x0000000d0400720c */ /* 0x000fda0003f26070 */
[----:B------:R-:W0:Y:S02]  /*1420*/  @!P1 LDS R6, [R8+0xc0] ;  /* 0x0000c00008069984 */ /* 0x000e240000000800 */
[----:B0-----:R-:W-:-:S05]  /*1430*/  @!P1 FFMA R13, R11, -R3, R6 ;  /* 0x800000030b0d9223 */ /* 0x001fca0000000006 */
[----:B------:R-:W-:Y:S04]  /*1440*/  @!P1 STS [R8+0xc0], R13 ;  /* 0x0000c00d08009388 */ /* 0x000fe80000000800 */
[----:B------:R-:W0:Y:S02]  /*1450*/  LDS R6, [UR4+0x1c] ;  /* 0x00001c04ff067984 */ /* 0x000e240008000800 */
[----:B0-----:R-:W-:-:S05]  /*1460*/  IMAD.IADD R6, R6, 0x1, -R7 ;  /* 0x0000000106067824 */ /* 0x001fca00078e0a07 */
[----:B------:R-:W-:-:S13]  /*1470*/  ISETP.GE.U32.AND P1, PT, R5, R6, PT ;  /* 0x000000060500720c */ /* 0x000fda0003f26070 */
[----:B------:R-:W0:Y:S02]  /*1480*/  @!P1 LDS R15, [R8+0x4c0] ;  /* 0x0004c000080f9984 */ /* 0x000e240000000800 */
[-C--:B0-----:R-:W-:Y:S01]  /*1490*/  @!P1 FFMA R15, R12, -R3.reuse, R15 ;  /* 0x800000030c0f9223 */ /* 0x081fe2000000000f */
[----:B------:R-:W-:-:S04]  /*14a0*/  FFMA R3, -R9, R3, R12 ;  /* 0x0000000309037223 */ /* 0x000fc8000000010c */
[----:B------:R3:W-:Y:S01]  /*14b0*/  @!P1 STS [R8+0x4c0], R15 ;  /* 0x0004c00f08009388 */ /* 0x0007e20000000800 */
[----:B------:R-:W-:Y:S01]  /*14c0*/  BAR.SYNC.DEFER_BLOCKING 0x0 ;  /* 0x0000000000007b1d */ /* 0x000fe20000010000 */
[C---:B------:R-:W-:Y:S01]  /*14d0*/  ISETP.NE.AND P1, PT, R7.reuse, UR5, PT ;  /* 0x0000000507007c0c */ /* 0x040fe2000bf25270 */
[----:B------:R-:W-:-:S04]  /*14e0*/  VIADD R7, R7, 0x1 ;  /* 0x0000000107077836 */ /* 0x000fc80000000000 */
[----:B------:R-:W4:Y:S08]  /*14f0*/  F2I.TRUNC.NTZ R3, R3 ;  /* 0x0000000300037305 */ /* 0x000f30000020f100 */
[----:B--23--:R-:W-:Y:S05]  /*1500*/  @P1 BRA `(.L_x_162) ;  /* 0xfffffff400501947 */ /* 0x00cfea000383ffff */
.L_x_156:
[----:B------:R-:W-:-:S04]  /*1510*/  SHF.R.U32.HI R5, RZ, 0x5, R4 ;  /* 0x00000005ff057819 */ /* 0x000fc80000011604 */
[----:B------:R-:W-:-:S13]  /*1520*/  ISETP.GE.AND P0, PT, R5, UR5, PT ;  /* 0x0000000505007c0c */ /* 0x000fda000bf06270 */
[----:B------:R-:W-:Y:S05]  /*1530*/  @P0 EXIT ;  /* 0x000000000000094d */ /* 0x000fea0003800000 */
[----:B------:R-:W1:Y:S01]  /*1540*/  LDC R7, c[0x0][0x398] ;  /* 0x0000e600ff077b82 */ /* 0x000e620000000800 */
[----:B------:R-:W2:Y:S07]  /*1550*/  LDCU UR7, c[0x0][0x388] ;  /* 0x00007100ff0777ac */ /* 0x000eae0008000800 */
[----:B------:R-:W2:Y:S01]  /*1560*/  S2UR UR6, SR_CTAID.Y ;  /* 0x00000000000679c3 */ /* 0x000ea20000002600 */
[----:B-1----:R-:W-:Y:S01]  /*1570*/  ISETP.GE.AND P0, PT, R7, 0x1, PT ;  /* 0x000000010700780c */ /* 0x002fe20003f06270 */
[----:B--2---:R-:W-:-:S12]  /*1580*/  UIMAD UR6, UR6, UR7, URZ ;  /* 0x00000007060672a4 */ /* 0x004fd8000f8e02ff */
[----:B------:R-:W-:Y:S05]  /*1590*/  @!P0 EXIT ;  /* 0x000000000000894d */ /* 0x000fea0003800000 */
[----:B------:R-:W1:Y:S01]  /*15a0*/  LDC.64 R14, c[0x0][0x380] ;  /* 0x0000e000ff0e7b82 */ /* 0x000e620000000a00 */
[C---:B------:R-:W-:Y:S01]  /*15b0*/  LOP3.LUT R2, R4.reuse, 0x1f, RZ, 0xc0, !PT ;  /* 0x0000001f04027812 */ /* 0x040fe200078ec0ff */
[----:B------:R-:W-:Y:S01]  /*15c0*/  ULEA UR7, UR5, UR6, 0x1 ;  /* 0x0000000605077291 */ /* 0x000fe2000f8e08ff */
[C---:B0---4-:R-:W-:Y:S01]  /*15d0*/  LOP3.LUT R3, R7.reuse, 0x7ffffffc, RZ, 0xc0, !PT ;  /* 0x7ffffffc07037812 */ /* 0x051fe200078ec0ff */
[----:B------:R-:W-:Y:S01]  /*15e0*/  UIMAD UR8, UR5, 0x3, UR6 ;  /* 0x00000003050878a4 */ /* 0x000fe2000f8e0206 */
[----:B------:R-:W-:Y:S02]  /*15f0*/  LOP3.LUT R6, R4, 0x3e0, RZ, 0xc0, !PT ;  /* 0x000003e004067812 */ /* 0x000fe400078ec0ff */
[----:B------:R-:W-:Y:S01]  /*1600*/  LOP3.LUT R4, R7, 0x3, RZ, 0xc0, !PT ;  /* 0x0000000307047812 */ /* 0x000fe200078ec0ff */
[----:B------:R-:W-:Y:S01]  /*1610*/  IMAD.MOV R7, RZ, RZ, -R3 ;  /* 0x000000ffff077224 */ /* 0x000fe200078e0a03 */
[----:B------:R-:W-:Y:S01]  /*1620*/  LEA R6, R6, UR4, 0x2 ;  /* 0x0000000406067c11 */ /* 0x000fe2000f8e10ff */
[----:B-1----:R-:W-:-:S07]  /*1630*/  IMAD.WIDE.U32 R14, R2, 0x4, R14 ;  /* 0x00000004020e7825 */ /* 0x002fce00078e000e */
.L_x_195:
[----:B0-----:R-:W0:Y:S01]  /*1640*/  S2UR UR5, SR_CgaCtaId ;  /* 0x00000000000579c3 */ /* 0x001e220000008800 */
[----:B-1----:R-:W1:Y:S01]  /*1650*/  LDCU UR9, c[0x0][0x398] ;  /* 0x00007300ff0977ac */ /* 0x002e620008000800 */
[----:B----4-:R-:W-:Y:S02]  /*1660*/  IMAD.IADD R10, R5, 0x1, -R2 ;  /* 0x00000001050a7824 */ /* 0x010fe400078e0a02 */
[----:B------:R-:W-:Y:S01]  /*1670*/  IMAD.MOV.U32 R11, RZ, RZ, RZ ;  /* 0x000000ffff0b7224 */ /* 0x000fe200078e00ff */
[----:B------:R-:W-:Y:S01]  /*1680*/  UMOV UR4, 0x400 ;  /* 0x0000040000047882 */ /* 0x000fe20000000000 */
[----:B-1----:R-:W-:Y:S02]  /*1690*/  UISETP.GE.U32.AND UP0, UPT, UR9, 0x4, UPT ;  /* 0x000000040900788c */ /* 0x002fe4000bf06070 */
[----:B0-----:R-:W-:-:S06]  /*16a0*/  ULEA UR4, UR5, UR4, 0x18 ;  /* 0x0000000405047291 */ /* 0x001fcc000f8ec0ff */
[----:B------:R-:W-:-:S04]  /*16b0*/  IMAD.U32 R8, RZ, RZ, UR4 ;  /* 0x00000004ff087e24 */ /* 0x000fc8000f8e00ff */
[----:B------:R-:W-:-:S04]  /*16c0*/  IMAD R9, R5, 0x80, R8 ;  /* 0x0000008005097824 */ /* 0x000fc800078e0208 */
[----:B---3--:R-:W-:-:S04]  /*16d0*/  VIADD R13, R9, 0x8c0 ;  /* 0x000008c0090d7836 */ /* 0x008fc80000000000 */
[--C-:B------:R-:W-:Y:S02]  /*16e0*/  IMAD R9, R10, 0x4, R13.reuse ;  /* 0x000000040a097824 */ /* 0x100fe400078e020d */
[----:B------:R-:W-:Y:S01]  /*16f0*/  IMAD R10, R2, 0x4, R13 ;  /* 0x00000004020a7824 */ /* 0x000fe200078e020d */
[----:B--2---:R-:W-:Y:S06]  /*1700*/  BRA.U !UP0, `(.L_x_163) ;  /* 0x0000001508c87547 */ /* 0x004fec000b800000 */
[----:B------:R-:W0:Y:S01]  /*1710*/  S2R R11, SR_CgaCtaId ;  /* 0x00000000000b7919 */ /* 0x000e220000008800 */
[----:B------:R-:W1:Y:S01]  /*1720*/  LDC R16, c[0x0][0x39c] ;  /* 0x0000e700ff107b82 */ /* 0x000e620000000800 */
[----:B------:R-:W-:Y:S01]  /*1730*/  MOV R8, 0x400 ;  /* 0x0000040000087802 */ /* 0x000fe20000000f00 */
[C---:B------:R-:W-:Y:S01]  /*1740*/  VIADD R12, R5.reuse, UR7 ;  /* 0x00000007050c7c36 */ /* 0x040fe20008000000 */
[C---:B------:R-:W-:Y:S01]  /*1750*/  ISETP.GE.U32.AND P1, PT, R5.reuse, R2, PT ;  /* 0x000000020500720c */ /* 0x040fe20003f26070 */
[C---:B------:R-:W-:Y:S02]  /*1760*/  VIADD R13, R5.reuse, UR8 ;  /* 0x00000008050d7c36 */ /* 0x040fe40008000000 */
[----:B------:R-:W-:Y:S02]  /*1770*/  IMAD.MOV.U32 R18, RZ, RZ, -0x4 ;  /* 0xfffffffcff127424 */ /* 0x000fe400078e00ff */
[----:B------:R-:W-:Y:S01]  /*1780*/  IMAD.MOV.U32 R19, RZ, RZ, R7 ;  /* 0x000000ffff137224 */ /* 0x000fe200078e0007 */
[----:B-1----:R-:W-:-:S02]  /*1790*/  IADD3 R21, PT, PT, R5, UR6, R16 ;  /* 0x0000000605157c10 */ /* 0x002fc4000fffe010 */
[----:B0-----:R-:W-:Y:S01]  /*17a0*/  LEA R8, R11, R8, 0x18 ;  /* 0x000000080b087211 */ /* 0x001fe200078ec0ff */
[----:B------:R-:W-:-:S07]  /*17b0*/  VIADD R11, R5, UR6 ;  /* 0x00000006050b7c36 */ /* 0x000fce0008000000 */
.L_x_180:
[----:B------:R-:W0:Y:S01]  /*17c0*/  @P1 LDS R17, [R10] ;  /* 0x000000000a111984 */ /* 0x000e220000000800 */
[----:B------:R-:W-:Y:S01]  /*17d0*/  IMAD.MOV.U32 R16, RZ, RZ, RZ ;  /* 0x000000ffff107224 */ /* 0x000fe200078e00ff */
[----:B------:R-:W-:Y:S01]  /*17e0*/  BSSY.RECONVERGENT B0, `(.L_x_164) ;  /* 0x0000030000007945 */ /* 0x000fe20003800200 */
[----:B0-----:R-:W-:-:S04]  /*17f0*/  @P1 FMUL R17, R17, 32768 ;  /* 0x4700000011111820 */ /* 0x001fc80000400000 */
[----:B------:R-:W0:Y:S02]  /*1800*/  @P1 F2I.NTZ R16, R17 ;  /* 0x0000001100101305 */ /* 0x000e240000203100 */
[----:B0-----:R-:W-:-:S04]  /*1810*/  SHF.R.S32.HI R23, RZ, 0x1f, R16 ;  /* 0x0000001fff177819 */ /* 0x001fc80000011410 */
[----:B------:R-:W-:-:S05]  /*1820*/  LOP3.LUT R23, R23, R16, RZ, 0x3c, !PT ;  /* 0x0000001017177212 */ /* 0x000fca00078e3cff */
        /* <DEDUP_REMOVED lines=19> */
[----:B0-----:R-:W-:Y:S01]  /*1960*/  LOP3.LUT R27, R25, R16, RZ, 0xfc, !PT ;  /* 0x00000010191b7212 */ /* 0x001fe200078efcff */
[----:B------:R-:W-:-:S04]  /*1970*/  IMAD.MOV.U32 R25, RZ, RZ, RZ ;  /* 0x000000ffff197224 */ /* 0x000fc800078e00ff */
[----:B------:R-:W-:Y:S04]  /*1980*/  STS [R0+0xec0], R27 ;  /* 0x000ec01b00007388 */ /* 0x000fe80000000800 */
[----:B------:R-:W0:Y:S04]  /*1990*/  LDS R16, [R8+0x30] ;  /* 0x0000300008107984 */ /* 0x000e280000000800 */
[----:B-1----:R-:W1:Y:S01]  /*19a0*/  LDS R20, [R6+0xec0] ;  /* 0x000ec00006147984 */ /* 0x002e620000000800 */
[----:B0-----:R-:W-:Y:S01]  /*19b0*/  VIMNMX R16, PT, PT, R16, 0xa, PT ;  /* 0x0000000a10107848 */ /* 0x001fe20003fe0100 */
[----:B-1----:R-:W0:Y:S03]  /*19c0*/  FLO.U32 R20, R20 ;  /* 0x0000001400147300 */ /* 0x002e2600000e0000 */
[----:B------:R-:W-:-:S04]  /*19d0*/  VIMNMX R17, PT, PT, R16, 0x3, !PT ;  /* 0x0000000310117848 */ /* 0x000fc80007fe0100 */
[----:B0-----:R-:W-:-:S04]  /*19e0*/  IADD3 R23, PT, PT, R17, 0x1f, -R20 ;  /* 0x0000001f11177810 */ /* 0x001fc80007ffe814 */
[----:B------:R-:W-:-:S04]  /*19f0*/  IADD3 R23, PT, PT, R18, -0xe, R23 ;  /* 0xfffffff212177810 */ /* 0x000fc80007ffe017 */
[----:B------:R-:W-:Y:S01]  /*1a00*/  VIMNMX.RELU R23, PT, PT, R23, 0xf, PT ;  /* 0x0000000f17177848 */ /* 0x000fe20003fe1100 */
[----:B------:R-:W-:Y:S06]  /*1a10*/  @!P1 BRA `(.L_x_165) ;  /* 0x0000000000309947 */ /* 0x000fec0003800000 */
[----:B------:R-:W0:Y:S01]  /*1a20*/  LDS R16, [R9] ;  /* 0x0000000009107984 */ /* 0x000e220000000800 */
[----:B------:R-:W-:Y:S01]  /*1a30*/  IMAD.MOV.U32 R20, RZ, RZ, 0x1 ;  /* 0x00000001ff147424 */ /* 0x000fe200078e00ff */
[----:B------:R-:W-:-:S04]  /*1a40*/  IADD3 R17, PT, PT, R17, 0x3, R18 ;  /* 0x0000000311117810 */ /* 0x000fc80007ffe012 */
[----:B------:R-:W-:-:S04]  /*1a50*/  SHF.L.U32 R20, R20, R23, RZ ;  /* 0x0000001714147219 */ /* 0x000fc800000006ff */
[----:B------:R-:W-:-:S05]  /*1a60*/  I2FP.F32.U32 R25, R20 ;  /* 0x0000001400197245 */ /* 0x000fca0000201000 */
[----:B0-----:R-:W-:Y:S01]  /*1a70*/  FMUL R20, R16, R25 ;  /* 0x0000001910147220 */ /* 0x001fe20000400000 */
[----:B------:R-:W-:-:S03]  /*1a80*/  IMAD.MOV.U32 R16, RZ, RZ, -0x1 ;  /* 0xffffffffff107424 */ /* 0x000fc600078e00ff */
[----:B------:R-:W0:Y:S02]  /*1a90*/  F2I.NTZ R25, R20 ;  /* 0x0000001400197305 */ /* 0x000e240000203100 */
[----:B------:R-:W-:-:S04]  /*1aa0*/  SHF.L.U32 R17, R16, R17, RZ ;  /* 0x0000001110117219 */ /* 0x000fc800000006ff */
[----:B------:R-:W-:-:S04]  /*1ab0*/  LOP3.LUT R16, RZ, R17, RZ, 0x33, !PT ;  /* 0x00000011ff107212 */ /* 0x000fc800078e33ff */
[----:B0-----:R-:W-:-:S04]  /*1ac0*/  VIMNMX R16, PT, PT, R16, R25, PT ;  /* 0x0000001910107248 */ /* 0x001fc80003fe0100 */
[----:B------:R-:W-:-:S07]  /*1ad0*/  VIMNMX R25, PT, PT, R17, R16, !PT ;  /* 0x0000001011197248 */ /* 0x000fce0007fe0100 */
.L_x_165:
[----:B------:R-:W-:Y:S05]  /*1ae0*/  BSYNC.RECONVERGENT B0 ;  /* 0x0000000000007941 */ /* 0x000fea0003800200 */
.L_x_164:
[----:B------:R-:W-:Y:S01]  /*1af0*/  SHF.R.S32.HI R16, RZ, 0x1f, R25 ;  /* 0x0000001fff107819 */ /* 0x000fe20000011419 */
[----:B------:R-:W-:Y:S01]  /*1b00*/  BSSY.RECONVERGENT B0, `(.L_x_166) ;  /* 0x0000021000007945 */ /* 0x000fe20003800200 */
[----:B------:R-:W-:Y:S02]  /*1b10*/  ISETP.NE.AND P0, PT, R2, RZ, PT ;  /* 0x000000ff0200720c */ /* 0x000fe40003f05270 */
        /* <DEDUP_REMOVED lines=21> */
[----:B------:R0:W-:Y:S04]  /*1c70*/  STS [R0+0xec0], R29 ;  /* 0x000ec01d00007388 */ /* 0x0001e80000000800 */
[----:B------:R0:W1:Y:S01]  /*1c80*/  LDS R20, [R6+0xec0] ;  /* 0x000ec00006147984 */ /* 0x0000620000000800 */
[----:B------:R-:W-:Y:S05]  /*1c90*/  @P0 BRA `(.L_x_167) ;  /* 0x00000000001c0947 */ /* 0x000fea0003800000 */
[----:B------:R-:W2:Y:S01]  /*1ca0*/  LDC.64 R16, c[0x0][0x380] ;  /* 0x0000e000ff107b82 */ /* 0x000ea20000000a00 */
[----:B-1----:R-:W1:Y:S02]  /*1cb0*/  FLO.U32 R20, R20 ;  /* 0x0000001400147300 */ /* 0x002e6400000e0000 */
[----:B-1----:R-:W-:-:S04]  /*1cc0*/  IADD3 R22, PT, PT, -R20, 0x1f, RZ ;  /* 0x0000001f14167810 */ /* 0x002fc80007ffe1ff */
[----:B------:R-:W-:Y:S01]  /*1cd0*/  IADD3 R27, PT, PT, -R22, 0x21, RZ ;  /* 0x00000021161b7810 */ /* 0x000fe20007ffe1ff */
[----:B--2---:R-:W-:-:S05]  /*1ce0*/  IMAD.WIDE R16, R11, 0xc0, R16 ;  /* 0x000000c00b107825 */ /* 0x004fca00078e0210 */
[----:B------:R2:W-:Y:S04]  /*1cf0*/  STG.E desc[UR10][R16.64+0x8], R23 ;  /* 0x0000081710007986 */ /* 0x0005e8000c10190a */
[----:B------:R2:W-:Y:S02]  /*1d00*/  STG.E desc[UR10][R16.64+0xc], R27 ;  /* 0x00000c1b10007986 */ /* 0x0005e4000c10190a */
.L_x_167:
[----:B------:R-:W-:Y:S05]  /*1d10*/  BSYNC.RECONVERGENT B0 ;  /* 0x0000000000007941 */ /* 0x000fea0003800200 */
.L_x_166:
[----:B--2---:R-:W2:Y:S01]  /*1d20*/  @P1 LDS R17, [R10] ;  /* 0x000000000a111984 */ /* 0x004ea20000000800 */
[----:B------:R-:W-:Y:S01]  /*1d30*/  IMAD.MOV.U32 R16, RZ, RZ, RZ ;  /* 0x000000ffff107224 */ /* 0x000fe200078e00ff */
[----:B------:R-:W-:Y:S01]  /*1d40*/  BSSY.RECONVERGENT B0, `(.L_x_168) ;  /* 0x0000030000007945 */ /* 0x000fe20003800200 */
[----:B--2---:R-:W-:-:S04]  /*1d50*/  @P1 FMUL R17, R17, 32768 ;  /* 0x4700000011111820 */ /* 0x004fc80000400000 */
[----:B------:R-:W2:Y:S02]  /*1d60*/  @P1 F2I.NTZ R16, R17 ;  /* 0x0000001100101305 */ /* 0x000ea40000203100 */
[----:B--2---:R-:W-:-:S04]  /*1d70*/  SHF.R.S32.HI R23, RZ, 0x1f, R16 ;  /* 0x0000001fff177819 */ /* 0x004fc80000011410 */
[----:B------:R-:W-:-:S05]  /*1d80*/  LOP3.LUT R23, R23, R16, RZ, 0x3c, !PT ;  /* 0x0000001017177212 */ /* 0x000fca00078e3cff */
[----:B------:R-:W-:Y:S04]  /*1d90*/  STS [R0+0xec0], R23 ;  /* 0x000ec01700007388 */ /* 0x000fe80000000800 */
[----:B------:R-:W-:Y:S04]  /*1da0*/  LDS R16, [R0+0xf00] ;  /* 0x000f000000107984 */ /* 0x000fe80000000800 */
[----:B------:R-:W2:Y:S02]  /*1db0*/  LDS R27, [R0+0xec0] ;  /* 0x000ec000001b7984 */ /* 0x000ea40000000800 */
[----:B--2---:R-:W-:-:S05]  /*1dc0*/  LOP3.LUT R27, R27, R16, RZ, 0xfc, !PT ;  /* 0x000000101b1b7212 */ /* 0x004fca00078efcff */
        /* <DEDUP_REMOVED lines=13> */
[----:B------:R-:W-:Y:S04]  /*1ea0*/  LDS R16, [R0+0xec4] ;  /* 0x000ec40000107984 */ /* 0x000fe80000000800 */
[----:B------:R-:W2:Y:S01]  /*1eb0*/  LDS R27, [R0+0xec0] ;  /* 0x000ec000001b7984 */ /* 0x000ea20000000800 */
[----:B0-----:R-:W-:Y:S01]  /*1ec0*/  IMAD.MOV.U32 R23, RZ, RZ, RZ ;  /* 0x000000ffff177224 */ /* 0x001fe200078e00ff */
[----:B--2---:R-:W-:-:S05]  /*1ed0*/  LOP3.LUT R29, R27, R16, RZ, 0xfc, !PT ;  /* 0x000000101b1d7212 */ /* 0x004fca00078efcff */
        /* <DEDUP_REMOVED lines=22> */
.L_x_169:
[----:B------:R-:W-:Y:S05]  /*2040*/  BSYNC.RECONVERGENT B0 ;  /* 0x0000000000007941 */ /* 0x000fea0003800200 */
.L_x_168:
[----:B------:R-:W-:Y:S01]  /*2050*/  SHF.R.S32.HI R16, RZ, 0x1f, R23 ;  /* 0x0000001fff107819 */ /* 0x000fe20000011417 */
[----:B------:R-:W-:Y:S03]  /*2060*/  BSSY.RECONVERGENT B0, `(.L_x_170) ;  /* 0x0000022000007945 */ /* 0x000fe60003800200 */
        /* <DEDUP_REMOVED lines=21> */
[----:B------:R-:W-:-:S04]  /*21c0*/  @P1 IMAD.WIDE R16, R11, 0xc0, R14 ;  /* 0x000000c00b101825 */ /* 0x000fc800078e020e */
[----:B------:R0:W-:Y:S04]  /*21d0*/  STS [R0+0xec0], R22 ;  /* 0x000ec01600007388 */ /* 0x0001e80000000800 */
[----:B------:R0:W1:Y:S04]  /*21e0*/  LDS R20, [R6+0xec0] ;  /* 0x000ec00006147984 */ /* 0x0000680000000800 */
[----:B------:R0:W-:Y:S01]  /*21f0*/  @P1 STG.E desc[UR10][R16.64+0x40], R25 ;  /* 0x0000401910001986 */ /* 0x0001e2000c10190a */
[----:B------:R-:W-:Y:S05]  /*2200*/  @P0 BRA `(.L_x_171) ;  /* 0x00000000001c0947 */ /* 0x000fea0003800000 */
[----:B0-----:R-:W0:Y:S01]  /*2210*/  LDC.64 R16, c[0x0][0x380] ;  /* 0x0000e000ff107b82 */ /* 0x001e220000000a00 */
[----:B-1----:R-:W1:Y:S02]  /*2220*/  FLO.U32 R20, R20 ;  /* 0x0000001400147300 */ /* 0x002e6400000e0000 */
[----:B-1----:R-:W-:-:S04]  /*2230*/  IADD3 R22, PT, PT, -R20, 0x1f, RZ ;  /* 0x0000001f14167810 */ /* 0x002fc80007ffe1ff */
[----:B------:R-:W-:Y:S01]  /*2240*/  IADD3 R25, PT, PT, -R22, 0x21, RZ ;  /* 0x0000002116197810 */ /* 0x000fe20007ffe1ff */
[----:B0-----:R-:W-:-:S05]  /*2250*/  IMAD.WIDE R16, R21, 0xc0, R16 ;  /* 0x000000c015107825 */ /* 0x001fca00078e0210 */
[----:B------:R2:W-:Y:S04]  /*2260*/  STG.E desc[UR10][R16.64+0x8], R27 ;  /* 0x0000081b10007986 */ /* 0x0005e8000c10190a */
[----:B------:R2:W-:Y:S02]  /*2270*/  STG.E desc[UR10][R16.64+0xc], R25 ;  /* 0x00000c1910007986 */ /* 0x0005e4000c10190a */
.L_x_171:
[----:B------:R-:W-:Y:S05]  /*2280*/  BSYNC.RECONVERGENT B0 ;  /* 0x0000000000007941 */ /* 0x000fea0003800200 */
.L_x_170:
[----:B0-2---:R-:W0:Y:S01]  /*2290*/  @P1 LDS R17, [R10] ;  /* 0x000000000a111984 */ /* 0x005e220000000800 */
        /* <DEDUP_REMOVED lines=49> */
.L_x_173:
[----:B------:R-:W-:Y:S05]  /*25b0*/  BSYNC.RECONVERGENT B0 ;  /* 0x0000000000007941 */ /* 0x000fea0003800200 */
.L_x_172:
        /* <DEDUP_REMOVED lines=35> */
.L_x_175:
[----:B------:R-:W-:Y:S05]  /*27f0*/  BSYNC.RECONVERGENT B0 ;  /* 0x0000000000007941 */ /* 0x000fea0003800200 */
.L_x_174:
        /* <DEDUP_REMOVED lines=39> */
[----:B------:R-:W-:Y:S02]  /*2a70*/  IMAD.MOV.U32 R20, RZ, RZ, 0x1 ;  /* 0x00000001ff147424 */ /* 0x000fe400078e00ff */
[----:B------:R-:W-:-:S03]  /*2a80*/  IMAD.IADD R17, R17, 0x1, R18 ;  /* 0x0000000111117824 */ /* 0x000fc600078e0212 */
        /* <DEDUP_REMOVED lines=9> */
.L_x_177:
[----:B------:R-:W-:Y:S05]  /*2b20*/  BSYNC.RECONVERGENT B0 ;  /* 0x0000000000007941 */ /* 0x000fea0003800200 */
.L_x_176:
        /* <DEDUP_REMOVED lines=35> */
.L_x_179:
[----:B------:R-:W-:Y:S05]  /*2d60*/  BSYNC.RECONVERGENT B0 ;  /* 0x0000000000007941 */ /* 0x000fea0003800200 */
.L_x_178:
[----:B0-2---:R-:W-:Y:S01]  /*2d70*/  @P1 IMAD.WIDE R16, R13, 0xc0, R14 ;  /* 0x000000c00d101825 */ /* 0x005fe200078e020e */
[----:B------:R-:W0:Y:S03]  /*2d80*/  LDC R20, c[0x0][0x39c] ;  /* 0x0000e700ff147b82 */ /* 0x000e260000000800 */
[----:B------:R-:W-:Y:S01]  /*2d90*/  VIADD R19, R19, 0x4 ;  /* 0x0000000413137836 */ /* 0x000fe20000000000 */
[----:B------:R2:W-:Y:S01]  /*2da0*/  @P1 STG.E desc[UR10][R16.64+0x40], R23 ;  /* 0x0000401710001986 */ /* 0x0005e2000c10190a */
[----:B------:R-:W-:-:S03]  /*2db0*/  VIADD R18, R18, 0xfffffffc ;  /* 0xfffffffc12127836 */ /* 0x000fc60000000000 */
[----:B------:R-:W-:Y:S01]  /*2dc0*/  ISETP.NE.AND P0, PT, R19, RZ, PT ;  /* 0x000000ff1300720c */ /* 0x000fe20003f05270 */
[C---:B0-----:R-:W-:Y:S02]  /*2dd0*/  IMAD R21, R20.reuse, 0x4, R21 ;  /* 0x0000000414157824 */ /* 0x041fe400078e0215 */
[C---:B------:R-:W-:Y:S02]  /*2de0*/  IMAD R12, R20.reuse, 0x4, R12 ;  /* 0x00000004140c7824 */ /* 0x040fe400078e020c */
[C---:B------:R-:W-:Y:S02]  /*2df0*/  IMAD R13, R20.reuse, 0x4, R13 ;  /* 0x00000004140d7824 */ /* 0x040fe400078e020d */
[----:B------:R-:W-:-:S06]  /*2e00*/  IMAD R11, R20, 0x4, R11 ;  /* 0x00000004140b7824 */ /* 0x000fcc00078e020b */
[----:B--2---:R-:W-:Y:S05]  /*2e10*/  @P0 BRA `(.L_x_180) ;  /* 0xffffffe800680947 */ /* 0x004fea000383ffff */
[----:B------:R-:W-:-:S07]  /*2e20*/  IMAD.MOV.U32 R11, RZ, RZ, R3 ;  /* 0x000000ffff0b7224 */ /* 0x000fce00078e0003 */
.L_x_163:
[----:B------:R-:W-:-:S13]  /*2e30*/  ISETP.NE.AND P0, PT, R4, RZ, PT ;  /* 0x000000ff0400720c */ /* 0x000fda0003f05270 */
[----:B------:R-:W-:Y:S05]  /*2e40*/  @!P0 BRA `(.L_x_181) ;  /* 0x0000001000688947 */ /* 0x000fea0003800000 */
[----:B------:R-:W-:-:S13]  /*2e50*/  ISETP.NE.AND P0, PT, R4, 0x1, PT ;  /* 0x000000010400780c */ /* 0x000fda0003f05270 */
[----:B------:R-:W-:Y:S05]  /*2e60*/  @!P0 BRA `(.L_x_182) ;  /* 0x0000000800dc8947 */ /* 0x000fea0003800000 */
[----:B------:R-:W-:Y:S01]  /*2e70*/  ISETP.GE.U32.AND P0, PT, R5, R2, PT ;  /* 0x000000020500720c */ /* 0x000fe20003f06070 */
[----:B------:R-:W-:Y:S01]  /*2e80*/  IMAD.MOV.U32 R12, RZ, RZ, RZ ;  /* 0x000000ffff0c7224 */ /* 0x000fe200078e00ff */
[----:B------:R-:W-:Y:S01]  /*2e90*/  BSSY.RECONVERGENT B0, `(.L_x_183) ;  /* 0x0000032000007945 */ /* 0x000fe20003800200 */
[----:B------:R-:W-:-:S10]  /*2ea0*/  IMAD.MOV.U32 R16, RZ, RZ, 0x12 ;  /* 0x00000012ff107424 */ /* 0x000fd400078e00ff */
[----:B------:R-:W0:Y:S02]  /*2eb0*/  @P0 LDS R13, [R10] ;  /* 0x000000000a0d0984 */ /* 0x000e240000000800 */
        /* <DEDUP_REMOVED lines=26> */
[----:B------:R-:W0:Y:S04]  /*3060*/  LDS R12, [R8+0x30] ;  /* 0x00003000080c7984 */ /* 0x000e280000000800 */
[----:B------:R-:W2:Y:S01]  /*3070*/  LDS R18, [R6+0xec0] ;  /* 0x000ec00006127984 */ /* 0x000ea20000000800 */
[----:B0-----:R-:W-:Y:S01]  /*3080*/  VIMNMX R12, PT, PT, R12, 0xa, PT ;  /* 0x0000000a0c0c7848 */ /* 0x001fe20003fe0100 */
[----:B--2---:R-:W0:Y:S03]  /*3090*/  FLO.U32 R18, R18 ;  /* 0x0000001200127300 */ /* 0x004e2600000e0000 */
[----:B------:R-:W-:-:S05]  /*30a0*/  VIMNMX R12, PT, PT, R12, 0x3, !PT ;  /* 0x000000030c0c7848 */ /* 0x000fca0007fe0100 */
[----:B------:R-:W-:-:S05]  /*30b0*/  IMAD.IADD R23, R12, 0x1, -R11 ;  /* 0x000000010c177824 */ /* 0x000fca00078e0a0b */
[----:B0-----:R-:W-:-:S04]  /*30c0*/  IADD3 R17, PT, PT, R23, 0x1f, -R18 ;  /* 0x0000001f17117810 */ /* 0x001fc80007ffe812 */
[----:B------:R-:W-:Y:S01]  /*30d0*/  VIADDMNMX.RELU R17, R17, -R16, 0xf, PT ;  /* 0x0000000f11117446 */ /* 0x000fe20003801910 */
[----:B------:R-:W-:Y:S06]  /*30e0*/  @!P0 BRA `(.L_x_184) ;  /* 0x0000000000308947 */ /* 0x000fec0003800000 */
[----:B------:R-:W0:Y:S01]  /*30f0*/  LDS R12, [R9] ;  /* 0x00000000090c7984 */ /* 0x000e220000000800 */
[----:B------:R-:W-:-:S05]  /*3100*/  IMAD.MOV.U32 R18, RZ, RZ, 0x1 ;  /* 0x00000001ff127424 */ /* 0x000fca00078e00ff */
[----:B------:R-:W-:-:S04]  /*3110*/  SHF.L.U32 R13, R18, R17, RZ ;  /* 0x00000011120d7219 */ /* 0x000fc800000006ff */
[----:B------:R-:W-:-:S05]  /*3120*/  I2FP.F32.U32 R13, R13 ;  /* 0x0000000d000d7245 */ /* 0x000fca0000201000 */
[----:B0-----:R-:W-:Y:S01]  /*3130*/  FMUL R18, R12, R13 ;  /* 0x0000000d0c127220 */ /* 0x001fe20000400000 */
[----:B------:R-:W-:Y:S02]  /*3140*/  VIADD R12, R23, 0xffffffff ;  /* 0xffffffff170c7836 */ /* 0x000fe40000000000 */
[----:B------:R-:W-:-:S03]  /*3150*/  IMAD.MOV.U32 R13, RZ, RZ, -0x1 ;  /* 0xffffffffff0d7424 */ /* 0x000fc600078e00ff */
[----:B------:R-:W0:Y:S02]  /*3160*/  F2I.NTZ R18, R18 ;  /* 0x0000001200127305 */ /* 0x000e240000203100 */
[----:B------:R-:W-:-:S04]  /*3170*/  SHF.L.U32 R12, R13, R12, RZ ;  /* 0x0000000c0d0c7219 */ /* 0x000fc800000006ff */
[----:B------:R-:W-:-:S04]  /*3180*/  LOP3.LUT R13, RZ, R12, RZ, 0x33, !PT ;  /* 0x0000000cff0d7212 */ /* 0x000fc800078e33ff */
[----:B0-----:R-:W-:-:S04]  /*3190*/  VIMNMX R13, PT, PT, R13, R18, PT ;  /* 0x000000120d0d7248 */ /* 0x001fc80003fe0100 */
[----:B------:R-:W-:-:S07]  /*31a0*/  VIMNMX R21, PT, PT, R12, R13, !PT ;  /* 0x0000000d0c157248 */ /* 0x000fce0007fe0100 */
.L_x_184:
[----:B------:R-:W-:Y:S05]  /*31b0*/  BSYNC.RECONVERGENT B0 ;  /* 0x0000000000007941 */ /* 0x000fea0003800200 */
.L_x_183:
        /* <DEDUP_REMOVED lines=26> */
[----:B------:R-:W-:Y:S04]  /*3360*/  LDS R22, [R6+0xec0] ;  /* 0x000ec00006167984 */ /* 0x000fe80000000800 */
[----:B------:R-:W0:Y:S02]  /*3370*/  @P0 LDS R18, [R10] ;  /* 0x000000000a120984 */ /* 0x000e240000000800 */
[----:B0-----:R-:W-:-:S04]  /*3380*/  @P0 FMUL R18, R18, 32768 ;  /* 0x4700000012120820 */ /* 0x001fc80000400000 */
[----:B------:R0:W2:Y:S02]  /*3390*/  @P0 F2I.NTZ R12, R18 ;  /* 0x00000012000c0305 */ /* 0x0000a40000203100 */
[----:B0-----:R-:W0:Y:S01]  /*33a0*/  LDC R18, c[0x0][0x39c] ;  /* 0x0000e700ff127b82 */ /* 0x001e220000000800 */
        /* <DEDUP_REMOVED lines=8> */
[----:B------:R-:W2:Y:S02]  /*3430*/  LDS R19, [R0+0xec0] ;  /* 0x000ec00000137984 */ /* 0x000ea40000000800 */
[----:B--2---:R-:W-:-:S05]  /*3440*/  LOP3.LUT R19, R19, R12, RZ, 0xfc, !PT ;  /* 0x0000000c13137212 */ /* 0x004fca00078efcff */
[----:B------:R2:W-:Y:S04]  /*3450*/  STS [R0+0xec0], R19 ;  /* 0x000ec01300007388 */ /* 0x0005e80000000800 */
[----:B------:R-:W-:Y:S04]  /*3460*/  LDS R12, [R0+0xed0] ;  /* 0x000ed000000c7984 */ /* 0x000fe80000000800 */
[----:B------:R-:W3:Y:S01]  /*3470*/  LDS R25, [R0+0xec0] ;  /* 0x000ec00000197984 */ /* 0x000ee20000000800 */
[----:B--2---:R-:W-:Y:S02]  /*3480*/  LOP3.LUT R19, RZ, R11, RZ, 0x33, !PT ;  /* 0x0000000bff137212 */ /* 0x004fe400078e33ff */
[----:B---3--:R-:W-:-:S05]  /*3490*/  LOP3.LUT R25, R25, R12, RZ, 0xfc, !PT ;  /* 0x0000000c19197212 */ /* 0x008fca00078efcff */
[----:B------:R-:W-:Y:S04]  /*34a0*/  STS [R0+0xec0], R25 ;  /* 0x000ec01900007388 */ /* 0x000fe80000000800 */
[----:B------:R-:W-:Y:S04]  /*34b0*/  LDS R12, [R0+0xec8] ;  /* 0x000ec800000c7984 */ /* 0x000fe80000000800 */
[----:B------:R-:W2:Y:S02]  /*34c0*/  LDS R23, [R0+0xec0] ;  /* 0x000ec00000177984 */ /* 0x000ea40000000800 */
[----:B--2---:R-:W-:-:S05]  /*34d0*/  LOP3.LUT R23, R23, R12, RZ, 0xfc, !PT ;  /* 0x0000000c17177212 */ /* 0x004fca00078efcff */
[----:B------:R2:W-:Y:S04]  /*34e0*/  STS [R0+0xec0], R23 ;  /* 0x000ec01700007388 */ /* 0x0005e80000000800 */
[----:B------:R-:W-:Y:S04]  /*34f0*/  LDS R12, [R0+0xec4] ;  /* 0x000ec400000c7984 */ /* 0x000fe80000000800 */
[----:B------:R-:W3:Y:S01]  /*3500*/  LDS R13, [R0+0xec0] ;  /* 0x000ec000000d7984 */ /* 0x000ee20000000800 */
[----:B--2---:R-:W-:-:S04]  /*3510*/  VIADD R23, R5, UR6 ;  /* 0x0000000605177c36 */ /* 0x004fc80008000000 */
[----:B0-----:R-:W-:Y:S01]  /*3520*/  IMAD R23, R11, R18, R23 ;  /* 0x000000120b177224 */ /* 0x001fe200078e0217 */
[----:B---3--:R-:W-:-:S05]  /*3530*/  LOP3.LUT R13, R13, R12, RZ, 0xfc, !PT ;  /* 0x0000000c0d0d7212 */ /* 0x008fca00078efcff */
[----:B------:R-:W-:Y:S04]  /*3540*/  STS [R0+0xec0], R13 ;  /* 0x000ec00d00007388 */ /* 0x000fe80000000800 */
[----:B------:R-:W0:Y:S04]  /*3550*/  LDS R12, [R8+0x30] ;  /* 0x00003000080c7984 */ /* 0x000e280000000800 */
[----:B-1----:R-:W1:Y:S01]  /*3560*/  LDS R24, [R6+0xec0] ;  /* 0x000ec00006187984 */ /* 0x002e620000000800 */
[----:B0-----:R-:W-:Y:S01]  /*3570*/  VIMNMX R12, PT, PT, R12, 0xa, PT ;  /* 0x0000000a0c0c7848 */ /* 0x001fe20003fe0100 */
[----:B-1----:R-:W0:Y:S03]  /*3580*/  FLO.U32 R25, R24 ;  /* 0x0000001800197300 */ /* 0x002e2600000e0000 */
[----:B------:R-:W-:-:S05]  /*3590*/  VIMNMX R12, PT, PT, R12, 0x3, !PT ;  /* 0x000000030c0c7848 */ /* 0x000fca0007fe0100 */
[----:B------:R-:W-:Y:S02]  /*35a0*/  IMAD.IADD R20, R12, 0x1, R19 ;  /* 0x000000010c147824 */ /* 0x000fe400078e0213 */
[----:B------:R-:W-:-:S03]  /*35b0*/  IMAD.MOV.U32 R19, RZ, RZ, RZ ;  /* 0x000000ffff137224 */ /* 0x000fc600078e00ff */
[----:B0-----:R-:W-:Y:S01]  /*35c0*/  IADD3 R25, PT, PT, R20, 0x1f, -R25 ;  /* 0x0000001f14197810 */ /* 0x001fe20007ffe819 */
[----:B------:R-:W-:Y:S06]  /*35d0*/  @P1 BRA `(.L_x_186) ;  /* 0x00000000001c1947 */ /* 0x000fec0003800000 */
[----:B------:R-:W0:Y:S01]  /*35e0*/  LDC.64 R12, c[0x0][0x380] ;  /* 0x0000e000ff0c7b82 */ /* 0x000e220000000a00 */
[----:B------:R-:W1:Y:S02]  /*35f0*/  FLO.U32 R22, R22 ;  /* 0x0000001600167300 */ /* 0x000e6400000e0000 */
[----:B-1----:R-:W-:-:S04]  /*3600*/  IADD3 R24, PT, PT, -R22, 0x1f, RZ ;  /* 0x0000001f16187810 */ /* 0x002fc80007ffe1ff */
[----:B------:R-:W-:Y:S01]  /*3610*/  IADD3 R27, PT, PT, -R24, 0x21, RZ ;  /* 0x00000021181b7810 */ /* 0x000fe20007ffe1ff */
[----:B0-----:R-:W-:-:S05]  /*3620*/  IMAD.WIDE R12, R23, 0xc0, R12 ;  /* 0x000000c0170c7825 */ /* 0x001fca00078e020c */
[----:B------:R0:W-:Y:S04]  /*3630*/  STG.E desc[UR10][R12.64+0x8], R17 ;  /* 0x000008110c007986 */ /* 0x0001e8000c10190a */
[----:B------:R0:W-:Y:S02]  /*3640*/  STG.E desc[UR10][R12.64+0xc], R27 ;  /* 0x00000c1b0c007986 */ /* 0x0001e4000c10190a */
.L_x_186:
[----:B------:R-:W-:Y:S05]  /*3650*/  BSYNC.RECONVERGENT B0 ;  /* 0x0000000000007941 */ /* 0x000fea0003800200 */
.L_x_185:
[----:B------:R-:W-:Y:S01]  /*3660*/  BSSY.RECONVERGENT B0, `(.L_x_187) ;  /* 0x000000f000007945 */ /* 0x000fe20003800200 */
[----:B------:R-:W-:-:S03]  /*3670*/  VIADDMNMX.RELU R25, R25, -R16, 0xf, PT ;  /* 0x0000000f19197446 */ /* 0x000fc60003801910 */
[----:B------:R-:W-:Y:S05]  /*3680*/  @!P0 BRA `(.L_x_188) ;  /* 0x0000000000308947 */ /* 0x000fea0003800000 */
[----:B0-----:R-:W0:Y:S01]  /*3690*/  LDS R12, [R9] ;  /* 0x00000000090c7984 */ /* 0x001e220000000800 */
[----:B------:R-:W-:Y:S02]  /*36a0*/  IMAD.MOV.U32 R16, RZ, RZ, 0x1 ;  /* 0x00000001ff107424 */ /* 0x000fe400078e00ff */
[----:B------:R-:W-:Y:S02]  /*36b0*/  VIADD R20, R20, 0xffffffff ;  /* 0xffffffff14147836 */ /* 0x000fe40000000000 */
[----:B------:R-:W-:Y:S01]  /*36c0*/  IMAD.MOV.U32 R17, RZ, RZ, -0x1 ;  /* 0xffffffffff117424 */ /* 0x000fe200078e00ff */
[----:B------:R-:W-:-:S04]  /*36d0*/  SHF.L.U32 R13, R16, R25, RZ ;  /* 0x00000019100d7219 */ /* 0x000fc800000006ff */
[----:B------:R-:W-:Y:S02]  /*36e0*/  I2FP.F32.U32 R13, R13 ;  /* 0x0000000d000d7245 */ /* 0x000fe40000201000 */
[----:B------:R-:W-:-:S03]  /*36f0*/  SHF.L.U32 R20, R17, R20, RZ ;  /* 0x0000001411147219 */ /* 0x000fc600000006ff */
[----:B0-----:R-:W-:Y:S01]  /*3700*/  FMUL R13, R12, R13 ;  /* 0x0000000d0c0d7220 */ /* 0x001fe20000400000 */
[----:B------:R-:W-:-:S05]  /*3710*/  LOP3.LUT R12, RZ, R20, RZ, 0x33, !PT ;  /* 0x00000014ff0c7212 */ /* 0x000fca00078e33ff */
[----:B------:R-:W0:Y:S02]  /*3720*/  F2I.NTZ R13, R13 ;  /* 0x0000000d000d7305 */ /* 0x000e240000203100 */
[----:B0-----:R-:W-:-:S04]  /*3730*/  VIMNMX R19, PT, PT, R12, R13, PT ;  /* 0x0000000d0c137248 */ /* 0x001fc80003fe0100 */
[----:B------:R-:W-:-:S07]  /*3740*/  VIMNMX R19, PT, PT, R20, R19, !PT ;  /* 0x0000001314137248 */ /* 0x000fce0007fe0100 */
.L_x_188:
[----:B------:R-:W-:Y:S05]  /*3750*/  BSYNC.RECONVERGENT B0 ;  /* 0x0000000000007941 */ /* 0x000fea0003800200 */
.L_x_187:
[----:B0-----:R-:W-:Y:S01]  /*3760*/  SHF.R.S32.HI R12, RZ, 0x1f, R19 ;  /* 0x0000001fff0c7819 */ /* 0x001fe20000011413 */
[----:B------:R-:W-:Y:S01]  /*3770*/  IMAD.IADD R24, R23, 0x1, R18 ;  /* 0x0000000117187824 */ /* 0x000fe200078e0212 */
[----:B------:R-:W-:Y:S02]  /*3780*/  BSSY.RECONVERGENT B0, `(.L_x_189) ;  /* 0x0000023000007945 */ /* 0x000fe40003800200 */
[----:B------:R-:W-:-:S05]  /*3790*/  LOP3.LUT R13, R12, R19, RZ, 0x3c, !PT ;  /* 0x000000130c0d7212 */ /* 0x000fca00078e3cff */
[----:B------:R-:W-:Y:S04]  /*37a0*/  STS [R0+0xec0], R13 ;  /* 0x000ec00d00007388 */ /* 0x000fe80000000800 */
[----:B------:R-:W-:Y:S04]  /*37b0*/  LDS R12, [R0+0xf00] ;  /* 0x000f0000000c7984 */ /* 0x000fe80000000800 */
[----:B------:R-:W0:Y:S02]  /*37c0*/  LDS R17, [R0+0xec0] ;  /* 0x000ec00000117984 */ /* 0x000e240000000800 */
[----:B0-----:R-:W-:-:S05]  /*37d0*/  LOP3.LUT R17, R17, R12, RZ, 0xfc, !PT ;  /* 0x0000000c11117212 */ /* 0x001fca00078efcff */
[----:B------:R0:W-:Y:S04]  /*37e0*/  STS [R0+0xec0], R17 ;  /* 0x000ec01100007388 */ /* 0x0001e80000000800 */
[----:B------:R-:W-:Y:S04]  /*37f0*/  LDS R12, [R0+0xee0] ;  /* 0x000ee000000c7984 */ /* 0x000fe80000000800 */
[----:B------:R-:W1:Y:S01]  /*3800*/  LDS R27, [R0+0xec0] ;  /* 0x000ec000001b7984 */ /* 0x000e620000000800 */
[----:B0-----:R-:W-:-:S05]  /*3810*/  @P0 IMAD.WIDE R16, R23, 0xc0, R14 ;  /* 0x000000c017100825 */ /* 0x001fca00078e020e */
[----:B------:R-:W-:Y:S01]  /*3820*/  @P0 STG.E desc[UR10][R16.64+0x40], R21 ;  /* 0x0000401510000986 */ /* 0x000fe2000c10190a */
[----:B-1----:R-:W-:-:S05]  /*3830*/  LOP3.LUT R27, R27, R12, RZ, 0xfc, !PT ;  /* 0x0000000c1b1b7212 */ /* 0x002fca00078efcff */
        /* <DEDUP_REMOVED lines=23> */
.L_x_190:
[----:B------:R-:W-:Y:S05]  /*39b0*/  BSYNC.RECONVERGENT B0 ;  /* 0x0000000000007941 */ /* 0x000fea0003800200 */
.L_x_189:
[----:B------:R3:W-:Y:S01]  /*39c0*/  @P0 STG.E desc[UR10][R12.64+0x40], R19 ;  /* 0x000040130c000986 */ /* 0x0007e2000c10190a */
[----:B------:R-:W-:-:S07]  /*39d0*/  VIADD R11, R11, 0x2 ;  /* 0x000000020b0b7836 */ /* 0x000fce0000000000 */
.L_x_182:
[----:B------:R-:W4:Y:S02]  /*39e0*/  LDCU UR4, c[0x0][0x398] ;  /* 0x00007300ff0477ac */ /* 0x000f240008000800 */
[----:B----4-:R-:W-:-:S04]  /*39f0*/  ULOP3.LUT UR4, UR4, 0x1, URZ, 0xc0, !UPT ;  /* 0x0000000104047892 */ /* 0x010fc8000f8ec0ff */
[----:B------:R-:W-:-:S09]  /*3a00*/  UISETP.NE.U32.AND UP0, UPT, UR4, 0x1, UPT ;  /* 0x000000010400788c */ /* 0x000fd2000bf05070 */
[----:B------:R-:W-:Y:S05]  /*3a10*/  BRA.U UP0, `(.L_x_181) ;  /* 0x0000000500747547 */ /* 0x000fea000b800000 */
[----:B------:R-:W-:Y:S01]  /*3a20*/  ISETP.GE.U32.AND P0, PT, R5, R2, PT ;  /* 0x000000020500720c */ /* 0x000fe20003f06070 */
[----:B---3--:R-:W-:Y:S01]  /*3a30*/  IMAD.MOV.U32 R12, RZ, RZ, RZ ;  /* 0x000000ffff0c7224 */ /* 0x008fe200078e00ff */
[----:B------:R-:W-:Y:S11]  /*3a40*/  BSSY.RECONVERGENT B0, `(.L_x_191) ;  /* 0x0000032000007945 */ /* 0x000ff60003800200 */
[----:B------:R-:W3:Y:S02]  /*3a50*/  @P0 LDS R10, [R10] ;  /* 0x000000000a0a0984 */ /* 0x000ee40000000800 */
[----:B---3--:R-:W-:-:S04]  /*3a60*/  @P0 FMUL R13, R10, 32768 ;  /* 0x470000000a0d0820 */ /* 0x008fc80000400000 */
[----:B------:R-:W2:Y:S02]  /*3a70*/  @P0 F2I.NTZ R12, R13 ;  /* 0x0000000d000c0305 */ /* 0x000ea40000203100 */
[----:B--2---:R-:W-:-:S04]  /*3a80*/  SHF.R.S32.HI R17, RZ, 0x1f, R12 ;  /* 0x0000001fff117819 */ /* 0x004fc8000001140c */
[----:B------:R-:W-:-:S05]  /*3a90*/  LOP3.LUT R17, R17, R12, RZ, 0x3c, !PT ;  /* 0x0000000c11117212 */ /* 0x000fca00078e3cff */
[----:B------:R-:W-:Y:S04]  /*3aa0*/  STS [R0+0xec0], R17 ;  /* 0x000ec01100007388 */ /* 0x000fe80000000800 */
[----:B------:R-:W-:Y:S04]  /*3ab0*/  LDS R12, [R0+0xf00] ;  /* 0x000f0000000c7984 */ /* 0x000fe80000000800 */
[----:B------:R-:W2:Y:S02]  /*3ac0*/  LDS R19, [R0+0xec0] ;  /* 0x000ec00000137984 */ /* 0x000ea40000000800 */
[----:B--2---:R-:W-:Y:S01]  /*3ad0*/  LOP3.LUT R19, R19, R12, RZ, 0xfc, !PT ;  /* 0x0000000c13137212 */ /* 0x004fe200078efcff */
[----:B------:R-:W-:-:S04]  /*3ae0*/  IMAD.MOV.U32 R12, RZ, RZ, RZ ;  /* 0x000000ffff0c7224 */ /* 0x000fc800078e00ff */
        /* <DEDUP_REMOVED lines=11> */
[----:B--2---:R-:W-:Y:S01]  /*3ba0*/  IMAD.MOV.U32 R13, RZ, RZ, 0x12 ;  /* 0x00000012ff0d7424 */ /* 0x004fe200078e00ff */
[----:B---3--:R-:W-:-:S05]  /*3bb0*/  LOP3.LUT R17, R17, R10, RZ, 0xfc, !PT ;  /* 0x0000000a11117212 */ /* 0x008fca00078efcff */
[----:B------:R-:W-:Y:S04]  /*3bc0*/  STS [R0+0xec0], R17 ;  /* 0x000ec01100007388 */ /* 0x000fe80000000800 */
[----:B------:R-:W-:Y:S04]  /*3bd0*/  LDS R10, [R0+0xec4] ;  /* 0x000ec400000a7984 */ /* 0x000fe80000000800 */
[----:B------:R-:W2:Y:S02]  /*3be0*/  LDS R19, [R0+0xec0] ;  /* 0x000ec00000137984 */ /* 0x000ea40000000800 */
[----:B--2---:R-:W-:-:S05]  /*3bf0*/  LOP3.LUT R19, R19, R10, RZ, 0xfc, !PT ;  /* 0x0000000a13137212 */ /* 0x004fca00078efcff */
[----:B------:R-:W-:Y:S04]  /*3c00*/  STS [R0+0xec0], R19 ;  /* 0x000ec01300007388 */ /* 0x000fe80000000800 */
[----:B------:R-:W2:Y:S04]  /*3c10*/  LDS R8, [R8+0x30] ;  /* 0x0000300008087984 */ /* 0x000ea80000000800 */
[----:B------:R-:W3:Y:S01]  /*3c20*/  LDS R16, [R6+0xec0] ;  /* 0x000ec00006107984 */ /* 0x000ee20000000800 */
[----:B--2---:R-:W-:Y:S01]  /*3c30*/  VIMNMX R10, PT, PT, R8, 0xa, PT ;  /* 0x0000000a080a7848 */ /* 0x004fe20003fe0100 */
[----:B---3--:R-:W2:Y:S03]  /*3c40*/  FLO.U32 R16, R16 ;  /* 0x0000001000107300 */ /* 0x008ea600000e0000 */
[----:B------:R-:W-:-:S05]  /*3c50*/  VIMNMX R10, PT, PT, R10, 0x3, !PT ;  /* 0x000000030a0a7848 */ /* 0x000fca0007fe0100 */
[----:B------:R-:W-:-:S05]  /*3c60*/  IMAD.IADD R21, R10, 0x1, -R11 ;  /* 0x000000010a157824 */ /* 0x000fca00078e0a0b */
[----:B--2---:R-:W-:-:S04]  /*3c70*/  IADD3 R10, PT, PT, R21, 0x1f, -R16 ;  /* 0x0000001f150a7810 */ /* 0x004fc80007ffe810 */
[----:B------:R-:W-:Y:S01]  /*3c80*/  VIADDMNMX.RELU R10, R10, -R13, 0xf, PT ;  /* 0x0000000f0a0a7446 */ /* 0x000fe2000380190d */
[----:B------:R-:W-:Y:S06]  /*3c90*/  @!P0 BRA `(.L_x_192) ;  /* 0x0000000000308947 */ /* 0x000fec0003800000 */
[----:B------:R-:W2:Y:S01]  /*3ca0*/  LDS R9, [R9] ;  /* 0x0000000009097984 */ /* 0x000ea20000000800 */
[----:B------:R-:W-:Y:S02]  /*3cb0*/  IMAD.MOV.U32 R13, RZ, RZ, 0x1 ;  /* 0x00000001ff0d7424 */ /* 0x000fe400078e00ff */
[----:B------:R-:W-:-:S03]  /*3cc0*/  IMAD.MOV.U32 R17, RZ, RZ, -0x1 ;  /* 0xffffffffff117424 */ /* 0x000fc600078e00ff */
[----:B------:R-:W-:-:S04]  /*3cd0*/  SHF.L.U32 R8, R13, R10, RZ ;  /* 0x0000000a0d087219 */ /* 0x000fc800000006ff */
[----:B------:R-:W-:-:S05]  /*3ce0*/  I2FP.F32.U32 R8, R8 ;  /* 0x0000000800087245 */ /* 0x000fca0000201000 */
[----:B--2---:R-:W-:Y:S01]  /*3cf0*/  FMUL R13, R9, R8 ;  /* 0x00000008090d7220 */ /* 0x004fe20000400000 */
[----:B------:R-:W-:-:S05]  /*3d00*/  VIADD R8, R21, 0xffffffff ;  /* 0xffffffff15087836 */ /* 0x000fca0000000000 */
[----:B------:R-:W2:Y:S01]  /*3d10*/  F2I.NTZ R13, R13 ;  /* 0x0000000d000d7305 */ /* 0x000ea20000203100 */
[----:B------:R-:W-:-:S04]  /*3d20*/  SHF.L.U32 R8, R17, R8, RZ ;  /* 0x0000000811087219 */ /* 0x000fc800000006ff */
[----:B------:R-:W-:-:S04]  /*3d30*/  LOP3.LUT R12, RZ, R8, RZ, 0x33, !PT ;  /* 0x00000008ff0c7212 */ /* 0x000fc800078e33ff */
[----:B--2---:R-:W-:-:S04]  /*3d40*/  VIMNMX R17, PT, PT, R12, R13, PT ;  /* 0x0000000d0c117248 */ /* 0x004fc80003fe0100 */
[----:B------:R-:W-:-:S07]  /*3d50*/  VIMNMX R12, PT, PT, R8, R17, !PT ;  /* 0x00000011080c7248 */ /* 0x000fce0007fe0100 */
.L_x_192:
[----:B------:R-:W-:Y:S05]  /*3d60*/  BSYNC.RECONVERGENT B0 ;  /* 0x0000000000007941 */ /* 0x000fea0003800200 */
.L_x_191:
[----:B------:R-:W-:Y:S01]  /*3d70*/  SHF.R.S32.HI R9, RZ, 0x1f, R12 ;  /* 0x0000001fff097819 */ /* 0x000fe2000001140c */
[----:B------:R-:W2:Y:S01]  /*3d80*/  LDCU UR4, c[0x0][0x39c] ;  /* 0x00007380ff0477ac */ /* 0x000ea20008000800 */
[----:B------:R-:W-:Y:S01]  /*3d90*/  ISETP.NE.AND P1, PT, R2, RZ, PT ;  /* 0x000000ff0200720c */ /* 0x000fe20003f25270 */
[----:B------:R-:W-:Y:S01]  /*3da0*/  BSSY.RECONVERGENT B0, `(.L_x_193) ;  /* 0x0000023000007945 */ /* 0x000fe20003800200 */
[----:B------:R-:W-:-:S05]  /*3db0*/  LOP3.LUT R9, R9, R12, RZ, 0x3c, !PT ;  /* 0x0000000c09097212 */ /* 0x000fca00078e3cff */
[----:B------:R-:W-:Y:S04]  /*3dc0*/  STS [R0+0xec0], R9 ;  /* 0x000ec00900007388 */ /* 0x000fe80000000800 */
[----:B------:R-:W-:Y:S04]  /*3dd0*/  LDS R8, [R0+0xf00] ;  /* 0x000f000000087984 */ /* 0x000fe80000000800 */
[----:B------:R-:W3:Y:S02]  /*3de0*/  LDS R13, [R0+0xec0] ;  /* 0x000ec000000d7984 */ /* 0x000ee40000000800 */
[----:B---3--:R-:W-:-:S05]  /*3df0*/  LOP3.LUT R13, R13, R8, RZ, 0xfc, !PT ;  /* 0x000000080d0d7212 */ /* 0x008fca00078efcff */
        /* <DEDUP_REMOVED lines=15> */
[----:B---3--:R-:W-:Y:S01]  /*3ef0*/  LOP3.LUT R17, R9, R8, RZ, 0xfc, !PT ;  /* 0x0000000809117212 */ /* 0x008fe200078efcff */
[----:B------:R-:W-:-:S04]  /*3f00*/  VIADD R8, R5, UR6 ;  /* 0x0000000605087c36 */ /* 0x000fc80008000000 */
[----:B------:R3:W-:Y:S01]  /*3f10*/  STS [R0+0xec0], R17 ;  /* 0x000ec01100007388 */ /* 0x0007e20000000800 */
[----:B--2---:R-:W-:-:S03]  /*3f20*/  IMAD R19, R11, UR4, R8 ;  /* 0x000000040b137c24 */ /* 0x004fc6000f8e0208 */
[----:B------:R3:W2:Y:S01]  /*3f30*/  LDS R18, [R6+0xec0] ;  /* 0x000ec00006127984 */ /* 0x0006a20000000800 */
[----:B------:R-:W-:Y:S01]  /*3f40*/  @P0 IMAD.WIDE R8, R19, 0xc0, R14 ;  /* 0x000000c013080825 */ /* 0x000fe200078e020e */
[----:B------:R-:W-:Y:S06]  /*3f50*/  @P1 BRA `(.L_x_194) ;  /* 0x00000000001c1947 */ /* 0x000fec0003800000 */
[----:B---3--:R-:W3:Y:S01]  /*3f60*/  LDC.64 R16, c[0x0][0x380] ;  /* 0x0000e000ff107b82 */ /* 0x008ee20000000a00 */
[----:B--2---:R-:W2:Y:S02]  /*3f70*/  FLO.U32 R18, R18 ;  /* 0x0000001200127300 */ /* 0x004ea400000e0000 */
[----:B--2---:R-:W-:-:S04]  /*3f80*/  IADD3 R11, PT, PT, -R18, 0x1f, RZ ;  /* 0x0000001f120b7810 */ /* 0x004fc80007ffe1ff */
[----:B------:R-:W-:Y:S01]  /*3f90*/  IADD3 R11, PT, PT, -R11, 0x21, RZ ;  /* 0x000000210b0b7810 */ /* 0x000fe20007ffe1ff */
[----:B---3--:R-:W-:-:S05]  /*3fa0*/  IMAD.WIDE R16, R19, 0xc0, R16 ;  /* 0x000000c013107825 */ /* 0x008fca00078e0210 */
[----:B------:R4:W-:Y:S04]  /*3fb0*/  STG.E desc[UR10][R16.64+0x8], R10 ;  /* 0x0000080a10007986 */ /* 0x0009e8000c10190a */
[----:B------:R4:W-:Y:S02]  /*3fc0*/  STG.E desc[UR10][R16.64+0xc], R11 ;  /* 0x00000c0b10007986 */ /* 0x0009e4000c10190a */
.L_x_194:
[----:B------:R-:W-:Y:S05]  /*3fd0*/  BSYNC.RECONVERGENT B0 ;  /* 0x0000000000007941 */ /* 0x000fea0003800200 */
.L_x_193:
[----:B------:R0:W-:Y:S02]  /*3fe0*/  @P0 STG.E desc[UR10][R8.64+0x40], R12 ;  /* 0x0000400c08000986 */ /* 0x0001e4000c10190a */
.L_x_181:
[----:B------:R-:W5:Y:S01]  /*3ff0*/  LDCU UR4, c[0x0][0x39c] ;  /* 0x00007380ff0477ac */ /* 0x000f620008000800 */
[----:B------:R-:W-:-:S05]  /*4000*/  VIADD R5, R5, 0x8 ;  /* 0x0000000805057836 */ /* 0x000fca0000000000 */
[----:B-----5:R-:W-:-:S13]  /*4010*/  ISETP.GE.AND P0, PT, R5, UR4, PT ;  /* 0x0000000405007c0c */ /* 0x020fda000bf06270 */
[----:B------:R-:W-:Y:S05]  /*4020*/  @!P0 BRA `(.L_x_195) ;  /* 0xffffffd400848947 */ /* 0x000fea000383ffff */
[----:B------:R-:W-:Y:S05]  /*4030*/  EXIT ;  /* 0x000000000000794d */ /* 0x000fea0003800000 */
        .weak           $__internal_0_$__cuda_sm3x_div_rn_noftz_f32_slowpath
        .type           $__internal_0_$__cuda_sm3x_div_rn_noftz_f32_slowpath,@function
        .size           $__internal_0_$__cuda_sm3x_div_rn_noftz_f32_slowpath,(.L_x_274 - $__internal_0_$__cuda_sm3x_div_rn_noftz_f32_slowpath)
$__internal_0_$__cuda_sm3x_div_rn_noftz_f32_slowpath:
[----:B------:R-:W-:Y:S01]  /*4040*/  SHF.R.U32.HI R13, RZ, 0x17, R17 ;  /* 0x00000017ff0d7819 */ /* 0x000fe20000011611 */
[--C-:B------:R-:W-:Y:S01]  /*4050*/  IMAD.MOV.U32 R18, RZ, RZ, R2.reuse ;  /* 0x000000ffff127224 */ /* 0x100fe200078e0002 */
[----:B------:R-:W-:Y:S02]  /*4060*/  SHF.R.U32.HI R3, RZ, 0x17, R2 ;  /* 0x00000017ff037819 */ /* 0x000fe40000011602 */
[----:B------:R-:W-:Y:S02]  /*4070*/  LOP3.LUT R13, R13, 0xff, RZ, 0xc0, !PT ;  /* 0x000000ff0d0d7812 */ /* 0x000fe400078ec0ff */
[----:B------:R-:W-:-:S03]  /*4080*/  LOP3.LUT R16, R3, 0xff, RZ, 0xc0, !PT ;  /* 0x000000ff03107812 */ /* 0x000fc600078ec0ff */
[----:B------:R-:W-:Y:S02]  /*4090*/  VIADD R20, R13, 0xffffffff ;  /* 0xffffffff0d147836 */ /* 0x000fe40000000000 */
[----:B------:R-:W-:-:S03]  /*40a0*/  VIADD R19, R16, 0xffffffff ;  /* 0xffffffff10137836 */ /* 0x000fc60000000000 */
[----:B------:R-:W-:-:S04]  /*40b0*/  ISETP.GT.U32.AND P1, PT, R20, 0xfd, PT ;  /* 0x000000fd1400780c */ /* 0x000fc80003f24070 */
[----:B------:R-:W-:-:S13]  /*40c0*/  ISETP.GT.U32.OR P1, PT, R19, 0xfd, P1 ;  /* 0x000000fd1300780c */ /* 0x000fda0000f24470 */
[----:B------:R-:W-:Y:S01]  /*40d0*/  @!P1 IMAD.MOV.U32 R15, RZ, RZ, RZ ;  /* 0x000000ffff0f9224 */ /* 0x000fe200078e00ff */
[----:B------:R-:W-:Y:S06]  /*40e0*/  @!P1 BRA `(.L_x_196) ;  /* 0x0000000000609947 */ /* 0x000fec0003800000 */
[----:B------:R-:W-:Y:S01]  /*40f0*/  FSETP.GTU.FTZ.AND P1, PT, |R2|, +INF , PT ;  /* 0x7f8000000200780b */ /* 0x000fe20003f3c200 */
[----:B------:R-:W-:Y:S01]  /*4100*/  IMAD.MOV.U32 R3, RZ, RZ, R17 ;  /* 0x000000ffff037224 */ /* 0x000fe200078e0011 */
[----:B------:R-:W-:-:S04]  /*4110*/  FSETP.GTU.FTZ.AND P2, PT, |R17|, +INF , PT ;  /* 0x7f8000001100780b */ /* 0x000fc80003f5c200 */
[----:B------:R-:W-:-:S13]  /*4120*/  PLOP3.LUT P1, PT, P1, P2, PT, 0xf8, 0x8f ;  /* 0x00000000008f781c */ /* 0x000fda0000f25f70 */
[----:B------:R-:W-:Y:S05]  /*4130*/  @P1 BRA `(.L_x_197) ;  /* 0x0000000400441947 */ /* 0x000fea0003800000 */
[----:B------:R-:W-:-:S13]  /*4140*/  LOP3.LUT P1, RZ, R17, 0x7fffffff, R18, 0xc8, !PT ;  /* 0x7fffffff11ff7812 */ /* 0x000fda000782c812 */
[----:B------:R-:W-:Y:S05]  /*4150*/  @!P1 BRA `(.L_x_198) ;  /* 0x0000000400349947 */ /* 0x000fea0003800000 */
[C---:B------:R-:W-:Y:S02]  /*4160*/  FSETP.NEU.FTZ.AND P3, PT, |R2|.reuse, +INF , PT ;  /* 0x7f8000000200780b */ /* 0x040fe40003f7d200 */
[----:B------:R-:W-:Y:S02]  /*4170*/  FSETP.NEU.FTZ.AND P2, PT, |R3|, +INF , PT ;  /* 0x7f8000000300780b */ /* 0x000fe40003f5d200 */
[----:B------:R-:W-:-:S11]  /*4180*/  FSETP.NEU.FTZ.AND P1, PT, |R2|, +INF , PT ;  /* 0x7f8000000200780b */ /* 0x000fd60003f3d200 */
[----:B------:R-:W-:Y:S05]  /*4190*/  @!P2 BRA !P3, `(.L_x_198) ;  /* 0x000000040024a947 */ /* 0x000fea0005800000 */
[----:B------:R-:W-:-:S04]  /*41a0*/  LOP3.LUT P3, RZ, R18, 0x7fffffff, RZ, 0xc0, !PT ;  /* 0x7fffffff12ff7812 */ /* 0x000fc8000786c0ff */
[----:B------:R-:W-:-:S13]  /*41b0*/  PLOP3.LUT P2, PT, P2, P3, PT, 0x2f, 0xf2 ;  /* 0x0000000000f2781c */ /* 0x000fda0001746577 */
[----:B------:R-:W-:Y:S05]  /*41c0*/  @P2 BRA `(.L_x_199) ;  /* 0x0000000400102947 */ /* 0x000fea0003800000 */
[----:B------:R-:W-:-:S04]  /*41d0*/  LOP3.LUT P2, RZ, R17, 0x7fffffff, RZ, 0xc0, !PT ;  /* 0x7fffffff11ff7812 */ /* 0x000fc8000784c0ff */
[----:B------:R-:W-:-:S13]  /*41e0*/  PLOP3.LUT P1, PT, P1, P2, PT, 0x2f, 0xf2 ;  /* 0x0000000000f2781c */ /* 0x000fda0000f24577 */
[----:B------:R-:W-:Y:S05]  /*41f0*/  @P1 BRA `(.L_x_200) ;  /* 0x0000000000f81947 */ /* 0x000fea0003800000 */
[----:B------:R-:W-:Y:S02]  /*4200*/  ISETP.GE.AND P1, PT, R19, RZ, PT ;  /* 0x000000ff1300720c */ /* 0x000fe40003f26270 */
[----:B------:R-:W-:-:S11]  /*4210*/  ISETP.GE.AND P2, PT, R20, RZ, PT ;  /* 0x000000ff1400720c */ /* 0x000fd60003f46270 */
[----:B------:R-:W-:Y:S02]  /*4220*/  @P1 IMAD.MOV.U32 R15, RZ, RZ, RZ ;  /* 0x000000ffff0f1224 */ /* 0x000fe400078e00ff */
[----:B------:R-:W-:Y:S01]  /*4230*/  @!P1 FFMA R18, R2, 1.84467440737095516160e+19, RZ ;  /* 0x5f80000002129823 */ /* 0x000fe200000000ff */
[----:B------:R-:W-:Y:S02]  /*4240*/  @!P1 IMAD.MOV.U32 R15, RZ, RZ, -0x40 ;  /* 0xffffffc0ff0f9424 */ /* 0x000fe400078e00ff */
[----:B------:R-:W-:Y:S02]  /*4250*/  @!P2 FFMA R17, R3, 1.84467440737095516160e+19, RZ ;  /* 0x5f8000000311a823 */ /* 0x000fe400000000ff */
[----:B------:R-:W-:-:S07]  /*4260*/  @!P2 VIADD R15, R15, 0x40 ;  /* 0x000000400f0fa836 */ /* 0x000fce0000000000 */
.L_x_196:
[----:B------:R-:W-:Y:S01]  /*4270*/  LEA R2, R13, 0xc0800000, 0x17 ;  /* 0xc08000000d027811 */ /* 0x000fe200078eb8ff */
[----:B------:R-:W-:-:S04]  /*4280*/  VIADD R16, R16, 0xffffff81 ;  /* 0xffffff8110107836 */ /* 0x000fc80000000000 */
[----:B------:R-:W-:Y:S02]  /*4290*/  IMAD.IADD R17, R17, 0x1, -R2 ;  /* 0x0000000111117824 */ /* 0x000fe400078e0a02 */
[C---:B------:R-:W-:Y:S01]  /*42a0*/  IMAD R2, R16.reuse, -0x800000, R18 ;  /* 0xff80000010027824 */ /* 0x040fe200078e0212 */
[----:B------:R-:W-:Y:S01]  /*42b0*/  IADD3 R16, PT, PT, R16, 0x7f, -R13 ;  /* 0x0000007f10107810 */ /* 0x000fe20007ffe80d */
[----:B------:R-:W0:Y:S01]  /*42c0*/  MUFU.RCP R3, R17 ;  /* 0x0000001100037308 */ /* 0x000e220000001000 */
[----:B------:R-:W-:-:S03]  /*42d0*/  FADD.FTZ R19, -R17, -RZ ;  /* 0x800000ff11137221 */ /* 0x000fc60000010100 */
[----:B------:R-:W-:Y:S02]  /*42e0*/  IMAD.IADD R16, R16, 0x1, R15 ;  /* 0x0000000110107824 */ /* 0x000fe400078e020f */
[----:B0-----:R-:W-:-:S04]  /*42f0*/  FFMA R20, R3, R19, 1 ;  /* 0x3f80000003147423 */ /* 0x001fc80000000013 */
[----:B------:R-:W-:-:S04]  /*4300*/  FFMA R3, R3, R20, R3 ;  /* 0x0000001403037223 */ /* 0x000fc80000000003 */
[----:B------:R-:W-:-:S04]  /*4310*/  FFMA R18, R2, R3, RZ ;  /* 0x0000000302127223 */ /* 0x000fc800000000ff */
[----:B------:R-:W-:-:S04]  /*4320*/  FFMA R20, R19, R18, R2 ;  /* 0x0000001213147223 */ /* 0x000fc80000000002 */
[----:B------:R-:W-:-:S04]  /*4330*/  FFMA R20, R3, R20, R18 ;  /* 0x0000001403147223 */ /* 0x000fc80000000012 */
[----:B------:R-:W-:-:S04]  /*4340*/  FFMA R19, R19, R20, R2 ;  /* 0x0000001413137223 */ /* 0x000fc80000000002 */
[----:B------:R-:W-:-:S05]  /*4350*/  FFMA R2, R3, R19, R20 ;  /* 0x0000001303027223 */ /* 0x000fca0000000014 */
[----:B------:R-:W-:-:S04]  /*4360*/  SHF.R.U32.HI R13, RZ, 0x17, R2 ;  /* 0x00000017ff0d7819 */ /* 0x000fc80000011602 */
[----:B------:R-:W-:-:S05]  /*4370*/  LOP3.LUT R13, R13, 0xff, RZ, 0xc0, !PT ;  /* 0x000000ff0d0d7812 */ /* 0x000fca00078ec0ff */
[----:B------:R-:W-:-:S04]  /*4380*/  IMAD.IADD R17, R13, 0x1, R16 ;  /* 0x000000010d117824 */ /* 0x000fc800078e0210 */
[----:B------:R-:W-:-:S05]  /*4390*/  VIADD R13, R17, 0xffffffff ;  /* 0xffffffff110d7836 */ /* 0x000fca0000000000 */
[----:B------:R-:W-:-:S13]  /*43a0*/  ISETP.GE.U32.AND P1, PT, R13, 0xfe, PT ;  /* 0x000000fe0d00780c */ /* 0x000fda0003f26070 */
[----:B------:R-:W-:Y:S05]  /*43b0*/  @!P1 BRA `(.L_x_201) ;  /* 0x0000000000809947 */ /* 0x000fea0003800000 */
[----:B------:R-:W-:-:S13]  /*43c0*/  ISETP.GT.AND P1, PT, R17, 0xfe, PT ;  /* 0x000000fe1100780c */ /* 0x000fda0003f24270 */
[----:B------:R-:W-:Y:S05]  /*43d0*/  @P1 BRA `(.L_x_202) ;  /* 0x00000000006c1947 */ /* 0x000fea0003800000 */
[----:B------:R-:W-:-:S13]  /*43e0*/  ISETP.GE.AND P1, PT, R17, 0x1, PT ;  /* 0x000000011100780c */ /* 0x000fda0003f26270 */
[----:B------:R-:W-:Y:S05]  /*43f0*/  @P1 BRA `(.L_x_203) ;  /* 0x0000000000981947 */ /* 0x000fea0003800000 */
[----:B------:R-:W-:Y:S02]  /*4400*/  ISETP.GE.AND P1, PT, R17, -0x18, PT ;  /* 0xffffffe81100780c */ /* 0x000fe40003f26270 */
[----:B------:R-:W-:-:S11]  /*4410*/  LOP3.LUT R2, R2, 0x80000000, RZ, 0xc0, !PT ;  /* 0x8000000002027812 */ /* 0x000fd600078ec0ff */
[----:B------:R-:W-:Y:S05]  /*4420*/  @!P1 BRA `(.L_x_203) ;  /* 0x00000000008c9947 */ /* 0x000fea0003800000 */
[-CC-:B------:R-:W-:Y:S01]  /*4430*/  FFMA.RZ R13, R3, R19.reuse, R20.reuse ;  /* 0x00000013030d7223 */ /* 0x180fe2000000c014 */
[----:B------:R-:W-:Y:S02]  /*4440*/  VIADD R18, R17, 0x20 ;  /* 0x0000002011127836 */ /* 0x000fe40000000000 */
[-CC-:B------:R-:W-:Y:S01]  /*4450*/  FFMA.RM R16, R3, R19.reuse, R20.reuse ;  /* 0x0000001303107223 */ /* 0x180fe20000004014 */
[----:B------:R-:W-:Y:S02]  /*4460*/  ISETP.NE.AND P3, PT, R17, RZ, PT ;  /* 0x000000ff1100720c */ /* 0x000fe40003f65270 */
[----:B------:R-:W-:Y:S01]  /*4470*/  LOP3.LUT R15, R13, 0x7fffff, RZ, 0xc0, !PT ;  /* 0x007fffff0d0f7812 */ /* 0x000fe200078ec0ff */
[----:B------:R-:W-:Y:S01]  /*4480*/  FFMA.RP R13, R3, R19, R20 ;  /* 0x00000013030d7223 */ /* 0x000fe20000008014 */
[----:B------:R-:W-:Y:S01]  /*4490*/  IMAD.MOV R3, RZ, RZ, -R17 ;  /* 0x000000ffff037224 */ /* 0x000fe200078e0a11 */
[----:B------:R-:W-:Y:S02]  /*44a0*/  ISETP.NE.AND P2, PT, R17, RZ, PT ;  /* 0x000000ff1100720c */ /* 0x000fe40003f45270 */
[----:B------:R-:W-:-:S02]  /*44b0*/  LOP3.LUT R15, R15, 0x800000, RZ, 0xfc, !PT ;  /* 0x008000000f0f7812 */ /* 0x000fc400078efcff */
[----:B------:R-:W-:Y:S02]  /*44c0*/  FSETP.NEU.FTZ.AND P1, PT, R13, R16, PT ;  /* 0x000000100d00720b */ /* 0x000fe40003f3d000 */
[----:B------:R-:W-:Y:S02]  /*44d0*/  SHF.L.U32 R18, R15, R18, RZ ;  /* 0x000000120f127219 */ /* 0x000fe400000006ff */
[----:B------:R-:W-:Y:S02]  /*44e0*/  SEL R16, R3, RZ, P3 ;  /* 0x000000ff03107207 */ /* 0x000fe40001800000 */
[----:B------:R-:W-:Y:S02]  /*44f0*/  ISETP.NE.AND P2, PT, R18, RZ, P2 ;  /* 0x000000ff1200720c */ /* 0x000fe40001745270 */
[----:B------:R-:W-:Y:S02]  /*4500*/  SHF.R.U32.HI R16, RZ, R16, R15 ;  /* 0x00000010ff107219 */ /* 0x000fe4000001160f */
[----:B------:R-:W-:-:S02]  /*4510*/  PLOP3.LUT P1, PT, P1, P2, PT, 0xf8, 0x8f ;  /* 0x00000000008f781c */ /* 0x000fc40000f25f70 */
[----:B------:R-:W-:Y:S02]  /*4520*/  SHF.R.U32.HI R18, RZ, 0x1, R16 ;  /* 0x00000001ff127819 */ /* 0x000fe40000011610 */
[----:B------:R-:W-:-:S04]  /*4530*/  SEL R3, RZ, 0x1, !P1 ;  /* 0x00000001ff037807 */ /* 0x000fc80004800000 */
[----:B------:R-:W-:-:S04]  /*4540*/  LOP3.LUT R3, R3, 0x1, R18, 0xf8, !PT ;  /* 0x0000000103037812 */ /* 0x000fc800078ef812 */
[----:B------:R-:W-:-:S05]  /*4550*/  LOP3.LUT R3, R3, R16, RZ, 0xc0, !PT ;  /* 0x0000001003037212 */ /* 0x000fca00078ec0ff */
[----:B------:R-:W-:-:S05]  /*4560*/  IMAD.IADD R3, R18, 0x1, R3 ;  /* 0x0000000112037824 */ /* 0x000fca00078e0203 */
[----:B------:R-:W-:Y:S01]  /*4570*/  LOP3.LUT R2, R3, R2, RZ, 0xfc, !PT ;  /* 0x0000000203027212 */ /* 0x000fe200078efcff */
[----:B------:R-:W-:Y:S06]  /*4580*/  BRA `(.L_x_203) ;  /* 0x0000000000347947 */ /* 0x000fec0003800000 */
.L_x_202:
[----:B------:R-:W-:-:S04]  /*4590*/  LOP3.LUT R2, R2, 0x80000000, RZ, 0xc0, !PT ;  /* 0x8000000002027812 */ /* 0x000fc800078ec0ff */
[----:B------:R-:W-:Y:S01]  /*45a0*/  LOP3.LUT R2, R2, 0x7f800000, RZ, 0xfc, !PT ;  /* 0x7f80000002027812 */ /* 0x000fe200078efcff */
[----:B------:R-:W-:Y:S06]  /*45b0*/  BRA `(.L_x_203) ;  /* 0x0000000000287947 */ /* 0x000fec0003800000 */
.L_x_201:
[----:B------:R-:W-:Y:S01]  /*45c0*/  IMAD R2, R16, 0x800000, R2 ;  /* 0x0080000010027824 */ /* 0x000fe200078e0202 */
[----:B------:R-:W-:Y:S06]  /*45d0*/  BRA `(.L_x_203) ;  /* 0x0000000000207947 */ /* 0x000fec0003800000 */
.L_x_200:
[----:B------:R-:W-:-:S04]  /*45e0*/  LOP3.LUT R2, R17, 0x80000000, R18, 0x48, !PT ;  /* 0x8000000011027812 */ /* 0x000fc800078e4812 */
[----:B------:R-:W-:Y:S01]  /*45f0*/  LOP3.LUT R2, R2, 0x7f800000, RZ, 0xfc, !PT ;  /* 0x7f80000002027812 */ /* 0x000fe200078efcff */
[----:B------:R-:W-:Y:S06]  /*4600*/  BRA `(.L_x_203) ;  /* 0x0000000000147947 */ /* 0x000fec0003800000 */
.L_x_199:
[----:B------:R-:W-:Y:S01]  /*4610*/  LOP3.LUT R2, R17, 0x80000000, R18, 0x48, !PT ;  /* 0x8000000011027812 */ /* 0x000fe200078e4812 */
[----:B------:R-:W-:Y:S06]  /*4620*/  BRA `(.L_x_203) ;  /* 0x00000000000c7947 */ /* 0x000fec0003800000 */
.L_x_198:
[----:B------:R-:W0:Y:S01]  /*4630*/  MUFU.RSQ R2, -QNAN ;  /* 0xffc0000000027908 */ /* 0x000e220000001400 */
[----:B------:R-:W-:Y:S05]  /*4640*/  BRA `(.L_x_203) ;  /* 0x0000000000047947 */ /* 0x000fea0003800000 */
.L_x_197:
[----:B------:R-:W-:-:S07]  /*4650*/  FADD.FTZ R2, R2, R3 ;  /* 0x0000000302027221 */ /* 0x000fce0000010000 */
.L_x_203:
[----:B------:R-:W-:-:S04]  /*4660*/  IMAD.MOV.U32 R15, RZ, RZ, 0x0 ;  /* 0x00000000ff0f7424 */ /* 0x000fc800078e00ff */
[----:B0-----:R-:W-:Y:S05]  /*4670*/  RET.REL.NODEC R14 `(cudaComputeLPCLattice) ;  /* 0xffffffb80e607950 */ /* 0x001fea0003c3ffff */
.L_x_204:
        /* <DEDUP_REMOVED lines=16> */
.L_x_274:


//--------------------- .text.cudaQuantizeLPC     --------------------------
	.section	.text.cudaQuantizeLPC,"ax",@progbits
	.align	128
        .global         cudaQuantizeLPC
        .type           cudaQuantizeLPC,@function
        .size           cudaQuantizeLPC,(.L_x_290 - cudaQuantizeLPC)
        .other          cudaQuantizeLPC,@"STO_CUDA_ENTRY STV_DEFAULT"
cudaQuantizeLPC:
.text.cudaQuantizeLPC:
[----:B------:R-:W-:Y:S01]  /*0000*/  LDC R1, c[0x0][0x37c] ;  /* 0x0000df00ff017b82 */ /* 0x000fe20000000800 */
[----:B------:R-:W0:Y:S01]  /*0010*/  S2R R3, SR_TID.X ;  /* 0x0000000000037919 */ /* 0x000e220000002100 */
[----:B------:R-:W1:Y:S01]  /*0020*/  LDCU.64 UR6, c[0x0][0x358] ;  /* 0x00006b00ff0677ac */ /* 0x000e620008000a00 */
[----:B------:R-:W0:Y:S02]  /*0030*/  S2R R2, SR_TID.Y ;  /* 0x0000000000027919 */ /* 0x000e240000002200 */
[----:B0-----:R-:W-:-:S05]  /*0040*/  IMAD R4, R2, 0x20, R3 ;  /* 0x0000002002047824 */ /* 0x001fca00078e0203 */
[----:B------:R-:W-:-:S13]  /*0050*/  ISETP.GT.U32.AND P0, PT, R4, 0xf, PT ;  /* 0x0000000f0400780c */ /* 0x000fda0003f04070 */
[----:B------:R-:W0:Y:S01]  /*0060*/  @!P0 S2R R5, SR_CTAID.Y ;  /* 0x0000000000058919 */ /* 0x000e220000002600 */
[----:B------:R-:W0:Y:S08]  /*0070*/  @!P0 LDC R0, c[0x0][0x388] ;  /* 0x0000e200ff008b82 */ /* 0x000e300000000800 */
[----:B------:R-:W2:Y:S01]  /*0080*/  @!P0 LDC.64 R6, c[0x0][0x380] ;  /* 0x0000e000ff068b82 */ /* 0x000ea20000000a00 */
[----:B0-----:R-:W-:-:S04]  /*0090*/  @!P0 IMAD R5, R5, R0, RZ ;  /* 0x0000000005058224 */ /* 0x001fc800078e02ff */
[----:B--2---:R-:W-:-:S03]  /*00a0*/  @!P0 IMAD.WIDE.U32 R6, R5, 0xc0, R6 ;  /* 0x000000c005068825 */ /* 0x004fc600078e0006 */
[----:B------:R-:W0:Y:S01]  /*00b0*/  S2UR UR5, SR_CgaCtaId ;  /* 0x00000000000579c3 */ /* 0x000e220000008800 */
[----:B------:R-:W-:Y:S01]  /*00c0*/  @!P0 IMAD.WIDE.U32 R10, R4, 0x4, R6 ;  /* 0x00000004040a8825 */ /* 0x000fe200078e0006 */
[----:B------:R-:W-:-:S06]  /*00d0*/  UMOV UR4, 0x400 ;  /* 0x0000040000047882 */ /* 0x000fcc0000000000 */
[----:B------:R-:W2:Y:S01]  /*00e0*/  LDC R6, c[0x0][0x3a0] ;  /* 0x0000e800ff067b82 */ /* 0x000ea20000000800 */
[----:B-1----:R1:W3:Y:S01]  /*00f0*/  @!P0 LDG.E R11, desc[UR6][R10.64] ;  /* 0x000000060a0b8981 */ /* 0x0022e2000c1e1900 */
[----:B------:R-:W-:Y:S01]  /*0100*/  SHF.R.U32.HI R8, RZ, 0x1, R2 ;  /* 0x00000001ff087819 */ /* 0x000fe20000011602 */
[----:B------:R-:W-:Y:S05]  /*0110*/  BSSY.RECONVERGENT B0, `(.L_x_205) ;  /* 0x0000146000007945 */ /* 0x000fea0003800200 */
[----:B------:R-:W4:Y:S01]  /*0120*/  LDC R5, c[0x0][0x390] ;  /* 0x0000e400ff057b82 */ /* 0x000f220000000800 */
[----:B-1----:R-:W-:Y:S01]  /*0130*/  LOP3.LUT R10, R2, 0x1, RZ, 0xc0, !PT ;  /* 0x00000001020a7812 */ /* 0x002fe200078ec0ff */
[----:B0-----:R-:W-:-:S06]  /*0140*/  ULEA UR4, UR5, UR4, 0x18 ;  /* 0x0000000405047291 */ /* 0x001fcc000f8ec0ff */
[----:B------:R-:W-:Y:S02]  /*0150*/  LEA R0, R4, UR4, 0x2 ;  /* 0x0000000404007c11 */ /* 0x000fe4000f8e10ff */
[----:B--2---:R-:W-:Y:S02]  /*0160*/  VIADDMNMX.U32 R7, R6, 0xffffffff, R3, PT ;  /* 0xffffffff06077846 */ /* 0x004fe40003800003 */
[----:B----4-:R-:W-:-:S05]  /*0170*/  VIADDMNMX.U32 R12, R5, 0xffffffff, R8, PT ;  /* 0xffffffff050c7846 */ /* 0x010fca0003800008 */
[----:B------:R-:W-:Y:S01]  /*0180*/  IMAD R7, R12, 0x20, R7 ;  /* 0x000000200c077824 */ /* 0x000fe200078e0207 */
[----:B---3--:R-:W-:Y:S01]  /*0190*/  @!P0 STS [R0], R11 ;  /* 0x0000000b00008388 */ /* 0x008fe20000000800 */
[----:B------:R-:W-:Y:S01]  /*01a0*/  BAR.SYNC.DEFER_BLOCKING 0x0 ;  /* 0x0000000000007b1d */ /* 0x000fe20000010000 */
[----:B------:R-:W-:-:S04]  /*01b0*/  ISETP.GE.U32.AND P0, PT, R8, R5, PT ;  /* 0x000000050800720c */ /* 0x000fc80003f06070 */
[----:B------:R-:W-:Y:S01]  /*01c0*/  ISETP.EQ.U32.OR P0, PT, R10, 0x1, P0 ;  /* 0x000000010a00780c */ /* 0x000fe20000702470 */
[----:B------:R-:W-:Y:S04]  /*01d0*/  STS [R0+0x840], R7 ;  /* 0x0008400700007388 */ /* 0x000fe80000000800 */
[----:B------:R-:W0:Y:S02]  /*01e0*/  LDS R9, [R0+0x840] ;  /* 0x0008400000097984 */ /* 0x000e240000000800 */
[----:B0-----:R-:W-:-:S05]  /*01f0*/  I2FP.F32.S32 R9, R9 ;  /* 0x0000000900097245 */ /* 0x001fca0000201400 */
[----:B------:R-:W-:-:S05]  /*0200*/  FADD R9, R9, 10000 ;  /* 0x461c400009097421 */ /* 0x000fca0000000000 */
[----:B------:R0:W-:Y:S01]  /*0210*/  STS [R0+0xc40], R9 ;  /* 0x000c400900007388 */ /* 0x0001e20000000800 */
[----:B------:R-:W-:Y:S05]  /*0220*/  @P0 BRA `(.L_x_206) ;  /* 0x0000001000d00947 */ /* 0x000fea0003800000 */
[----:B------:R-:W-:-:S13]  /*0230*/  ISETP.GE.U32.AND P1, PT, R3, R6, PT ;  /* 0x000000060300720c */ /* 0x000fda0003f26070 */
[----:B------:R-:W1:Y:S01]  /*0240*/  @!P1 S2R R7, SR_CTAID.Y ;  /* 0x0000000000079919 */ /* 0x000e620000002600 */
[----:B------:R-:W2:Y:S01]  /*0250*/  @!P1 LDC.64 R10, c[0x0][0x398] ;  /* 0x0000e600ff0a9b82 */ /* 0x000ea20000000a00 */
[----:B------:R-:W-:Y:S02]  /*0260*/  @!P1 IMAD R12, R6, 0x20, R3 ;  /* 0x00000020060c9824 */ /* 0x000fe400078e0203 */
[----:B-1----:R-:W-:-:S04]  /*0270*/  @!P1 IMAD R7, R7, R5, R8 ;  /* 0x0000000507079224 */ /* 0x002fc800078e0208 */
[----:B------:R-:W-:-:S04]  /*0280*/  @!P1 IMAD R7, R7, R6, R7 ;  /* 0x0000000607079224 */ /* 0x000fc800078e0207 */
[----:B------:R-:W-:-:S04]  /*0290*/  @!P1 IMAD R7, R7, 0x20, R12 ;  /* 0x0000002007079824 */ /* 0x000fc800078e020c */
[----:B--2---:R-:W-:-:S05]  /*02a0*/  @!P1 IMAD.WIDE.U32 R10, R7, 0x4, R10 ;  /* 0x00000004070a9825 */ /* 0x004fca00078e000a */
[----:B------:R1:W2:Y:S01]  /*02b0*/  @!P1 LDG.E R7, desc[UR6][R10.64] ;  /* 0x000000060a079981 */ /* 0x0002a2000c1e1900 */
[----:B------:R-:W-:Y:S01]  /*02c0*/  PLOP3.LUT P0, PT, PT, PT, PT, 0x80, 0x8 ;  /* 0x000000000008781c */ /* 0x000fe20003f0f070 */
[C---:B------:R-:W-:Y:S01]  /*02d0*/  IMAD R15, R3.reuse, 0x4, R0 ;  /* 0x00000004030f7824 */ /* 0x040fe200078e0200 */
[----:B------:R-:W-:Y:S01]  /*02e0*/  @!P1 I2FP.F32.U32 R12, R3 ;  /* 0x00000003000c9245 */ /* 0x000fe20000201000 */
[----:B------:R-:W-:Y:S01]  /*02f0*/  IMAD.IADD R4, R4, 0x1, R3 ;  /* 0x0000000104047824 */ /* 0x000fe200078e0203 */
[----:B-1----:R-:W-:Y:S02]  /*0300*/  LOP3.LUT R11, R3, 0x1, RZ, 0xc0, !PT ;  /* 0x00000001030b7812 */ /* 0x002fe400078ec0ff */
[----:B--2---:R-:W-:-:S04]  /*0310*/  @!P1 FSETP.GEU.AND P2, PT, |R7|, 1.175494350822287508e-38, PT ;  /* 0x008000000700980b */ /* 0x004fc80003f4e200 */
[----:B------:R-:W-:-:S13]  /*0320*/  @!P1 PLOP3.LUT P0, PT, P2, PT, PT, 0x80, 0x8 ;  /* 0x000000000008981c */ /* 0x000fda000170f070 */
[----:B------:R-:W-:-:S04]  /*0330*/  @!P0 FMUL R7, R7, 16777216 ;  /* 0x4b80000007078820 */ /* 0x000fc80000400000 */
[----:B0-----:R-:W0:Y:S02]  /*0340*/  @!P1 MUFU.LG2 R9, R7 ;  /* 0x0000000700099308 */ /* 0x001e240000000c00 */
[----:B0-----:R-:W-:-:S04]  /*0350*/  @!P0 FADD R9, R9, -24 ;  /* 0xc1c0000009098421 */ /* 0x001fc80000000000 */
[----:B------:R-:W-:-:S04]  /*0360*/  @!P1 FMUL R9, R9, 0.69314718246459960938 ;  /* 0x3f31721809099820 */ /* 0x000fc80000400000 */
[----:B------:R-:W-:-:S05]  /*0370*/  @!P1 FFMA R9, R12, 0.0099999997764825820923, R9 ;  /* 0x3c23d70a0c099823 */ /* 0x000fca0000000009 */
[----:B------:R0:W-:Y:S04]  /*0380*/  @!P1 STS [R0+0xc40], R9 ;  /* 0x000c400900009388 */ /* 0x0001e80000000800 */
[----:B------:R-:W-:Y:S04]  /*0390*/  LDS R10, [R15+0xc40] ;  /* 0x000c40000f0a7984 */ /* 0x000fe80000000800 */
[----:B------:R-:W1:Y:S01]  /*03a0*/  LDS R13, [R15+0xc44] ;  /* 0x000c44000f0d7984 */ /* 0x000e620000000800 */
[----:B0-----:R-:W-:-:S05]  /*03b0*/  IMAD.IADD R9, R4, 0x1, -R11 ;  /* 0x0000000104097824 */ /* 0x001fca00078e0a0b */
[----:B------:R-:W-:Y:S02]  /*03c0*/  LEA R9, R9, UR4, 0x2 ;  /* 0x0000000409097c11 */ /* 0x000fe4000f8e10ff */
[----:B-1----:R-:W-:Y:S01]  /*03d0*/  FSETP.GE.AND P0, PT, R10, R13, PT ;  /* 0x0000000d0a00720b */ /* 0x002fe20003f06000 */
[----:B------:R-:W-:-:S03]  /*03e0*/  VIADD R10, R0, 0xc40 ;  /* 0x00000c40000a7836 */ /* 0x000fc60000000000 */
[----:B------:R-:W-:Y:S01]  /*03f0*/  ISETP.EQ.U32.XOR P0, PT, R11, 0x1, P0 ;  /* 0x000000010b00780c */ /* 0x000fe20000702870 */
[----:B------:R-:W-:Y:S01]  /*0400*/  IMAD R7, R3, 0x4, R10 ;  /* 0x0000000403077824 */ /* 0x000fe200078e020a */
[----:B------:R-:W-:-:S04]  /*0410*/  SHF.R.U32.HI R11, RZ, 0x1, R3 ;  /* 0x00000001ff0b7819 */ /* 0x000fc80000011603 */
[----:B------:R-:W-:-:S07]  /*0420*/  LOP3.LUT R11, R11, 0x1, RZ, 0xc0, !PT ;  /* 0x000000010b0b7812 */ /* 0x000fce00078ec0ff */
[----:B------:R-:W-:Y:S04]  /*0430*/  @P0 LDS R10, [R7] ;  /* 0x00000000070a0984 */ /* 0x000fe80000000800 */
[----:B------:R-:W0:Y:S04]  /*0440*/  @P0 LDS R12, [R7+0x4] ;  /* 0x00000400070c0984 */ /* 0x000e280000000800 */
[----:B0-----:R-:W-:Y:S04]  /*0450*/  @P0 STS [R7], R12 ;  /* 0x0000000c07000388 */ /* 0x001fe80000000800 */
[----:B------:R-:W-:Y:S04]  /*0460*/  @P0 STS [R7+0x4], R10 ;  /* 0x0000040a07000388 */ /* 0x000fe80000000800 */
[----:B------:R-:W-:Y:S04]  /*0470*/  @P0 LDS R14, [R7+-0x400] ;  /* 0xfffc0000070e0984 */ /* 0x000fe80000000800 */
[----:B------:R-:W0:Y:S04]  /*0480*/  @P0 LDS R16, [R7+-0x3fc] ;  /* 0xfffc040007100984 */ /* 0x000e280000000800 */
[----:B0-----:R-:W-:Y:S04]  /*0490*/  @P0 STS [R7+-0x400], R16 ;  /* 0xfffc001007000388 */ /* 0x001fe80000000800 */
[----:B------:R-:W-:Y:S04]  /*04a0*/  @P0 STS [R7+-0x3fc], R14 ;  /* 0xfffc040e07000388 */ /* 0x000fe80000000800 */
[----:B------:R-:W-:Y:S04]  /*04b0*/  LDS R13, [R9+0xc40] ;  /* 0x000c4000090d7984 */ /* 0x000fe80000000800 */
[----:B------:R-:W0:Y:S02]  /*04c0*/  LDS R18, [R9+0xc48] ;  /* 0x000c480009127984 */ /* 0x000e240000000800 */
[----:B0-----:R-:W-:-:S04]  /*04d0*/  FSETP.GE.AND P0, PT, R13, R18, PT ;  /* 0x000000120d00720b */ /* 0x001fc80003f06000 */
[----:B------:R-:W-:-:S13]  /*04e0*/  ISETP.EQ.U32.XOR P0, PT, R11, 0x1, P0 ;  /* 0x000000010b00780c */ /* 0x000fda0000702870 */
[----:B------:R-:W-:Y:S04]  /*04f0*/  @P0 LDS R10, [R9+0xc40] ;  /* 0x000c4000090a0984 */ /* 0x000fe80000000800 */
[----:B------:R-:W0:Y:S04]  /*0500*/  @P0 LDS R12, [R9+0xc48] ;  /* 0x000c4800090c0984 */ /* 0x000e280000000800 */
[----:B0-----:R-:W-:Y:S04]  /*0510*/  @P0 STS [R9+0xc40], R12 ;  /* 0x000c400c09000388 */ /* 0x001fe80000000800 */
[----:B------:R-:W-:Y:S04]  /*0520*/  @P0 STS [R9+0xc48], R10 ;  /* 0x000c480a09000388 */ /* 0x000fe80000000800 */
[----:B------:R-:W-:Y:S04]  /*0530*/  @P0 LDS R14, [R9+0x840] ;  /* 0x00084000090e0984 */ /* 0x000fe80000000800 */
[----:B------:R-:W0:Y:S04]  /*0540*/  @P0 LDS R16, [R9+0x848] ;  /* 0x0008480009100984 */ /* 0x000e280000000800 */
[----:B0-----:R-:W-:Y:S04]  /*0550*/  @P0 STS [R9+0x840], R16 ;  /* 0x0008401009000388 */ /* 0x001fe80000000800 */
[----:B------:R-:W-:Y:S01]  /*0560*/  @P0 STS [R9+0x848], R14 ;  /* 0x0008480e09000388 */ /* 0x000fe20000000800 */
[----:B------:R-:W-:-:S03]  /*0570*/  LOP3.LUT P0, RZ, R3, 0x2, RZ, 0xc0, !PT ;  /* 0x0000000203ff7812 */ /* 0x000fc6000780c0ff */
[----:B------:R-:W-:Y:S04]  /*0580*/  LDS R11, [R7] ;  /* 0x00000000070b7984 */ /* 0x000fe80000000800 */
[----:B------:R-:W0:Y:S02]  /*0590*/  LDS R18, [R7+0x4] ;  /* 0x0000040007127984 */ /* 0x000e240000000800 */
[----:B0-----:R-:W-:Y:S02]  /*05a0*/  FSETP.GE.XOR P0, PT, R11, R18, P0 ;  /* 0x000000120b00720b */ /* 0x001fe40000706800 */
[----:B------:R-:W-:-:S05]  /*05b0*/  LOP3.LUT R11, R3, 0x3, RZ, 0xc0, !PT ;  /* 0x00000003030b7812 */ /* 0x000fca00078ec0ff */
[----:B------:R-:W-:Y:S01]  /*05c0*/  IMAD.IADD R10, R4, 0x1, -R11 ;  /* 0x00000001040a7824 */ /* 0x000fe200078e0a0b */
[----:B------:R-:W-:-:S04]  /*05d0*/  SHF.R.U32.HI R11, RZ, 0x2, R3 ;  /* 0x00000002ff0b7819 */ /* 0x000fc80000011603 */
[----:B------:R-:W-:Y:S01]  /*05e0*/  LEA R10, R10, UR4, 0x2 ;  /* 0x000000040a0a7c11 */ /* 0x000fe2000f8e10ff */
[----:B------:R-:W-:Y:S01]  /*05f0*/  @P0 LDS R18, [R7] ;  /* 0x0000000007120984 */ /* 0x000fe20000000800 */
[----:B------:R-:W-:-:S03]  /*0600*/  LOP3.LUT R11, R11, 0x1, RZ, 0xc0, !PT ;  /* 0x000000010b0b7812 */ /* 0x000fc600078ec0ff */
        /* <DEDUP_REMOVED lines=10> */
[----:B------:R-:W-:Y:S02]  /*06b0*/  ISETP.EQ.U32.XOR P0, PT, R11, 0x1, P0 ;  /* 0x000000010b00780c */ /* 0x000fe40000702870 */
[----:B------:R-:W-:-:S11]  /*06c0*/  LOP3.LUT R11, R3, 0x4, RZ, 0xc0, !PT ;  /* 0x00000004030b7812 */ /* 0x000fd600078ec0ff */
[----:B------:R-:W-:Y:S04]  /*06d0*/  @P0 LDS R13, [R10+0xc40] ;  /* 0x000c40000a0d0984 */ /* 0x000fe80000000800 */
[----:B------:R-:W0:Y:S04]  /*06e0*/  @P0 LDS R15, [R10+0xc50] ;  /* 0x000c50000a0f0984 */ /* 0x000e280000000800 */
[----:B0-----:R-:W-:Y:S04]  /*06f0*/  @P0 STS [R10+0xc40], R15 ;  /* 0x000c400f0a000388 */ /* 0x001fe80000000800 */
[----:B------:R-:W-:Y:S04]  /*0700*/  @P0 STS [R10+0xc50], R13 ;  /* 0x000c500d0a000388 */ /* 0x000fe80000000800 */
[----:B------:R-:W-:Y:S04]  /*0710*/  @P0 LDS R17, [R10+0x840] ;  /* 0x000840000a110984 */ /* 0x000fe80000000800 */
[----:B------:R-:W0:Y:S04]  /*0720*/  @P0 LDS R19, [R10+0x850] ;  /* 0x000850000a130984 */ /* 0x000e280000000800 */
[----:B0-----:R-:W-:Y:S04]  /*0730*/  @P0 STS [R10+0x840], R19 ;  /* 0x000840130a000388 */ /* 0x001fe80000000800 */
[----:B------:R-:W-:Y:S04]  /*0740*/  @P0 STS [R10+0x850], R17 ;  /* 0x000850110a000388 */ /* 0x000fe80000000800 */
[----:B------:R-:W-:Y:S04]  /*0750*/  LDS R12, [R9+0xc40] ;  /* 0x000c4000090c7984 */ /* 0x000fe80000000800 */
[----:B------:R-:W0:Y:S02]  /*0760*/  LDS R21, [R9+0xc48] ;  /* 0x000c480009157984 */ /* 0x000e240000000800 */
[----:B0-----:R-:W-:-:S04]  /*0770*/  FSETP.GE.AND P0, PT, R12, R21, PT ;  /* 0x000000150c00720b */ /* 0x001fc80003f06000 */
[----:B------:R-:W-:-:S13]  /*0780*/  ISETP.NE.XOR P0, PT, R11, RZ, P0 ;  /* 0x000000ff0b00720c */ /* 0x000fda0000705a70 */
        /* <DEDUP_REMOVED lines=8> */
[----:B------:R-:W-:Y:S04]  /*0810*/  LDS R13, [R7] ;  /* 0x00000000070d7984 */ /* 0x000fe80000000800 */
[----:B------:R-:W0:Y:S02]  /*0820*/  LDS R20, [R7+0x4] ;  /* 0x0000040007147984 */ /* 0x000e240000000800 */
[----:B0-----:R-:W-:-:S02]  /*0830*/  FSETP.GE.AND P0, PT, R13, R20, PT ;  /* 0x000000140d00720b */ /* 0x001fc40003f06000 */
[----:B------:R-:W-:Y:S02]  /*0840*/  SHF.R.U32.HI R13, RZ, 0x3, R3 ;  /* 0x00000003ff0d7819 */ /* 0x000fe40000011603 */
[----:B------:R-:W-:Y:S02]  /*0850*/  ISETP.NE.XOR P0, PT, R11, RZ, P0 ;  /* 0x000000ff0b00720c */ /* 0x000fe40000705a70 */
[----:B------:R-:W-:Y:S02]  /*0860*/  LOP3.LUT R11, R3, 0x7, RZ, 0xc0, !PT ;  /* 0x00000007030b7812 */ /* 0x000fe400078ec0ff */
[----:B------:R-:W-:-:S03]  /*0870*/  LOP3.LUT R13, R13, 0x1, RZ, 0xc0, !PT ;  /* 0x000000010d0d7812 */ /* 0x000fc600078ec0ff */
[----:B------:R-:W-:-:S05]  /*0880*/  IMAD.IADD R11, R4, 0x1, -R11 ;  /* 0x00000001040b7824 */ /* 0x000fca00078e0a0b */
[----:B------:R-:W-:Y:S01]  /*0890*/  LEA R11, R11, UR4, 0x2 ;  /* 0x000000040b0b7c11 */ /* 0x000fe2000f8e10ff */
[----:B------:R-:W-:Y:S04]  /*08a0*/  @P0 LDS R20, [R7] ;  /* 0x0000000007140984 */ /* 0x000fe80000000800 */
[----:B------:R-:W0:Y:S04]  /*08b0*/  @P0 LDS R14, [R7+0x4] ;  /* 0x00000400070e0984 */ /* 0x000e280000000800 */
[----:B0-----:R-:W-:Y:S04]  /*08c0*/  @P0 STS [R7], R14 ;  /* 0x0000000e07000388 */ /* 0x001fe80000000800 */
[----:B------:R-:W-:Y:S04]  /*08d0*/  @P0 STS [R7+0x4], R20 ;  /* 0x0000041407000388 */ /* 0x000fe80000000800 */
[----:B------:R-:W-:Y:S04]  /*08e0*/  @P0 LDS R12, [R7+-0x400] ;  /* 0xfffc0000070c0984 */ /* 0x000fe80000000800 */
[----:B------:R-:W0:Y:S04]  /*08f0*/  @P0 LDS R18, [R7+-0x3fc] ;  /* 0xfffc040007120984 */ /* 0x000e280000000800 */
[----:B0-----:R-:W-:Y:S04]  /*0900*/  @P0 STS [R7+-0x400], R18 ;  /* 0xfffc001207000388 */ /* 0x001fe80000000800 */
[----:B------:R0:W-:Y:S04]  /*0910*/  @P0 STS [R7+-0x3fc], R12 ;  /* 0xfffc040c07000388 */ /* 0x0001e80000000800 */
[----:B------:R-:W-:Y:S04]  /*0920*/  LDS R15, [R11+0xc40] ;  /* 0x000c40000b0f7984 */ /* 0x000fe80000000800 */
[----:B------:R-:W1:Y:S01]  /*0930*/  LDS R16, [R11+0xc60] ;  /* 0x000c60000b107984 */ /* 0x000e620000000800 */
[----:B0-----:R-:W-:-:S02]  /*0940*/  LOP3.LUT R12, R3, 0x8, RZ, 0xc0, !PT ;  /* 0x00000008030c7812 */ /* 0x001fc400078ec0ff */
[----:B-1----:R-:W-:-:S04]  /*0950*/  FSETP.GE.AND P0, PT, R15, R16, PT ;  /* 0x000000100f00720b */ /* 0x002fc80003f06000 */
        /* <DEDUP_REMOVED lines=36> */
[----:B------:R-:W-:Y:S02]  /*0ba0*/  LOP3.LUT R13, R3, 0xf, RZ, 0xc0, !PT ;  /* 0x0000000f030d7812 */ /* 0x000fe400078ec0ff */
[----:B------:R-:W-:-:S03]  /*0bb0*/  ISETP.NE.XOR P0, PT, R12, RZ, P0 ;  /* 0x000000ff0c00720c */ /* 0x000fc60000705a70 */
[----:B------:R-:W-:Y:S01]  /*0bc0*/  IMAD.IADD R12, R4, 0x1, -R13 ;  /* 0x00000001040c7824 */ /* 0x000fe200078e0a0d */
[----:B------:R-:W-:-:S04]  /*0bd0*/  SHF.R.U32.HI R13, RZ, 0x4, R3 ;  /* 0x00000004ff0d7819 */ /* 0x000fc80000011603 */
[----:B------:R-:W-:Y:S02]  /*0be0*/  LEA R12, R12, UR4, 0x2 ;  /* 0x000000040c0c7c11 */ /* 0x000fe4000f8e10ff */
[----:B------:R-:W-:-:S03]  /*0bf0*/  LOP3.LUT R13, R13, 0x1, RZ, 0xc0, !PT ;  /* 0x000000010d0d7812 */ /* 0x000fc600078ec0ff */
        /* <DEDUP_REMOVED lines=59> */
[----:B0-----:R-:W-:-:S04]  /*0fb0*/  FSETP.GE.AND P0, PT, R15, R22, PT ;  /* 0x000000160f00720b */ /* 0x001fc80003f06000 */
[----:B------:R-:W-:Y:S02]  /*0fc0*/  ISETP.NE.XOR P0, PT, R13, RZ, P0 ;  /* 0x000000ff0d00720c */ /* 0x000fe40000705a70 */
[----:B------:R-:W-:-:S05]  /*0fd0*/  LOP3.LUT R13, R3, 0x1f, RZ, 0xc0, !PT ;  /* 0x0000001f030d7812 */ /* 0x000fca00078ec0ff */
        /* <DEDUP_REMOVED lines=12> */
[----:B0-----:R-:W-:-:S13]  /*10a0*/  FSETP.GE.AND P0, PT, R4, R15, PT ;  /* 0x0000000f0400720b */ /* 0x001fda0003f06000 */
        /* <DEDUP_REMOVED lines=50> */
[----:B0-----:R0:W-:Y:S04]  /*13d0*/  @P0 STS [R9+0x840], R16 ;  /* 0x0008401009000388 */ /* 0x0011e80000000800 */
[----:B------:R-:W-:Y:S04]  /*13e0*/  @P0 STS [R9+0x848], R14 ;  /* 0x0008480e09000388 */ /* 0x000fe80000000800 */
[----:B------:R-:W-:Y:S01]  /*13f0*/  LDS R10, [R7] ;  /* 0x00000000070a7984 */ /* 0x000fe20000000800 */
[----:B0-----:R-:W0:Y:S03]  /*1400*/  LDC R16, c[0x0][0x38c] ;  /* 0x0000e300ff107b82 */ /* 0x001e260000000800 */
[----:B------:R-:W1:Y:S02]  /*1410*/  LDS R11, [R7+0x4] ;  /* 0x00000400070b7984 */ /* 0x000e640000000800 */
[----:B-1----:R-:W-:-:S13]  /*1420*/  FSETP.GE.AND P0, PT, R10, R11, PT ;  /* 0x0000000b0a00720b */ /* 0x002fda0003f06000 */
[----:B------:R-:W-:Y:S04]  /*1430*/  @P0 LDS R10, [R7] ;  /* 0x00000000070a0984 */ /* 0x000fe80000000800 */
[----:B------:R-:W1:Y:S04]  /*1440*/  @P0 LDS R18, [R7+0x4] ;  /* 0x0000040007120984 */ /* 0x000e680000000800 */
[----:B-1----:R-:W-:Y:S04]  /*1450*/  @P0 STS [R7], R18 ;  /* 0x0000001207000388 */ /* 0x002fe80000000800 */
[----:B------:R-:W-:Y:S04]  /*1460*/  @P0 STS [R7+0x4], R10 ;  /* 0x0000040a07000388 */ /* 0x000fe80000000800 */
[----:B------:R-:W-:Y:S04]  /*1470*/  @P0 LDS R4, [R7+-0x400] ;  /* 0xfffc000007040984 */ /* 0x000fe80000000800 */
[----:B------:R-:W1:Y:S04]  /*1480*/  @P0 LDS R12, [R7+-0x3fc] ;  /* 0xfffc0400070c0984 */ /* 0x000e680000000800 */
[----:B-1----:R1:W-:Y:S04]  /*1490*/  @P0 STS [R7+-0x400], R12 ;  /* 0xfffc000c07000388 */ /* 0x0023e80000000800 */
[----:B------:R1:W-:Y:S01]  /*14a0*/  @P0 STS [R7+-0x3fc], R4 ;  /* 0xfffc040407000388 */ /* 0x0003e20000000800 */
[----:B0-----:R-:W-:-:S13]  /*14b0*/  ISETP.GE.U32.AND P0, PT, R3, R16, PT ;  /* 0x000000100300720c */ /* 0x001fda0003f06070 */
[----:B-1----:R-:W-:Y:S05]  /*14c0*/  @P0 BRA `(.L_x_206) ;  /* 0x0000000000280947 */ /* 0x002fea0003800000 */
[----:B------:R-:W0:Y:S01]  /*14d0*/  LDS R4, [R0+0x840] ;  /* 0x0008400000047984 */ /* 0x000e220000000800 */
[----:B------:R-:W-:Y:S01]  /*14e0*/  IMAD R8, R8, R16, R3 ;  /* 0x0000001008087224 */ /* 0x000fe200078e0203 */
[----:B------:R-:W1:Y:S04]  /*14f0*/  S2UR UR5, SR_CTAID.Y ;  /* 0x00000000000579c3 */ /* 0x000e680000002600 */
[----:B------:R-:W-:Y:S02]  /*1500*/  LEA R7, R8, UR4, 0x2 ;  /* 0x0000000408077c11 */ /* 0x000fe4000f8e10ff */
[----:B0-----:R-:W-:-:S05]  /*1510*/  LOP3.LUT R4, R4, 0x1f, RZ, 0xc0, !PT ;  /* 0x0000001f04047812 */ /* 0x001fca00078ec0ff */
[----:B------:R-:W-:Y:S04]  /*1520*/  STS [R7+0x440], R4 ;  /* 0x0004400407007388 */ /* 0x000fe80000000800 */
[----:B------:R-:W0:Y:S02]  /*1530*/  LDS R8, [R0+0x840] ;  /* 0x0008400000087984 */ /* 0x000e240000000800 */
[----:B0-----:R-:W-:-:S05]  /*1540*/  SHF.R.S32.HI R8, RZ, 0x5, R8 ;  /* 0x00000005ff087819 */ /* 0x001fca0000011408 */
[----:B-1----:R-:W-:-:S05]  /*1550*/  IMAD R8, R5, UR5, R8 ;  /* 0x0000000505087c24 */ /* 0x002fca000f8e0208 */
[----:B------:R1:W-:Y:S02]  /*1560*/  STS [R7+0x640], R8 ;  /* 0x0006400807007388 */ /* 0x0003e40000000800 */
.L_x_206:
[----:B------:R-:W-:Y:S05]  /*1570*/  BSYNC.RECONVERGENT B0 ;  /* 0x0000000000007941 */ /* 0x000fea0003800200 */
.L_x_205:
[----:B------:R-:W2:Y:S02]  /*1580*/  LDCU UR5, c[0x0][0x38c] ;  /* 0x00007180ff0577ac */ /* 0x000ea40008000800 */
[----:B--2---:R-:W-:Y:S01]  /*1590*/  IMAD R13, R5, UR5, RZ ;  /* 0x00000005050d7c24 */ /* 0x004fe2000f8e02ff */
[----:B------:R-:W-:Y:S04]  /*15a0*/  BAR.SYNC.DEFER_BLOCKING 0x0 ;  /* 0x0000000000007b1d */ /* 0x000fe80000010000 */
[----:B------:R-:W-:-:S13]  /*15b0*/  ISETP.GE.AND P0, PT, R2, R13, PT ;  /* 0x0000000d0200720c */ /* 0x000fda0003f06270 */
[----:B------:R-:W-:Y:S05]  /*15c0*/  @P0 EXIT ;  /* 0x000000000000094d */ /* 0x000fea0003800000 */
[----:B------:R-:W2:Y:S01]  /*15d0*/  LDS R4, [UR4+0x1c] ;  /* 0x00001c04ff047984 */ /* 0x000ea20008000800 */
[----:B------:R-:W3:Y:S01]  /*15e0*/  S2UR UR5, SR_CTAID.Y ;  /* 0x00000000000579c3 */ /* 0x000ee20000002600 */
[----:B------:R-:W-:Y:S01]  /*15f0*/  IMAD.MOV.U32 R10, RZ, RZ, 0xb ;  /* 0x0000000bff0a7424 */ /* 0x000fe200078e00ff */
[----:B------:R-:W-:Y:S01]  /*1600*/  LEA R16, R2, UR4, 0x2 ;  /* 0x0000000402107c11 */ /* 0x000fe2000f8e10ff */
[----:B------:R-:W4:Y:S01]  /*1610*/  LDS R12, [UR4+0x30] ;  /* 0x00003004ff0c7984 */ /* 0x000f220008000800 */
[----:B------:R-:W-:Y:S01]  /*1620*/  VIADD R15, R6, 0x1 ;  /* 0x00000001060f7836 */ /* 0x000fe20000000000 */
[----:B------:R-:W-:Y:S02]  /*1630*/  LEA R14, R2, UR4, 0x7 ;  /* 0x00000004020e7c11 */ /* 0x000fe4000f8e38ff */
[----:B------:R-:W-:Y:S01]  /*1640*/  VIADD R16, R16, 0x640 ;  /* 0x0000064010107836 */ /* 0x000fe20000000000 */
[----:B------:R-:W3:Y:S08]  /*1650*/  LDC R17, c[0x0][0x388] ;  /* 0x0000e200ff117b82 */ /* 0x000ef00000000800 */
[----:B01----:R-:W0:Y:S01]  /*1660*/  LDC.64 R8, c[0x0][0x380] ;  /* 0x0000e000ff087b82 */ /* 0x003e220000000a00 */
[----:B---3--:R-:W-:Y:S01]  /*1670*/  IMAD R17, R17, UR5, R2 ;  /* 0x0000000511117c24 */ /* 0x008fe2000f8e0202 */
[----:B--2---:R-:W-:-:S02]  /*1680*/  ISETP.GE.AND P1, PT, R4, 0x481, PT ;  /* 0x000004810400780c */ /* 0x004fc40003f26270 */
[C---:B------:R-:W-:Y:S02]  /*1690*/  ISETP.GE.AND P0, PT, R4.reuse, 0x901, PT ;  /* 0x000009010400780c */ /* 0x040fe40003f06270 */
[----:B------:R-:W-:Y:S02]  /*16a0*/  ISETP.GE.AND P2, PT, R4, 0x241, PT ;  /* 0x000002410400780c */ /* 0x000fe40003f46270 */
[----:B------:R-:W1:Y:S01]  /*16b0*/  LDC.64 R4, c[0x0][0x380] ;  /* 0x0000e000ff047b82 */ /* 0x000e620000000a00 */
[----:B------:R-:W-:-:S06]  /*16c0*/  SEL R7, RZ, 0xffffffff, P1 ;  /* 0xffffffffff077807 */ /* 0x000fcc0000800000 */
[----:B------:R-:W-:Y:S02]  /*16d0*/  @P1 IMAD.MOV R10, RZ, RZ, 0xc ;  /* 0x0000000cff0a1424 */ /* 0x000fe400078e02ff */
[----:B------:R-:W-:Y:S02]  /*16e0*/  @P0 VIADD R10, R7, 0xd ;  /* 0x0000000d070a0836 */ /* 0x000fe40000000000 */
[----:B0-----:R-:W-:-:S04]  /*16f0*/  IMAD.WIDE.U32 R6, R3, 0x4, R8 ;  /* 0x0000000403067825 */ /* 0x001fc800078e0008 */
[----:B------:R-:W-:Y:S02]  /*1700*/  VIADD R11, R10, 0xffffffff ;  /* 0xffffffff0a0b7836 */ /* 0x000fe40000000000 */
[----:B------:R-:W-:-:S05]  /*1710*/  @P2 IMAD.MOV R11, RZ, RZ, R10 ;  /* 0x000000ffff0b2224 */ /* 0x000fca00078e020a */
[----:B----4-:R-:W-:-:S07]  /*1720*/  VIMNMX R18, PT, PT, R12, R11, PT ;  /* 0x0000000b0c127248 */ /* 0x010fce0003fe0100 */
.L_x_209:
[----:B0-----:R-:W0:Y:S02]  /*1730*/  LDS R20, [R16+-0x200] ;  /* 0xfffe000010147984 */ /* 0x001e240000000800 */
[----:B0-----:R-:W-:-:S13]  /*1740*/  ISETP.GT.U32.AND P0, PT, R3, R20, PT ;  /* 0x000000140300720c */ /* 0x001fda0003f04070 */
[----:B------:R-:W0:Y:S01]  /*1750*/  @!P0 LDS R10, [R16] ;  /* 0x00000000100a8984 */ /* 0x000e220000000800 */
[----:B------:R-:W2:Y:S01]  /*1760*/  @!P0 LDC.64 R8, c[0x0][0x398] ;  /* 0x0000e600ff088b82 */ /* 0x000ea20000000a00 */
[----:B0-----:R-:W-:-:S04]  /*1770*/  @!P0 IMAD R10, R15, R10, R20 ;  /* 0x0000000a0f0a8224 */ /* 0x001fc800078e0214 */
[----:B------:R-:W-:Y:S02]  /*1780*/  @!P0 IMAD R11, R10, 0x20, R3 ;  /* 0x000000200a0b8824 */ /* 0x000fe400078e0203 */
[----:B------:R-:W-:Y:S02]  /*1790*/  IMAD.MOV.U32 R10, RZ, RZ, RZ ;  /* 0x000000ffff0a7224 */ /* 0x000fe400078e00ff */
[----:B--2---:R-:W-:-:S05]  /*17a0*/  @!P0 IMAD.WIDE.U32 R8, R11, 0x4, R8 ;  /* 0x000000040b088825 */ /* 0x004fca00078e0008 */
[----:B------:R-:W2:Y:S01]  /*17b0*/  @!P0 LDG.E R10, desc[UR6][R8.64] ;  /* 0x00000006080a8981 */ /* 0x000ea2000c1e1900 */
[----:B------:R-:W-:Y:S01]  /*17c0*/  ISETP.NE.AND P1, PT, R3, RZ, PT ;  /* 0x000000ff0300720c */ /* 0x000fe20003f25270 */
[----:B------:R-:W-:Y:S01]  /*17d0*/  BSSY.RECONVERGENT B0, `(.L_x_207) ;  /* 0x0000048000007945 */ /* 0x000fe20003800200 */
[----:B--2---:R-:W-:-:S06]  /*17e0*/  FMUL R11, R10, 32768 ;  /* 0x470000000a0b7820 */ /* 0x004fcc0000400000 */
[----:B------:R-:W0:Y:S02]  /*17f0*/  F2I.NTZ R11, R11 ;  /* 0x0000000b000b7305 */ /* 0x000e240000203100 */
[----:B0-----:R-:W-:-:S04]  /*1800*/  SHF.R.S32.HI R22, RZ, 0x1f, R11 ;  /* 0x0000001fff167819 */ /* 0x001fc8000001140b */
[----:B------:R-:W-:-:S05]  /*1810*/  LOP3.LUT R19, R22, R11, RZ, 0x3c, !PT ;  /* 0x0000000b16137212 */ /* 0x000fca00078e3cff */
[----:B------:R-:W-:Y:S04]  /*1820*/  STS [R0+0x40], R19 ;  /* 0x0000401300007388 */ /* 0x000fe80000000800 */
[----:B------:R-:W-:Y:S04]  /*1830*/  LDS R21, [R0+0x40] ;  /* 0x0000400000157984 */ /* 0x000fe80000000800 */
[----:B------:R-:W-:Y:S04]  /*1840*/  LDS R22, [R0+0x60] ;  /* 0x0000600000167984 */ /* 0x000fe80000000800 */
[----:B------:R-:W0:Y:S04]  /*1850*/  LDS R23, [R0+0x80] ;  /* 0x0000800000177984 */ /* 0x000e280000000800 */
[----:B------:R-:W2:Y:S01]  /*1860*/  LDS R24, [R0+0xa0] ;  /* 0x0000a00000187984 */ /* 0x000ea20000000800 */
[----:B0-----:R-:W-:Y:S01]  /*1870*/  LOP3.LUT R21, R23, R22, R21, 0xfe, !PT ;  /* 0x0000001617157212 */ /* 0x001fe200078efe15 */
[----:B------:R-:W-:-:S03]  /*1880*/  IMAD.MOV.U32 R22, RZ, RZ, 0x12 ;  /* 0x00000012ff167424 */ /* 0x000fc600078e00ff */
[----:B--2---:R-:W-:Y:S01]  /*1890*/  LOP3.LUT R21, R21, R24, RZ, 0xfc, !PT ;  /* 0x0000001815157212 */ /* 0x004fe200078efcff */
[----:B------:R-:W-:-:S04]  /*18a0*/  IMAD.MOV.U32 R24, RZ, RZ, 0x1 ;  /* 0x00000001ff187424 */ /* 0x000fc800078e00ff */
[----:B------:R-:W-:Y:S04]  /*18b0*/  STS [R0+0x40], R21 ;  /* 0x0000401500007388 */ /* 0x000fe80000000800 */
[----:B------:R-:W-:Y:S04]  /*18c0*/  LDS R8, [R0+0x40] ;  /* 0x0000400000087984 */ /* 0x000fe80000000800 */
[----:B------:R-:W-:Y:S04]  /*18d0*/  LDS R9, [R0+0x48] ;  /* 0x0000480000097984 */ /* 0x000fe80000000800 */
[----:B------:R-:W0:Y:S04]  /*18e0*/  LDS R11, [R0+0x50] ;  /* 0x00005000000b7984 */ /* 0x000e280000000800 */
[----:B------:R-:W2:Y:S01]  /*18f0*/  LDS R19, [R0+0x58] ;  /* 0x0000580000137984 */ /* 0x000ea20000000800 */
[----:B0-----:R-:W-:-:S02]  /*1900*/  LOP3.LUT R8, R11, R9, R8, 0xfe, !PT ;  /* 0x000000090b087212 */ /* 0x001fc400078efe08 */
[----:B------:R-:W0:Y:S02]  /*1910*/  FLO.U32 R9, R20 ;  /* 0x0000001400097300 */ /* 0x000e2400000e0000 */
[----:B--2---:R-:W-:-:S05]  /*1920*/  LOP3.LUT R19, R8, R19, RZ, 0xfc, !PT ;  /* 0x0000001308137212 */ /* 0x004fca00078efcff */
[----:B------:R-:W-:Y:S04]  /*1930*/  STS [R0+0x40], R19 ;  /* 0x0000401300007388 */ /* 0x000fe80000000800 */
[----:B------:R-:W-:Y:S04]  /*1940*/  LDS R8, [R14+0x40] ;  /* 0x000040000e087984 */ /* 0x000fe80000000800 */
[----:B------:R-:W2:Y:S01]  /*1950*/  LDS R11, [R14+0x44] ;  /* 0x000044000e0b7984 */ /* 0x000ea20000000800 */
[----:B0-----:R-:W-:-:S04]  /*1960*/  IADD3 R9, PT, PT, -R12, 0x1f, -R9 ;  /* 0x0000001f0c097810 */ /* 0x001fc80007ffe909 */
[----:B------:R-:W-:-:S04]  /*1970*/  VIADDMNMX R9, R9, 0x1, R18, PT ;  /* 0x0000000109097846 */ /* 0x000fc80003800112 */
[----:B------:R-:W-:Y:S02]  /*1980*/  VIMNMX R9, PT, PT, R9, 0x3, !PT ;  /* 0x0000000309097848 */ /* 0x000fe40007fe0100 */
[----:B--2---:R-:W-:-:S06]  /*1990*/  LOP3.LUT R8, R11, R8, RZ, 0xfc, !PT ;  /* 0x000000080b087212 */ /* 0x004fcc00078efcff */
[----:B------:R-:W0:Y:S02]  /*19a0*/  FLO.U32 R8, R8 ;  /* 0x0000000800087300 */ /* 0x000e2400000e0000 */
[C---:B0-----:R-:W-:Y:S01]  /*19b0*/  IADD3 R11, PT, PT, R9.reuse, 0x1f, -R8 ;  /* 0x0000001f090b7810 */ /* 0x041fe20007ffe808 */
[----:B------:R-:W-:Y:S02]  /*19c0*/  IMAD.MOV.U32 R8, RZ, RZ, -0x1 ;  /* 0xffffffffff087424 */ /* 0x000fe400078e00ff */
[----:B------:R-:W-:Y:S01]  /*19d0*/  VIADD R9, R9, 0xffffffff ;  /* 0xffffffff09097836 */ /* 0x000fe20000000000 */
[----:B------:R-:W-:-:S04]  /*19e0*/  VIADDMNMX.RELU R19, R11, -R22, 0xf, PT ;  /* 0x0000000f0b137446 */ /* 0x000fc80003801916 */
[----:B------:R-:W-:Y:S02]  /*19f0*/  SHF.L.U32 R11, R24, R19, RZ ;  /* 0x00000013180b7219 */ /* 0x000fe400000006ff */
[----:B------:R-:W-:Y:S02]  /*1a00*/  SHF.L.U32 R9, R8, R9, RZ ;  /* 0x0000000908097219 */ /* 0x000fe400000006ff */
[----:B------:R-:W-:Y:S02]  /*1a10*/  I2FP.F32.U32 R11, R11 ;  /* 0x0000000b000b7245 */ /* 0x000fe40000201000 */
[----:B------:R-:W-:-:S03]  /*1a20*/  LOP3.LUT R8, RZ, R9, RZ, 0x33, !PT ;  /* 0x00000009ff087212 */ /* 0x000fc600078e33ff */
[----:B------:R-:W-:-:S06]  /*1a30*/  FMUL R11, R11, R10 ;  /* 0x0000000a0b0b7220 */ /* 0x000fcc0000400000 */
[----:B------:R-:W0:Y:S02]  /*1a40*/  F2I.NTZ R11, R11 ;  /* 0x0000000b000b7305 */ /* 0x000e240000203100 */
[----:B0-----:R-:W-:-:S04]  /*1a50*/  VIMNMX R8, PT, PT, R8, R11, PT ;  /* 0x0000000b08087248 */ /* 0x001fc80003fe0100 */
[----:B------:R-:W-:-:S04]  /*1a60*/  VIMNMX R21, PT, PT, R9, R8, !PT ;  /* 0x0000000809157248 */ /* 0x000fc80007fe0100 */
[----:B------:R-:W-:-:S04]  /*1a70*/  SHF.R.S32.HI R8, RZ, 0x1f, R21 ;  /* 0x0000001fff087819 */ /* 0x000fc80000011415 */
[----:B------:R-:W-:-:S05]  /*1a80*/  LOP3.LUT R9, R8, R21, RZ, 0x3c, !PT ;  /* 0x0000001508097212 */ /* 0x000fca00078e3cff */
[----:B------:R-:W-:Y:S04]  /*1a90*/  STS [R0+0x40], R9 ;  /* 0x0000400900007388 */ /* 0x000fe80000000800 */
[----:B------:R-:W-:Y:S04]  /*1aa0*/  LDS R8, [R0+0x40] ;  /* 0x0000400000087984 */ /* 0x000fe80000000800 */
[----:B------:R-:W-:Y:S04]  /*1ab0*/  LDS R11, [R0+0x60] ;  /* 0x00006000000b7984 */ /* 0x000fe80000000800 */
[----:B------:R-:W0:Y:S04]  /*1ac0*/  LDS R10, [R0+0x80] ;  /* 0x00008000000a7984 */ /* 0x000e280000000800 */
[----:B------:R-:W2:Y:S01]  /*1ad0*/  LDS R23, [R0+0xa0] ;  /* 0x0000a00000177984 */ /* 0x000ea20000000800 */
[----:B0-----:R-:W-:-:S04]  /*1ae0*/  LOP3.LUT R8, R10, R11, R8, 0xfe, !PT ;  /* 0x0000000b0a087212 */ /* 0x001fc800078efe08 */
[----:B--2---:R-:W-:-:S05]  /*1af0*/  LOP3.LUT R23, R8, R23, RZ, 0xfc, !PT ;  /* 0x0000001708177212 */ /* 0x004fca00078efcff */
[----:B------:R-:W-:Y:S04]  /*1b00*/  STS [R0+0x40], R23 ;  /* 0x0000401700007388 */ /* 0x000fe80000000800 */
[----:B------:R-:W-:Y:S04]  /*1b10*/  LDS R8, [R0+0x40] ;  /* 0x0000400000087984 */ /* 0x000fe80000000800 */
[----:B------:R-:W-:Y:S04]  /*1b20*/  LDS R11, [R0+0x48] ;  /* 0x00004800000b7984 */ /* 0x000fe80000000800 */
[----:B------:R-:W0:Y:S04]  /*1b30*/  LDS R10, [R0+0x50] ;  /* 0x00005000000a7984 */ /* 0x000e280000000800 */
[----:B------:R-:W2:Y:S01]  /*1b40*/  LDS R9, [R0+0x58] ;  /* 0x0000580000097984 */ /* 0x000ea20000000800 */
[----:B0-----:R-:W-:-:S04]  /*1b50*/  LOP3.LUT R8, R10, R11, R8, 0xfe, !PT ;  /* 0x0000000b0a087212 */ /* 0x001fc800078efe08 */
[----:B--2---:R-:W-:Y:S01]  /*1b60*/  LOP3.LUT R11, R8, R9, RZ, 0xfc, !PT ;  /* 0x00000009080b7212 */ /* 0x004fe200078efcff */
[----:B------:R-:W-:-:S04]  /*1b70*/  @!P0 IMAD.WIDE R8, R17, 0xc0, R6 ;  /* 0x000000c011088825 */ /* 0x000fc800078e0206 */
[----:B------:R-:W-:Y:S04]  /*1b80*/  STS [R0+0x40], R11 ;  /* 0x0000400b00007388 */ /* 0x000fe80000000800 */
[----:B------:R-:W-:Y:S04]  /*1b90*/  LDS R10, [R14+0x40] ;  /* 0x000040000e0a7984 */ /* 0x000fe80000000800 */
[----:B------:R-:W0:Y:S02]  /*1ba0*/  LDS R25, [R14+0x44] ;  /* 0x000044000e197984 */ /* 0x000e240000000800 */
[----:B0-----:R-:W-:Y:S01]  /*1bb0*/  LOP3.LUT R24, R25, R10, RZ, 0xfc, !PT ;  /* 0x0000000a19187212 */ /* 0x001fe200078efcff */
[----:B------:R-:W-:Y:S06]  /*1bc0*/  @P1 BRA `(.L_x_208) ;  /* 0x0000000000201947 */ /* 0x000fec0003800000 */
[----:B------:R-:W0:Y:S01]  /*1bd0*/  FLO.U32 R10, R24 ;  /* 0x00000018000a7300 */ /* 0x000e2200000e0000 */
[----:B------:R-:W-:Y:S01]  /*1be0*/  VIADD R25, R20, 0x1 ;  /* 0x0000000114197836 */ /* 0x000fe20000000000 */
[----:B0-----:R-:W-:Y:S01]  /*1bf0*/  IADD3 R22, PT, PT, -R10, 0x1f, RZ ;  /* 0x0000001f0a167810 */ /* 0x001fe20007ffe1ff */
[----:B-1----:R-:W-:-:S03]  /*1c00*/  IMAD.WIDE R10, R17, 0xc0, R4 ;  /* 0x000000c0110a7825 */ /* 0x002fc600078e0204 */
[----:B------:R-:W-:Y:S02]  /*1c10*/  IADD3 R23, PT, PT, -R22, 0x21, RZ ;  /* 0x0000002116177810 */ /* 0x000fe40007ffe1ff */
[----:B------:R0:W-:Y:S04]  /*1c20*/  STG.E desc[UR6][R10.64+0x8], R19 ;  /* 0x000008130a007986 */ /* 0x0001e8000c101906 */
[----:B------:R0:W-:Y:S04]  /*1c30*/  STG.E desc[UR6][R10.64], R25 ;  /* 0x000000190a007986 */ /* 0x0001e8000c101906 */
[----:B------:R0:W-:Y:S02]  /*1c40*/  STG.E desc[UR6][R10.64+0xc], R23 ;  /* 0x00000c170a007986 */ /* 0x0001e4000c101906 */
.L_x_208:
[----:B------:R-:W-:Y:S05]  /*1c50*/  BSYNC.RECONVERGENT B0 ;  /* 0x0000000000007941 */ /* 0x000fea0003800200 */
.L_x_207:
[----:B------:R-:W-:Y:S01]  /*1c60*/  VIADD R2, R2, 0x8 ;  /* 0x0000000802027836 */ /* 0x000fe20000000000 */
[----:B------:R2:W-:Y:S01]  /*1c70*/  @!P0 STG.E desc[UR6][R8.64+0x40], R21 ;  /* 0x0000401508008986 */ /* 0x0005e2000c101906 */
[----:B------:R-:W-:Y:S02]  /*1c80*/  VIADD R16, R16, 0x20 ;  /* 0x0000002010107836 */ /* 0x000fe40000000000 */
[----:B------:R-:W-:Y:S01]  /*1c90*/  VIADD R17, R17, 0x8 ;  /* 0x0000000811117836 */ /* 0x000fe20000000000 */
[----:B------:R-:W-:-:S13]  /*1ca0*/  ISETP.GE.AND P0, PT, R2, R13, PT ;  /* 0x0000000d0200720c */ /* 0x000fda0003f06270 */
[----:B--2---:R-:W-:Y:S05]  /*1cb0*/  @!P0 BRA `(.L_x_209) ;  /* 0xfffffff8009c8947 */ /* 0x004fea000383ffff */
[----:B------:R-:W-:Y:S05]  /*1cc0*/  EXIT ;  /* 0x000000000000794d */ /* 0x000fea0003800000 */
.L_x_210:
        /* <DEDUP_REMOVED lines=11> */
.L_x_290:


//--------------------- .text.cudaComputeLPC      --------------------------
	.section	.text.cudaComputeLPC,"ax",@progbits
	.align	128
        .global         cudaComputeLPC
        .type           cudaComputeLPC,@function
        .size           cudaComputeLPC,(.L_x_275 - cudaComputeLPC)
        .other          cudaComputeLPC,@"STO_CUDA_ENTRY STV_DEFAULT"
cudaComputeLPC:
.text.cudaComputeLPC:
[----:B------:R-:W-:Y:S01]  /*0000*/  LDC R1, c[0x0][0x37c] ;  /* 0x0000df00ff017b82 */ /* 0x000fe20000000800 */
[----:B------:R-:W0:Y:S07]  /*0010*/  S2R R7, SR_TID.X ;  /* 0x0000000000077919 */ /* 0x000e2e0000002100 */
[----:B------:R-:W1:Y:S01]  /*0020*/  S2UR UR5, SR_CgaCtaId ;  /* 0x00000000000579c3 */ /* 0x000e620000008800 */
[----:B------:R-:W-:Y:S01]  /*0030*/  UMOV UR4, 0x400 ;  /* 0x0000040000047882 */ /* 0x000fe20000000000 */
[----:B------:R-:W2:Y:S01]  /*0040*/  LDCU.64 UR6, c[0x0][0x358] ;  /* 0x00006b00ff0677ac */ /* 0x000ea20008000a00 */
[----:B------:R-:W-:Y:S01]  /*0050*/  BSSY.RECONVERGENT B0, `(.L_x_211) ;  /* 0x000001a000007945 */ /* 0x000fe20003800200 */
[----:B------:R-:W-:Y:S01]  /*0060*/  PLOP3.LUT P0, PT, PT, PT, PT, 0x8, 0x80 ;  /* 0x000000000080781c */ /* 0x000fe20003f0e170 */
[----:B-1----:R-:W-:Y:S01]  /*0070*/  ULEA UR4, UR5, UR4, 0x18 ;  /* 0x0000000405047291 */ /* 0x002fe2000f8ec0ff */
[----:B0-----:R-:W-:-:S05]  /*0080*/  ISETP.GT.U32.AND P1, PT, R7, 0xf, PT ;  /* 0x0000000f0700780c */ /* 0x001fca0003f24070 */
[----:B------:R-:W-:-:S08]  /*0090*/  LEA R6, R7, UR4, 0x2 ;  /* 0x0000000407067c11 */ /* 0x000fd0000f8e10ff */
[----:B--2---:R-:W-:Y:S05]  /*00a0*/  @P1 BRA `(.L_x_212) ;  /* 0x0000000000501947 */ /* 0x004fea0003800000 */
[----:B------:R-:W0:Y:S01]  /*00b0*/  S2R R9, SR_CTAID.Y ;  /* 0x0000000000097919 */ /* 0x000e220000002600 */
[----:B------:R-:W1:Y:S01]  /*00c0*/  LDC.64 R2, c[0x0][0x380] ;  /* 0x0000e000ff027b82 */ /* 0x000e620000000a00 */
[----:B------:R-:W0:Y:S02]  /*00d0*/  LDCU UR5, c[0x0][0x388] ;  /* 0x00007100ff0577ac */ /* 0x000e240008000800 */
[----:B0-----:R-:W-:-:S04]  /*00e0*/  IMAD R5, R9, UR5, RZ ;  /* 0x0000000509057c24 */ /* 0x001fc8000f8e02ff */
[----:B-1----:R-:W-:-:S04]  /*00f0*/  IMAD.WIDE.U32 R2, R5, 0xc0, R2 ;  /* 0x000000c005027825 */ /* 0x002fc800078e0002 */
[----:B------:R-:W-:-:S06]  /*0100*/  IMAD.WIDE.U32 R2, R7, 0x4, R2 ;  /* 0x0000000407027825 */ /* 0x000fcc00078e0002 */
[----:B------:R-:W2:Y:S01]  /*0110*/  LDG.E R3, desc[UR6][R2.64] ;  /* 0x0000000602037981 */ /* 0x000ea2000c1e1900 */
[----:B------:R-:W-:-:S03]  /*0120*/  ISETP.NE.AND P1, PT, R7, RZ, PT ;  /* 0x000000ff0700720c */ /* 0x000fc60003f25270 */
[----:B--2---:R0:W-:Y:S10]  /*0130*/  STS [R6], R3 ;  /* 0x0000000306007388 */ /* 0x0041f40000000800 */
[----:B------:R-:W-:Y:S05]  /*0140*/  @P1 BRA `(.L_x_212) ;  /* 0x0000000000281947 */ /* 0x000fea0003800000 */
[----:B------:R-:W1:Y:S01]  /*0150*/  S2UR UR5, SR_CTAID.X ;  /* 0x00000000000579c3 */ /* 0x000e620000002500 */
[----:B------:R-:W-:-:S07]  /*0160*/  PLOP3.LUT P0, PT, PT, PT, PT, 0x80, 0x8 ;  /* 0x000000000008781c */ /* 0x000fce0003f0f070 */
[----:B0-----:R-:W1:Y:S08]  /*0170*/  LDC.64 R2, c[0x0][0x3a8] ;  /* 0x0000ea00ff027b82 */ /* 0x001e700000000a00 */
[----:B------:R-:W0:Y:S01]  /*0180*/  LDC R5, c[0x0][0x398] ;  /* 0x0000e600ff057b82 */ /* 0x000e220000000800 */
[----:B-1----:R-:W-:-:S04]  /*0190*/  IMAD R0, R9, R2, UR5 ;  /* 0x0000000509007e24 */ /* 0x002fc8000f8e0202 */
[----:B0-----:R-:W-:-:S05]  /*01a0*/  IMAD R0, R0, R5, R0 ;  /* 0x0000000500007224 */ /* 0x001fca00078e0200 */
[C---:B------:R-:W-:Y:S01]  /*01b0*/  SHF.L.U32 R2, R0.reuse, 0x5, RZ ;  /* 0x0000000500027819 */ /* 0x040fe200000006ff */
[----:B------:R-:W-:-:S04]  /*01c0*/  IMAD R0, R0, R3, RZ ;  /* 0x0000000300007224 */ /* 0x000fc800078e02ff */
[----:B------:R1:W-:Y:S04]  /*01d0*/  STS [UR4+0x2c4], R2 ;  /* 0x0002c402ff007988 */ /* 0x0003e80008000804 */
[----:B------:R1:W-:Y:S02]  /*01e0*/  STS [UR4+0x2c8], R0 ;  /* 0x0002c800ff007988 */ /* 0x0003e40008000804 */
.L_x_212:
[----:B------:R-:W-:Y:S05]  /*01f0*/  BSYNC.RECONVERGENT B0 ;  /* 0x0000000000007941 */ /* 0x000fea0003800200 */
.L_x_211:
[----:B------:R-:W2:Y:S01]  /*0200*/  LDCU UR4, c[0x0][0x398] ;  /* 0x00007300ff0477ac */ /* 0x000ea20008000800 */
[----:B------:R-:W3:Y:S01]  /*0210*/  LDCU UR8, c[0x0][0x398] ;  /* 0x00007300ff0877ac */ /* 0x000ee20008000800 */
[----:B--2---:R-:W-:-:S05]  /*0220*/  IMAD.U32 R23, RZ, RZ, UR4 ;  /* 0x00000004ff177e24 */ /* 0x004fca000f8e00ff */
[----:B------:R-:W-:-:S13]  /*0230*/  ISETP.GE.AND P1, PT, R23, RZ, PT ;  /* 0x000000ff1700720c */ /* 0x000fda0003f26270 */
[----:B---3--:R-:W-:Y:S05]  /*0240*/  @!P1 BRA `(.L_x_213) ;  /* 0x0000000800149947 */ /* 0x008fea0003800000 */
[----:B------:R-:W2:Y:S01]  /*0250*/  LDCU UR4, c[0x0][0x3ac] ;  /* 0x00007580ff0477ac */ /* 0x000ea20008000800 */
[----:B------:R-:W-:Y:S01]  /*0260*/  HFMA2 R16, -RZ, RZ, 0, 5.7220458984375e-06 ;  /* 0x00000060ff107431 */ /* 0x000fe200000001ff */
[----:B------:R-:W-:Y:S01]  /*0270*/  LOP3.LUT R13, RZ, R7, RZ, 0x33, !PT ;  /* 0x00000007ff0d7212 */ /* 0x000fe200078e33ff */
[----:B------:R-:W-:Y:S01]  /*0280*/  BSSY B0, `(.L_x_213) ;  /* 0x0000081000007945 */ /* 0x000fe20003800000 */
[C---:B------:R-:W-:Y:S01]  /*0290*/  VIADD R19, R23.reuse, 0x1 ;  /* 0x0000000117137836 */ /* 0x040fe20000000000 */
[----:B------:R-:W-:Y:S01]  /*02a0*/  LEA R15, R23, 0x80, 0x7 ;  /* 0x00000080170f7811 */ /* 0x000fe200078e38ff */
[C---:B------:R-:W-:Y:S01]  /*02b0*/  IMAD R17, R7.reuse, R23, R7 ;  /* 0x0000001707117224 */ /* 0x040fe200078e0207 */
[C---:B------:R-:W-:Y:S01]  /*02c0*/  IADD3 R14, PT, PT, R7.reuse, 0x20, RZ ;  /* 0x00000020070e7810 */ /* 0x040fe20007ffe0ff */
[C---:B------:R-:W-:Y:S01]  /*02d0*/  VIADD R11, R7.reuse, 0x60 ;  /* 0x00000060070b7836 */ /* 0x040fe20000000000 */
[----:B------:R-:W-:Y:S01]  /*02e0*/  IADD3 R12, PT, PT, R7, 0x40, RZ ;  /* 0x00000040070c7810 */ /* 0x000fe20007ffe0ff */
[----:B------:R-:W-:Y:S01]  /*02f0*/  IMAD R16, R23, R16, 0x60 ;  /* 0x0000006017107424 */ /* 0x000fe200078e0210 */
[----:B------:R-:W-:Y:S01]  /*0300*/  MOV R10, RZ ;  /* 0x000000ff000a7202 */ /* 0x000fe20000000f00 */
[----:B--2---:R-:W-:-:S05]  /*0310*/  VIADD R13, R13, UR4 ;  /* 0x000000040d0d7c36 */ /* 0x004fca0008000000 */
[----:B------:R-:W-:-:S07]  /*0320*/  LOP3.LUT R18, R13, 0x60, RZ, 0xc0, !PT ;  /* 0x000000600d127812 */ /* 0x000fce00078ec0ff */
.L_x_219:
[----:B-12---:R-:W1:Y:S01]  /*0330*/  LDC R0, c[0x0][0x3ac] ;  /* 0x0000eb00ff007b82 */ /* 0x006e620000000800 */
[----:B------:R2:W-:Y:S01]  /*0340*/  STS [R6+0x40], RZ ;  /* 0x000040ff06007388 */ /* 0x0005e20000000800 */
[----:B------:R-:W-:Y:S05]  /*0350*/  YIELD ;  /* 0x0000000000007946 */ /* 0x000fea0003800000 */
[----:B------:R-:W-:Y:S01]  /*0360*/  BSSY B1, `(.L_x_214) ;  /* 0x0000055000017945 */ /* 0x000fe20003800000 */
[----:B-1----:R-:W-:-:S13]  /*0370*/  ISETP.GE.AND P1, PT, R7, R0, PT ;  /* 0x000000000700720c */ /* 0x002fda0003f26270 */
[----:B--2---:R-:W-:Y:S05]  /*0380*/  @P1 BRA `(.L_x_215) ;  /* 0x0000000400481947 */ /* 0x004fea0003800000 */
[----:B------:R-:W-:Y:S01]  /*0390*/  ISETP.NE.AND P1, PT, R18, 0x60, PT ;  /* 0x000000601200780c */ /* 0x000fe20003f25270 */
[----:B------:R-:W-:Y:S01]  /*03a0*/  BSSY.RECONVERGENT B2, `(.L_x_216) ;  /* 0x0000026000027945 */ /* 0x000fe20003800200 */
[----:B------:R-:W-:-:S11]  /*03b0*/  IMAD.MOV.U32 R21, RZ, RZ, R7 ;  /* 0x000000ffff157224 */ /* 0x000fd600078e0007 */
[----:B------:R-:W-:Y:S05]  /*03c0*/  @!P1 BRA `(.L_x_217) ;  /* 0x00000000008c9947 */ /* 0x000fea0003800000 */
[----:B------:R-:W1:Y:S01]  /*03d0*/  S2R R2, SR_CgaCtaId ;  /* 0x0000000000027919 */ /* 0x000e620000008800 */
[----:B------:R-:W-:Y:S02]  /*03e0*/  MOV R9, 0x400 ;  /* 0x0000040000097802 */ /* 0x000fe40000000f00 */
[----:B------:R-:W-:Y:S02]  /*03f0*/  IADD3 R8, PT, PT, R17, R10, RZ ;  /* 0x0000000a11087210 */ /* 0x000fe40007ffe0ff */
[----:B-1----:R-:W-:Y:S02]  /*0400*/  LEA R9, R2, R9, 0x18 ;  /* 0x0000000902097211 */ /* 0x002fe400078ec0ff */
[----:B0-----:R-:W0:Y:S03]  /*0410*/  LDC.64 R2, c[0x0][0x390] ;  /* 0x0000e400ff027b82 */ /* 0x001e260000000a00 */
[----:B------:R-:W1:Y:S04]  /*0420*/  LDS R5, [R9+0x2c8] ;  /* 0x0002c80009057984 */ /* 0x000e680000000800 */
[----:B------:R-:W2:Y:S01]  /*0430*/  LDS R21, [R6+0x40] ;  /* 0x0000400006157984 */ /* 0x000ea20000000800 */
[----:B-1----:R-:W-:-:S04]  /*0440*/  IMAD.IADD R5, R5, 0x1, R8 ;  /* 0x0000000105057824 */ /* 0x002fc800078e0208 */
[----:B0-----:R-:W-:-:S06]  /*0450*/  IMAD.WIDE R4, R5, 0x4, R2 ;  /* 0x0000000405047825 */ /* 0x001fcc00078e0202 */
[----:B------:R-:W2:Y:S01]  /*0460*/  LDG.E R4, desc[UR6][R4.64] ;  /* 0x0000000604047981 */ /* 0x000ea2000c1e1900 */
[----:B------:R-:W-:Y:S01]  /*0470*/  ISETP.NE.AND P1, PT, R18, RZ, PT ;  /* 0x000000ff1200720c */ /* 0x000fe20003f25270 */
[----:B--2---:R-:W-:Y:S01]  /*0480*/  FADD R23, R4, R21 ;  /* 0x0000001504177221 */ /* 0x004fe20000000000 */
[----:B------:R-:W-:-:S04]  /*0490*/  MOV R21, R14 ;  /* 0x0000000e00157202 */ /* 0x000fc80000000f00 */
[----:B------:R1:W-:Y:S07]  /*04a0*/  STS [R6+0x40], R23 ;  /* 0x0000401706007388 */ /* 0x0003ee0000000800 */
[----:B------:R-:W-:Y:S05]  /*04b0*/  @!P1 BRA `(.L_x_217) ;  /* 0x0000000000509947 */ /* 0x000fea0003800000 */
[----:B------:R-:W0:Y:S01]  /*04c0*/  LDS R4, [R9+0x2c8] ;  /* 0x0002c80009047984 */ /* 0x000e220000000800 */
[----:B------:R-:W-:-:S03]  /*04d0*/  IMAD R5, R19, 0x20, R8 ;  /* 0x0000002013057824 */ /* 0x000fc600078e0208 */
[----:B------:R-:W1:Y:S02]  /*04e0*/  LDS R21, [R6+0x40] ;  /* 0x0000400006157984 */ /* 0x000e640000000800 */
[----:B0-----:R-:W-:-:S05]  /*04f0*/  IADD3 R5, PT, PT, R4, R5, RZ ;  /* 0x0000000504057210 */ /* 0x001fca0007ffe0ff */
[----:B------:R-:W-:-:S06]  /*0500*/  IMAD.WIDE R4, R5, 0x4, R2 ;  /* 0x0000000405047825 */ /* 0x000fcc00078e0202 */
[----:B------:R-:W1:Y:S01]  /*0510*/  LDG.E R4, desc[UR6][R4.64] ;  /* 0x0000000604047981 */ /* 0x000e62000c1e1900 */
[----:B------:R-:W-:Y:S01]  /*0520*/  ISETP.NE.AND P1, PT, R18, 0x20, PT ;  /* 0x000000201200780c */ /* 0x000fe20003f25270 */
[----:B-1----:R-:W-:Y:S01]  /*0530*/  FADD R23, R4, R21 ;  /* 0x0000001504177221 */ /* 0x002fe20000000000 */
[----:B------:R-:W-:-:S04]  /*0540*/  IMAD.MOV.U32 R21, RZ, RZ, R12 ;  /* 0x000000ffff157224 */ /* 0x000fc800078e000c */
[----:B------:R2:W-:Y:S07]  /*0550*/  STS [R6+0x40], R23 ;  /* 0x0000401706007388 */ /* 0x0005ee0000000800 */
[----:B------:R-:W-:Y:S05]  /*0560*/  @!P1 BRA `(.L_x_217) ;  /* 0x0000000000249947 */ /* 0x000fea0003800000 */
[----:B------:R-:W0:Y:S01]  /*0570*/  LDS R9, [R9+0x2c8] ;  /* 0x0002c80009097984 */ /* 0x000e220000000800 */
[----:B------:R-:W-:-:S05]  /*0580*/  LEA R8, R19, R8, 0x6 ;  /* 0x0000000813087211 */ /* 0x000fca00078e30ff */
[----:B0-----:R-:W-:-:S04]  /*0590*/  IMAD.IADD R5, R9, 0x1, R8 ;  /* 0x0000000109057824 */ /* 0x001fc800078e0208 */
[----:B------:R-:W-:Y:S02]  /*05a0*/  IMAD.WIDE R2, R5, 0x4, R2 ;  /* 0x0000000405027825 */ /* 0x000fe400078e0202 */
[----:B------:R-:W0:Y:S04]  /*05b0*/  LDS R5, [R6+0x40] ;  /* 0x0000400006057984 */ /* 0x000e280000000800 */
[----:B------:R-:W0:Y:S01]  /*05c0*/  LDG.E R2, desc[UR6][R2.64] ;  /* 0x0000000602027981 */ /* 0x000e22000c1e1900 */
[----:B------:R-:W-:Y:S01]  /*05d0*/  MOV R21, R11 ;  /* 0x0000000b00157202 */ /* 0x000fe20000000f00 */
[----:B0-----:R-:W-:-:S05]  /*05e0*/  FADD R5, R2, R5 ;  /* 0x0000000502057221 */ /* 0x001fca0000000000 */
[----:B------:R3:W-:Y:S02]  /*05f0*/  STS [R6+0x40], R5 ;  /* 0x0000400506007388 */ /* 0x0007e40000000800 */
.L_x_217:
[----:B------:R-:W-:Y:S05]  /*0600*/  BSYNC.RECONVERGENT B2 ;  /* 0x0000000000027941 */ /* 0x000fea0003800200 */
.L_x_216:
[----:B------:R-:W-:-:S13]  /*0610*/  ISETP.GE.U32.AND P1, PT, R13, 0x60, PT ;  /* 0x000000600d00780c */ /* 0x000fda0003f26070 */
[----:B------:R-:W-:Y:S05]  /*0620*/  @!P1 BRA `(.L_x_215) ;  /* 0x0000000000a09947 */ /* 0x000fea0003800000 */
[----:B---3--:R-:W3:Y:S01]  /*0630*/  S2R R5, SR_CgaCtaId ;  /* 0x0000000000057919 */ /* 0x008ee20000008800 */
[----:B0-----:R-:W0:Y:S01]  /*0640*/  LDC.64 R2, c[0x0][0x390] ;  /* 0x0000e400ff027b82 */ /* 0x001e220000000a00 */
[----:B------:R-:W-:Y:S01]  /*0650*/  MOV R22, 0x400 ;  /* 0x0000040000167802 */ /* 0x000fe20000000f00 */
[----:B------:R-:W-:-:S03]  /*0660*/  IMAD R20, R19, R21, R10 ;  /* 0x0000001513147224 */ /* 0x000fc600078e020a */
[----:B---3--:R-:W-:-:S07]  /*0670*/  LEA R22, R5, R22, 0x18 ;  /* 0x0000001605167211 */ /* 0x008fce00078ec0ff */
.L_x_218:
[----:B------:R-:W3:Y:S04]  /*0680*/  LDS R5, [R22+0x2c8] ;  /* 0x0002c80016057984 */ /* 0x000ee80000000800 */
[----:B------:R-:W1:Y:S01]  /*0690*/  LDS R9, [R6+0x40] ;  /* 0x0000400006097984 */ /* 0x000e620000000800 */
[----:B---3--:R-:W-:-:S04]  /*06a0*/  IMAD.IADD R5, R5, 0x1, R20 ;  /* 0x0000000105057824 */ /* 0x008fc800078e0214 */
[----:B0-----:R-:W-:-:S06]  /*06b0*/  IMAD.WIDE R4, R5, 0x4, R2 ;  /* 0x0000000405047825 */ /* 0x001fcc00078e0202 */
[----:B------:R-:W1:Y:S02]  /*06c0*/  LDG.E R4, desc[UR6][R4.64] ;  /* 0x0000000604047981 */ /* 0x000e64000c1e1900 */
[----:B-12---:R-:W-:Y:S01]  /*06d0*/  FADD R23, R4, R9 ;  /* 0x0000000904177221 */ /* 0x006fe20000000000 */
[----:B------:R-:W-:-:S04]  /*06e0*/  LEA R9, R19, R20, 0x5 ;  /* 0x0000001413097211 */ /* 0x000fc800078e28ff */
[----:B------:R-:W-:Y:S04]  /*06f0*/  STS [R6+0x40], R23 ;  /* 0x0000401706007388 */ /* 0x000fe80000000800 */
[----:B------:R-:W0:Y:S04]  /*0700*/  LDS R8, [R22+0x2c8] ;  /* 0x0002c80016087984 */ /* 0x000e280000000800 */
[----:B----4-:R-:W1:Y:S01]  /*0710*/  LDS R25, [R6+0x40] ;  /* 0x0000400006197984 */ /* 0x010e620000000800 */
[----:B0-----:R-:W-:-:S04]  /*0720*/  IMAD.IADD R9, R8, 0x1, R9 ;  /* 0x0000000108097824 */ /* 0x001fc800078e0209 */
[----:B------:R-:W-:-:S06]  /*0730*/  IMAD.WIDE R8, R9, 0x4, R2 ;  /* 0x0000000409087825 */ /* 0x000fcc00078e0202 */
[----:B------:R-:W1:Y:S01]  /*0740*/  LDG.E R8, desc[UR6][R8.64] ;  /* 0x0000000608087981 */ /* 0x000e62000c1e1900 */
[----:B------:R-:W-:Y:S01]  /*0750*/  LEA R5, R19, R20, 0x6 ;  /* 0x0000001413057211 */ /* 0x000fe200078e30ff */
[----:B-1----:R-:W-:-:S05]  /*0760*/  FADD R25, R8, R25 ;  /* 0x0000001908197221 */ /* 0x002fca0000000000 */
[----:B------:R-:W-:Y:S04]  /*0770*/  STS [R6+0x40], R25 ;  /* 0x0000401906007388 */ /* 0x000fe80000000800 */
[----:B------:R-:W0:Y:S04]  /*0780*/  LDS R4, [R22+0x2c8] ;  /* 0x0002c80016047984 */ /* 0x000e280000000800 */
[----:B------:R-:W1:Y:S01]  /*0790*/  LDS R23, [R6+0x40] ;  /* 0x0000400006177984 */ /* 0x000e620000000800 */
[----:B0-----:R-:W-:-:S04]  /*07a0*/  IMAD.IADD R5, R4, 0x1, R5 ;  /* 0x0000000104057824 */ /* 0x001fc800078e0205 */
[----:B------:R-:W-:-:S06]  /*07b0*/  IMAD.WIDE R4, R5, 0x4, R2 ;  /* 0x0000000405047825 */ /* 0x000fcc00078e0202 */
[----:B------:R-:W1:Y:S02]  /*07c0*/  LDG.E R4, desc[UR6][R4.64] ;  /* 0x0000000604047981 */ /* 0x000e64000c1e1900 */
[----:B-1----:R-:W-:-:S05]  /*07d0*/  FADD R23, R4, R23 ;  /* 0x0000001704177221 */ /* 0x002fca0000000000 */
[----:B------:R-:W-:Y:S04]  /*07e0*/  STS [R6+0x40], R23 ;  /* 0x0000401706007388 */ /* 0x000fe80000000800 */
[----:B------:R-:W0:Y:S04]  /*07f0*/  LDS R9, [R22+0x2c8] ;  /* 0x0002c80016097984 */ /* 0x000e280000000800 */
[----:B------:R-:W1:Y:S01]  /*0800*/  LDS R25, [R6+0x40] ;  /* 0x0000400006197984 */ /* 0x000e620000000800 */
[----:B0-----:R-:W-:-:S05]  /*0810*/  IADD3 R9, PT, PT, R9, R16, R20 ;  /* 0x0000001009097210 */ /* 0x001fca0007ffe014 */
[----:B------:R-:W-:-:S06]  /*0820*/  IMAD.WIDE R8, R9, 0x4, R2 ;  /* 0x0000000409087825 */ /* 0x000fcc00078e0202 */
[----:B------:R-:W1:Y:S01]  /*0830*/  LDG.E R8, desc[UR6][R8.64] ;  /* 0x0000000608087981 */ /* 0x000e62000c1e1900 */
[----:B------:R-:W-:Y:S01]  /*0840*/  IADD3 R21, PT, PT, R21, 0x80, RZ ;  /* 0x0000008015157810 */ /* 0x000fe20007ffe0ff */
[----:B------:R-:W-:Y:S05]  /*0850*/  YIELD ;  /* 0x0000000000007946 */ /* 0x000fea0003800000 */
[----:B------:R-:W-:Y:S01]  /*0860*/  ISETP.GE.AND P1, PT, R21, R0, PT ;  /* 0x000000001500720c */ /* 0x000fe20003f26270 */
[----:B------:R-:W-:Y:S02]  /*0870*/  IMAD.IADD R20, R15, 0x1, R20 ;  /* 0x000000010f147824 */ /* 0x000fe400078e0214 */
[----:B-1----:R-:W-:-:S05]  /*0880*/  FADD R25, R8, R25 ;  /* 0x0000001908197221 */ /* 0x002fca0000000000 */
[----:B------:R4:W-:Y:S05]  /*0890*/  STS [R6+0x40], R25 ;  /* 0x0000401906007388 */ /* 0x0009ea0000000800 */
[----:B------:R-:W-:Y:S05]  /*08a0*/  @!P1 BRA `(.L_x_218) ;  /* 0xfffffffc00749947 */ /* 0x000fea000383ffff */
.L_x_215:
[----:B------:R-:W-:Y:S05]  /*08b0*/  BSYNC B1 ;  /* 0x0000000000017941 */ /* 0x000fea0003800000 */
.L_x_214:
[----:B------:R-:W-:Y:S01]  /*08c0*/  LDS R0, [R6+0x40] ;  /* 0x0000400006007984 */ /* 0x000fe20000000800 */
[----:B------:R-:W-:Y:S01]  /*08d0*/  @P0 MOV R2, 0x400 ;  /* 0x0000040000020802 */ /* 0x000fe20000000f00 */
[----:B------:R-:W5:Y:S02]  /*08e0*/  LDCU UR4, c[0x0][0x398] ;  /* 0x00007300ff0477ac */ /* 0x000f640008000800 */
[----:B0-----:R-:W0:Y:S04]  /*08f0*/  LDS R3, [R6+0x60] ;  /* 0x0000600006037984 */ /* 0x001e280000000800 */
[----:B---3--:R-:W3:Y:S04]  /*0900*/  LDS R5, [R6+0x80] ;  /* 0x0000800006057984 */ /* 0x008ee80000000800 */
[----:B------:R-:W5:Y:S01]  /*0910*/  LDS R9, [R6+0xa0] ;  /* 0x0000a00006097984 */ /* 0x000f620000000800 */
[----:B-12---:R-:W4:Y:S01]  /*0920*/  @P0 S2R R23, SR_CgaCtaId ;  /* 0x0000000000170919 */ /* 0x006f220000008800 */
[----:B0-----:R-:W-:-:S04]  /*0930*/  FADD R0, R0, R3 ;  /* 0x0000000300007221 */ /* 0x001fc80000000000 */
[----:B---3--:R-:W-:Y:S01]  /*0940*/  FADD R0, R0, R5 ;  /* 0x0000000500007221 */ /* 0x008fe20000000000 */
[----:B----4-:R-:W-:Y:S01]  /*0950*/  @P0 LEA R25, R23, R2, 0x18 ;  /* 0x0000000217190211 */ /* 0x010fe200078ec0ff */
[----:B-----5:R-:W-:Y:S02]  /*0960*/  IMAD.U32 R23, RZ, RZ, UR4 ;  /* 0x00000004ff177e24 */ /* 0x020fe4000f8e00ff */
[----:B------:R-:W-:-:S03]  /*0970*/  FADD R9, R0, R9 ;  /* 0x0000000900097221 */ /* 0x000fc60000000000 */
[----:B------:R-:W-:Y:S02]  /*0980*/  ISETP.NE.AND P1, PT, R10, R23, PT ;  /* 0x000000170a00720c */ /* 0x000fe40003f25270 */
[----:B------:R-:W-:Y:S04]  /*0990*/  STS [R6+0x40], R9 ;  /* 0x0000400906007388 */ /* 0x000fe80000000800 */
[----:B------:R-:W-:Y:S04]  /*09a0*/  LDS R0, [R6+0x40] ;  /* 0x0000400006007984 */ /* 0x000fe80000000800 */
[----:B------:R-:W0:Y:S04]  /*09b0*/  LDS R3, [R6+0x48] ;  /* 0x0000480006037984 */ /* 0x000e280000000800 */
[----:B------:R-:W1:Y:S04]  /*09c0*/  LDS R5, [R6+0x50] ;  /* 0x0000500006057984 */ /* 0x000e680000000800 */
[----:B------:R-:W2:Y:S01]  /*09d0*/  LDS R21, [R6+0x58] ;  /* 0x0000580006157984 */ /* 0x000ea20000000800 */
[----:B0-----:R-:W-:-:S04]  /*09e0*/  FADD R0, R0, R3 ;  /* 0x0000000300007221 */ /* 0x001fc80000000000 */
[----:B-1----:R-:W-:Y:S01]  /*09f0*/  FADD R0, R0, R5 ;  /* 0x0000000500007221 */ /* 0x002fe20000000000 */
[C---:B------:R-:W-:Y:S02]  /*0a00*/  @P0 LEA R5, R10.reuse, R25, 0x2 ;  /* 0x000000190a050211 */ /* 0x040fe400078e10ff */
[----:B------:R-:W-:Y:S01]  /*0a10*/  IADD3 R10, PT, PT, R10, 0x1, RZ ;  /* 0x000000010a0a7810 */ /* 0x000fe20007ffe0ff */
[----:B--2---:R-:W-:-:S05]  /*0a20*/  FADD R21, R0, R21 ;  /* 0x0000001500157221 */ /* 0x004fca0000000000 */
[----:B------:R-:W-:Y:S04]  /*0a30*/  STS [R6+0x40], R21 ;  /* 0x0000401506007388 */ /* 0x000fe80000000800 */
[----:B------:R-:W-:Y:S04]  /*0a40*/  @P0 LDS R0, [R25+0x40] ;  /* 0x0000400019000984 */ /* 0x000fe80000000800 */
[----:B------:R-:W0:Y:S02]  /*0a50*/  @P0 LDS R3, [R25+0x44] ;  /* 0x0000440019030984 */ /* 0x000e240000000800 */
[----:B0-----:R-:W-:-:S05]  /*0a60*/  @P0 FADD R0, R0, R3 ;  /* 0x0000000300000221 */ /* 0x001fca0000000000 */
[----:B------:R2:W-:Y:S01]  /*0a70*/  @P0 STS [R5+0x240], R0 ;  /* 0x0002400005000388 */ /* 0x0005e20000000800 */
[----:B------:R-:W-:Y:S05]  /*0a80*/  @P1 BRA `(.L_x_219) ;  /* 0xfffffff800281947 */ /* 0x000fea000383ffff */
[----:B------:R-:W-:Y:S05]  /*0a90*/  BSYNC B0 ;  /* 0x0000000000007941 */ /* 0x000fea0003800000 */
.L_x_213:
[----:B-12---:R-:W1:Y:S02]  /*0aa0*/  S2R R0, SR_TID.Y ;  /* 0x0000000000007919 */ /* 0x006e640000002200 */
[----:B-1----:R-:W-:-:S13]  /*0ab0*/  ISETP.NE.AND P1, PT, R0, RZ, PT ;  /* 0x000000ff0000720c */ /* 0x002fda0003f25270 */
[----:B------:R-:W-:Y:S05]  /*0ac0*/  @P1 EXIT ;  /* 0x000000000000194d */ /* 0x000fea0003800000 */
[----:B0-----:R-:W0:Y:S01]  /*0ad0*/  LDS R3, [R6+0x244] ;  /* 0x0002440006037984 */ /* 0x001e220000000800 */
[----:B------:R-:W1:Y:S01]  /*0ae0*/  S2UR UR5, SR_CgaCtaId ;  /* 0x00000000000579c3 */ /* 0x000e620000008800 */
[----:B------:R-:W-:Y:S01]  /*0af0*/  UMOV UR4, 0x400 ;  /* 0x0000040000047882 */ /* 0x000fe20000000000 */
[----:B------:R-:W-:Y:S01]  /*0b00*/  ISETP.GE.AND P1, PT, R23, 0x1, PT ;  /* 0x000000011700780c */ /* 0x000fe20003f26270 */
[----:B------:R-:W-:Y:S01]  /*0b10*/  BSSY B0, `(.L_x_220) ;  /* 0x0000188000007945 */ /* 0x000fe20003800000 */
[----:B-1----:R-:W-:-:S06]  /*0b20*/  ULEA UR4, UR5, UR4, 0x18 ;  /* 0x0000000405047291 */ /* 0x002fcc000f8ec0ff */
[----:B------:R-:W-:Y:S01]  /*0b30*/  IMAD.U32 R9, RZ, RZ, UR4 ;  /* 0x00000004ff097e24 */ /* 0x000fe2000f8e00ff */
[----:B0-----:R0:W-:Y:S04]  /*0b40*/  STS [R6+0x140], R3 ;  /* 0x0001400306007388 */ /* 0x0011e80000000800 */
[----:B------:R0:W1:Y:S04]  /*0b50*/  LDS R4, [R6+0x140] ;  /* 0x0001400006047984 */ /* 0x0000680000000800 */
[----:B------:R0:W-:Y:S04]  /*0b60*/  STS [R6+0xc0], RZ ;  /* 0x0000c0ff06007388 */ /* 0x0001e80000000800 */
[----:B------:R0:W2:Y:S01]  /*0b70*/  LDS R0, [R9+0x240] ;  /* 0x0002400009007984 */ /* 0x0000a20000000800 */
[----:B------:R-:W-:Y:S05]  /*0b80*/  @!P1 BRA `(.L_x_221) ;  /* 0x0000001800009947 */ /* 0x000fea0003800000 */
[C---:B------:R-:W-:Y:S01]  /*0b90*/  ISETP.GE.U32.AND P1, PT, R23.reuse, 0x4, PT ;  /* 0x000000041700780c */ /* 0x040fe20003f26070 */
[----:B------:R-:W-:Y:S01]  /*0ba0*/  BSSY B1, `(.L_x_222) ;  /* 0x00000d6000017945 */ /* 0x000fe20003800000 */
[----:B0-2---:R-:W-:Y:S01]  /*0bb0*/  MOV R3, R0 ;  /* 0x0000000000037202 */ /* 0x005fe20000000f00 */
[----:B------:R-:W-:Y:S01]  /*0bc0*/  IMAD.MOV.U32 R2, RZ, RZ, RZ ;  /* 0x000000ffff027224 */ /* 0x000fe200078e00ff */
[----:B------:R-:W-:Y:S02]  /*0bd0*/  LOP3.LUT R5, RZ, R7, RZ, 0x33, !PT ;  /* 0x00000007ff057212 */ /* 0x000fe400078e33ff */
[----:B------:R-:W-:-:S07]  /*0be0*/  LOP3.LUT R17, R23, 0x3, RZ, 0xc0, !PT ;  /* 0x0000000317117812 */ /* 0x000fce00078ec0ff */
[----:B------:R-:W-:Y:S05]  /*0bf0*/  @!P1 BRA `(.L_x_223) ;  /* 0x0000000c00409947 */ /* 0x000fea0003800000 */
[----:B------:R-:W-:Y:S01]  /*0c00*/  HFMA2 R10, -RZ, RZ, 0, 0 ;  /* 0x00000000ff0a7431 */ /* 0x000fe200000001ff */
[----:B------:R-:W-:-:S07]  /*0c10*/  LOP3.LUT R2, R23, 0x7ffffffc, RZ, 0xc0, !PT ;  /* 0x7ffffffc17027812 */ /* 0x000fce00078ec0ff */
.L_x_232:
[----:B------:R-:W-:Y:S05]  /*0c20*/  YIELD ;  /* 0x0000000000007946 */ /* 0x000fea0003800000 */
[----:B------:R-:W0:Y:S01]  /*0c30*/  S2UR UR5, SR_CgaCtaId ;  /* 0x00000000000579c3 */ /* 0x000e220000008800 */
[----:B------:R-:W-:Y:S01]  /*0c40*/  UMOV UR4, 0x400 ;  /* 0x0000040000047882 */ /* 0x000fe20000000000 */
[----:B------:R-:W2:Y:S01]  /*0c50*/  MUFU.RCP R8, R3 ;  /* 0x0000000300087308 */ /* 0x000ea20000001000 */
[----:B------:R-:W-:Y:S01]  /*0c60*/  BSSY.RECONVERGENT B2, `(.L_x_224) ;  /* 0x000000e000027945 */ /* 0x000fe20003800200 */
[----:B--2---:R-:W-:-:S04]  /*0c70*/  FFMA R9, R8, -R3, 1 ;  /* 0x3f80000008097423 */ /* 0x004fc80000000803 */
[----:B------:R-:W-:Y:S01]  /*0c80*/  FFMA R9, R8, R9, R8 ;  /* 0x0000000908097223 */ /* 0x000fe20000000008 */
[----:B0-----:R-:W-:-:S09]  /*0c90*/  ULEA UR4, UR5, UR4, 0x18 ;  /* 0x0000000405047291 */ /* 0x001fd2000f8ec0ff */
[----:B------:R-:W0:Y:S02]  /*0ca0*/  LDS R0, [UR4+0x140] ;  /* 0x00014004ff007984 */ /* 0x000e240008000800 */
[----:B0-----:R-:W0:Y:S01]  /*0cb0*/  FCHK P1, -R0, R3 ;  /* 0x0000000300007302 */ /* 0x001e220000020100 */
[----:B------:R-:W-:-:S04]  /*0cc0*/  FFMA R8, -R0, R9, RZ ;  /* 0x0000000900087223 */ /* 0x000fc800000001ff */
[----:B------:R-:W-:-:S04]  /*0cd0*/  FFMA R11, R8, -R3, -R0 ;  /* 0x80000003080b7223 */ /* 0x000fc80000000800 */
[----:B------:R-:W-:Y:S01]  /*0ce0*/  FFMA R9, R9, R11, R8 ;  /* 0x0000000b09097223 */ /* 0x000fe20000000008 */
[----:B0-----:R-:W-:Y:S06]  /*0cf0*/  @!P1 BRA `(.L_x_225) ;  /* 0x0000000000109947 */ /* 0x001fec0003800000 */
[----:B------:R-:W-:Y:S01]  /*0d00*/  FADD R0, -R0, -RZ ;  /* 0x800000ff00007221 */ /* 0x000fe20000000100 */
[----:B------:R-:W-:-:S07]  /*0d10*/  MOV R8, 0xd30 ;  /* 0x00000d3000087802 */ /* 0x000fce0000000f00 */
[----:B-1----:R-:W-:Y:S05]  /*0d20*/  CALL.REL.NOINC `($__internal_1_$__cuda_sm3x_div_rn_noftz_f32_slowpath) ;  /* 0x0000001400c87944 */ /* 0x002fea0003c00000 */
[----:B------:R-:W-:-:S07]  /*0d30*/  IMAD.MOV.U32 R9, RZ, RZ, R15 ;  /* 0x000000ffff097224 */ /* 0x000fce00078e000f */
.L_x_225:
[----:B------:R-:W-:Y:S05]  /*0d40*/  BSYNC.RECONVERGENT B2 ;  /* 0x0000000000027941 */ /* 0x000fea0003800200 */
.L_x_224:
[----:B------:R-:W0:Y:S01]  /*0d50*/  S2UR UR5, SR_CgaCtaId ;  /* 0x00000000000579c3 */ /* 0x000e220000008800 */
[-C--:B------:R-:W-:Y:S01]  /*0d60*/  LOP3.LUT R0, RZ, R10.reuse, RZ, 0x33, !PT ;  /* 0x0000000aff007212 */ /* 0x080fe200078e33ff */
[----:B------:R-:W-:Y:S01]  /*0d70*/  UMOV UR4, 0x400 ;  /* 0x0000040000047882 */ /* 0x000fe20000000000 */
[----:B------:R-:W-:Y:S01]  /*0d80*/  IMAD.IADD R12, R5, 0x1, R10 ;  /* 0x00000001050c7824 */ /* 0x000fe200078e020a */
[----:B------:R-:W-:Y:S01]  /*0d90*/  ISETP.GE.U32.AND P2, PT, R7, R10, PT ;  /* 0x0000000a0700720c */ /* 0x000fe20003f46070 */
[----:B------:R-:W-:Y:S01]  /*0da0*/  BSSY.RECONVERGENT B2, `(.L_x_226) ;  /* 0x000002f000027945 */ /* 0x000fe20003800200 */
[----:B------:R-:W-:-:S04]  /*0db0*/  IADD3 R0, PT, PT, R0, UR8, RZ ;  /* 0x0000000800007c10 */ /* 0x000fc8000fffe0ff */
[----:B------:R-:W-:Y:S01]  /*0dc0*/  ISETP.GE.U32.AND P1, PT, R7, R0, PT ;  /* 0x000000000700720c */ /* 0x000fe20003f26070 */
[----:B0-----:R-:W-:-:S06]  /*0dd0*/  ULEA UR4, UR5, UR4, 0x18 ;  /* 0x0000000405047291 */ /* 0x001fcc000f8ec0ff */
[----:B------:R-:W-:-:S03]  /*0de0*/  LEA R12, R12, UR4, 0x2 ;  /* 0x000000040c0c7c11 */ /* 0x000fc6000f8e10ff */
[----:B------:R-:W0:Y:S04]  /*0df0*/  LDS R0, [UR4+0x140] ;  /* 0x00014004ff007984 */ /* 0x000e280008000800 */
[----:B------:R-:W1:Y:S04]  /*0e00*/  @!P1 LDS R11, [R6+0x144] ;  /* 0x00014400060b9984 */ /* 0x000e680000000800 */
[----:B------:R-:W2:Y:S01]  /*0e10*/  @!P1 LDS R13, [R6+0x144] ;  /* 0x00014400060d9984 */ /* 0x000ea20000000800 */
[----:B0-----:R-:W-:Y:S01]  /*0e20*/  FFMA R3, R0, R9, R3 ;  /* 0x0000000900037223 */ /* 0x001fe20000000003 */
[----:B------:R-:W-:-:S02]  /*0e30*/  FSEL R0, RZ, 1, P2 ;  /* 0x3f800000ff007808 */ /* 0x000fc40001000000 */
[CC--:B------:R-:W-:Y:S01]  /*0e40*/  ISETP.NE.AND P2, PT, R7.reuse, R10.reuse, PT ;  /* 0x0000000a0700720c */ /* 0x0c0fe20003f45270 */
[-C--:B-1----:R-:W-:Y:S01]  /*0e50*/  @!P1 FFMA R15, R4, R9.reuse, R11 ;  /* 0x00000009040f9223 */ /* 0x082fe2000000000b */
[----:B------:R-:W-:Y:S01]  /*0e60*/  LEA R11, R10, UR4, 0x2 ;  /* 0x000000040a0b7c11 */ /* 0x000fe2000f8e10ff */
[-C--:B------:R-:W-:Y:S01]  /*0e70*/  FMUL R0, R0, R9.reuse ;  /* 0x0000000900007220 */ /* 0x080fe20000400000 */
[----:B------:R-:W-:Y:S01]  /*0e80*/  FSEL R21, RZ, 1, P2 ;  /* 0x3f800000ff157808 */ /* 0x000fe20001000000 */
[----:B------:R-:W0:Y:S01]  /*0e90*/  MUFU.RCP R18, R3 ;  /* 0x0000000300127308 */ /* 0x000e220000001000 */
[----:B------:R1:W-:Y:S01]  /*0ea0*/  @!P1 STS [R6+0x140], R15 ;  /* 0x0001400f06009388 */ /* 0x0003e20000000800 */
[----:B------:R-:W-:Y:S01]  /*0eb0*/  ISETP.GT.U32.AND P2, PT, R7, R10, PT ;  /* 0x0000000a0700720c */ /* 0x000fe20003f44070 */
[----:B--2---:R-:W-:Y:S02]  /*0ec0*/  @!P1 FFMA R4, R13, R9, R4 ;  /* 0x000000090d049223 */ /* 0x004fe40000000004 */
[----:B------:R-:W-:Y:S04]  /*0ed0*/  @P0 STS [R11+0x1c0], R3 ;  /* 0x0001c0030b000388 */ /* 0x000fe80000000800 */
[----:B------:R-:W2:Y:S04]  /*0ee0*/  LDS R19, [R12+0xc0] ;  /* 0x0000c0000c137984 */ /* 0x000ea80000000800 */
[----:B------:R-:W3:Y:S02]  /*0ef0*/  LDS R23, [R6+0xc0] ;  /* 0x0000c00006177984 */ /* 0x000ee40000000800 */
[----:B-1----:R-:W1:Y:S01]  /*0f00*/  @!P2 LDC.64 R14, c[0x0][0x3a0] ;  /* 0x0000e800ff0eab82 */ /* 0x002e620000000a00 */
[----:B--2---:R-:W-:Y:S01]  /*0f10*/  FMUL R0, R0, R19 ;  /* 0x0000001300007220 */ /* 0x004fe20000400000 */
[----:B------:R-:W-:-:S03]  /*0f20*/  @!P2 LEA R19, R10, R7, 0x5 ;  /* 0x000000070a13a211 */ /* 0x000fc600078e28ff */
[----:B------:R-:W-:-:S04]  /*0f30*/  FFMA R0, R21, R9, R0 ;  /* 0x0000000915007223 */ /* 0x000fc80000000000 */
[----:B---3--:R-:W-:-:S05]  /*0f40*/  FADD R23, R0, R23 ;  /* 0x0000001700177221 */ /* 0x008fca0000000000 */
[----:B------:R-:W-:Y:S04]  /*0f50*/  STS [R6+0xc0], R23 ;  /* 0x0000c01706007388 */ /* 0x000fe80000000800 */
[----:B------:R-:W2:Y:S04]  /*0f60*/  @!P2 LDS R8, [R12+0xc4] ;  /* 0x0000c4000c08a984 */ /* 0x000ea80000000800 */
[----:B------:R-:W3:Y:S04]  /*0f70*/  @!P2 LDS R16, [UR4+0x2c4] ;  /* 0x0002c404ff10a984 */ /* 0x000ee80008000800 */
[----:B------:R-:W4:Y:S01]  /*0f80*/  LDS R0, [UR4+0x140] ;  /* 0x00014004ff007984 */ /* 0x000f220008000800 */
[----:B--2---:R-:W-:Y:S01]  /*0f90*/  @!P2 FADD R21, -R8, -RZ ;  /* 0x800000ff0815a221 */ /* 0x004fe20000000100 */
[----:B---3--:R-:W-:-:S04]  /*0fa0*/  @!P2 IMAD.IADD R19, R16, 0x1, R19 ;  /* 0x000000011013a824 */ /* 0x008fc800078e0213 */
[----:B-1----:R-:W-:-:S04]  /*0fb0*/  @!P2 IMAD.WIDE.U32 R14, R19, 0x4, R14 ;  /* 0x00000004130ea825 */ /* 0x002fc800078e000e */
[----:B0-----:R-:W-:Y:S01]  /*0fc0*/  FFMA R19, -R3, R18, 1 ;  /* 0x3f80000003137423 */ /* 0x001fe20000000112 */
[----:B------:R0:W-:Y:S01]  /*0fd0*/  @!P2 STG.E desc[UR6][R14.64], R21 ;  /* 0x000000150e00a986 */ /* 0x0001e2000c101906 */
[----:B----4-:R-:W1:Y:S02]  /*0fe0*/  FCHK P2, -R0, R3 ;  /* 0x0000000300007302 */ /* 0x010e640000040100 */
[----:B------:R-:W-:-:S04]  /*0ff0*/  FFMA R19, R18, R19, R18 ;  /* 0x0000001312137223 */ /* 0x000fc80000000012 */
[----:B------:R-:W-:-:S04]  /*1000*/  FFMA R8, -R0, R19, RZ ;  /* 0x0000001300087223 */ /* 0x000fc800000001ff */
[----:B------:R-:W-:-:S04]  /*1010*/  FFMA R16, -R3, R8, -R0 ;  /* 0x0000000803107223 */ /* 0x000fc80000000900 */
[----:B------:R-:W-:Y:S01]  /*1020*/  FFMA R19, R19, R16, R8 ;  /* 0x0000001013137223 */ /* 0x000fe20000000008 */
[----:B------:R-:W-:Y:S01]  /*1030*/  IADD3 R16, PT, PT, R10, 0x1, RZ ;  /* 0x000000010a107810 */ /* 0x000fe20007ffe0ff */
[----:B01----:R-:W-:Y:S06]  /*1040*/  @!P2 BRA `(.L_x_227) ;  /* 0x000000000010a947 */ /* 0x003fec0003800000 */
[----:B------:R-:W-:Y:S01]  /*1050*/  FADD R0, -R0, -RZ ;  /* 0x800000ff00007221 */ /* 0x000fe20000000100 */
[----:B------:R-:W-:-:S07]  /*1060*/  MOV R8, 0x1080 ;  /* 0x0000108000087802 */ /* 0x000fce0000000f00 */
[----:B------:R-:W-:Y:S05]  /*1070*/  CALL.REL.NOINC `($__internal_1_$__cuda_sm3x_div_rn_noftz_f32_slowpath) ;  /* 0x0000001000f47944 */ /* 0x000fea0003c00000 */
[----:B------:R-:W-:-:S07]  /*1080*/  IMAD.MOV.U32 R19, RZ, RZ, R15 ;  /* 0x000000ffff137224 */ /* 0x000fce00078e000f */
.L_x_227:
[----:B------:R-:W-:Y:S05]  /*1090*/  BSYNC.RECONVERGENT B2 ;  /* 0x0000000000027941 */ /* 0x000fea0003800200 */
.L_x_226:
[----:B------:R-:W0:Y:S01]  /*10a0*/  S2UR UR5, SR_CgaCtaId ;  /* 0x00000000000579c3 */ /* 0x000e220000008800 */
[----:B------:R-:W-:Y:S01]  /*10b0*/  IADD3 R13, PT, PT, -R10, UR8, RZ ;  /* 0x000000080a0d7c10 */ /* 0x000fe2000fffe1ff */
[----:B------:R-:W-:Y:S01]  /*10c0*/  UMOV UR4, 0x400 ;  /* 0x0000040000047882 */ /* 0x000fe20000000000 */
[----:B------:R-:W-:Y:S01]  /*10d0*/  ISETP.GT.U32.AND P2, PT, R7, R10, PT ;  /* 0x0000000a0700720c */ /* 0x000fe20003f44070 */
[----:B------:R-:W-:Y:S01]  /*10e0*/  BSSY.RECONVERGENT B2, `(.L_x_228) ;  /* 0x000002c000027945 */ /* 0x000fe20003800200 */
[----:B------:R-:W-:-:S04]  /*10f0*/  IADD3 R0, PT, PT, R13, -0x2, RZ ;  /* 0xfffffffe0d007810 */ /* 0x000fc80007ffe0ff */
[----:B------:R-:W-:Y:S01]  /*1100*/  ISETP.GE.U32.AND P1, PT, R7, R0, PT ;  /* 0x000000000700720c */ /* 0x000fe20003f26070 */
[----:B0-----:R-:W-:-:S09]  /*1110*/  ULEA UR4, UR5, UR4, 0x18 ;  /* 0x0000000405047291 */ /* 0x001fd2000f8ec0ff */
[----:B------:R-:W0:Y:S04]  /*1120*/  LDS R0, [UR4+0x140] ;  /* 0x00014004ff007984 */ /* 0x000e280008000800 */
[----:B------:R-:W1:Y:S04]  /*1130*/  @!P1 LDS R9, [R6+0x144] ;  /* 0x0001440006099984 */ /* 0x000e680000000800 */
[----:B------:R-:W2:Y:S01]  /*1140*/  @!P1 LDS R15, [R6+0x144] ;  /* 0x00014400060f9984 */ /* 0x000ea20000000800 */
[----:B0-----:R-:W-:Y:S01]  /*1150*/  FFMA R3, R0, R19, R3 ;  /* 0x0000001300037223 */ /* 0x001fe20000000003 */
[----:B------:R-:W-:-:S02]  /*1160*/  FSEL R0, RZ, 1, P2 ;  /* 0x3f800000ff007808 */ /* 0x000fc40001000000 */
[-C--:B------:R-:W-:Y:S01]  /*1170*/  ISETP.NE.AND P2, PT, R7, R16.reuse, PT ;  /* 0x000000100700720c */ /* 0x080fe20003f45270 */
[-C--:B-1----:R-:W-:Y:S01]  /*1180*/  @!P1 FFMA R9, R4, R19.reuse, R9 ;  /* 0x0000001304099223 */ /* 0x082fe20000000009 */
[----:B------:R-:W0:Y:S01]  /*1190*/  MUFU.RCP R20, R3 ;  /* 0x0000000300147308 */ /* 0x000e220000001000 */
[-C--:B------:R-:W-:Y:S01]  /*11a0*/  FMUL R0, R0, R19.reuse ;  /* 0x0000001300007220 */ /* 0x080fe20000400000 */
[----:B------:R-:W-:Y:S01]  /*11b0*/  FSEL R23, RZ, 1, P2 ;  /* 0x3f800000ff177808 */ /* 0x000fe20001000000 */
[----:B--2---:R-:W-:Y:S01]  /*11c0*/  @!P1 FFMA R4, R15, R19, R4 ;  /* 0x000000130f049223 */ /* 0x004fe20000000004 */
[----:B------:R1:W-:Y:S01]  /*11d0*/  @!P1 STS [R6+0x140], R9 ;  /* 0x0001400906009388 */ /* 0x0003e20000000800 */
[----:B------:R-:W-:-:S03]  /*11e0*/  ISETP.GT.U32.AND P2, PT, R7, R16, PT ;  /* 0x000000100700720c */ /* 0x000fc60003f44070 */
[----:B------:R-:W-:Y:S04]  /*11f0*/  @P0 STS [R11+0x1c4], R3 ;  /* 0x0001c4030b000388 */ /* 0x000fe80000000800 */
[----:B------:R-:W2:Y:S04]  /*1200*/  LDS R21, [R12+0xc4] ;  /* 0x0000c4000c157984 */ /* 0x000ea80000000800 */
[----:B------:R-:W3:Y:S02]  /*1210*/  LDS R25, [R6+0xc0] ;  /* 0x0000c00006197984 */ /* 0x000ee40000000800 */
[----:B-1----:R-:W1:Y:S01]  /*1220*/  @!P2 LDC.64 R8, c[0x0][0x3a0] ;  /* 0x0000e800ff08ab82 */ /* 0x002e620000000a00 */
[----:B--2---:R-:W-:Y:S01]  /*1230*/  FMUL R0, R0, R21 ;  /* 0x0000001500007220 */ /* 0x004fe20000400000 */
[----:B------:R-:W-:-:S03]  /*1240*/  @!P2 IMAD R21, R16, 0x20, R7 ;  /* 0x000000201015a824 */ /* 0x000fc600078e0207 */
[----:B------:R-:W-:-:S04]  /*1250*/  FFMA R0, R23, R19, R0 ;  /* 0x0000001317007223 */ /* 0x000fc80000000000 */
[----:B---3--:R-:W-:-:S05]  /*1260*/  FADD R25, R0, R25 ;  /* 0x0000001900197221 */ /* 0x008fca0000000000 */
[----:B------:R-:W-:Y:S04]  /*1270*/  STS [R6+0xc0], R25 ;  /* 0x0000c01906007388 */ /* 0x000fe80000000800 */
[----:B------:R-:W2:Y:S04]  /*1280*/  @!P2 LDS R14, [R12+0xc8] ;  /* 0x0000c8000c0ea984 */ /* 0x000ea80000000800 */
[----:B------:R-:W3:Y:S04]  /*1290*/  @!P2 LDS R18, [UR4+0x2c4] ;  /* 0x0002c404ff12a984 */ /* 0x000ee80008000800 */
[----:B------:R-:W4:Y:S01]  /*12a0*/  LDS R0, [UR4+0x140] ;  /* 0x00014004ff007984 */ /* 0x000f220008000800 */
[----:B--2---:R-:W-:Y:S01]  /*12b0*/  @!P2 FADD R23, -R14, -RZ ;  /* 0x800000ff0e17a221 */ /* 0x004fe20000000100 */
[----:B---3--:R-:W-:-:S05]  /*12c0*/  @!P2 IADD3 R21, PT, PT, R18, R21, RZ ;  /* 0x000000151215a210 */ /* 0x008fca0007ffe0ff */
        /* <DEDUP_REMOVED lines=8> */
[----:B------:R-:W-:Y:S01]  /*1350*/  VIADD R16, R10, 0x2 ;  /* 0x000000020a107836 */ /* 0x000fe20000000000 */
[----:B01----:R-:W-:Y:S06]  /*1360*/  @!P2 BRA `(.L_x_229) ;  /* 0x00000000000ca947 */ /* 0x003fec0003800000 */
[----:B------:R-:W-:Y:S01]  /*1370*/  FADD R0, -R0, -RZ ;  /* 0x800000ff00007221 */ /* 0x000fe20000000100 */
[----:B------:R-:W-:-:S07]  /*1380*/  MOV R8, 0x13a0 ;  /* 0x000013a000087802 */ /* 0x000fce0000000f00 */
[----:B------:R-:W-:Y:S05]  /*1390*/  CALL.REL.NOINC `($__internal_1_$__cuda_sm3x_div_rn_noftz_f32_slowpath) ;  /* 0x00000010002c7944 */ /* 0x000fea0003c00000 */
.L_x_229:
[----:B------:R-:W-:Y:S05]  /*13a0*/  BSYNC.RECONVERGENT B2 ;  /* 0x0000000000027941 */ /* 0x000fea0003800200 */
.L_x_228:
[----:B------:R-:W0:Y:S01]  /*13b0*/  S2UR UR5, SR_CgaCtaId ;  /* 0x00000000000579c3 */ /* 0x000e220000008800 */
[----:B------:R-:W-:Y:S01]  /*13c0*/  IADD3 R0, PT, PT, R13, -0x3, RZ ;  /* 0xfffffffd0d007810 */ /* 0x000fe20007ffe0ff */
[----:B------:R-:W-:Y:S01]  /*13d0*/  UMOV UR4, 0x400 ;  /* 0x0000040000047882 */ /* 0x000fe20000000000 */
[C---:B------:R-:W-:Y:S01]  /*13e0*/  ISETP.GE.U32.AND P2, PT, R7.reuse, R16, PT ;  /* 0x000000100700720c */ /* 0x040fe20003f46070 */
[----:B------:R-:W-:Y:S01]  /*13f0*/  BSSY.RECONVERGENT B2, `(.L_x_230) ;  /* 0x000002b000027945 */ /* 0x000fe20003800200 */
        /* <DEDUP_REMOVED lines=42> */
.L_x_231:
[----:B------:R-:W-:Y:S05]  /*16a0*/  BSYNC.RECONVERGENT B2 ;  /* 0x0000000000027941 */ /* 0x000fea0003800200 */
.L_x_230:
[----:B------:R-:W0:Y:S01]  /*16b0*/  S2UR UR5, SR_CgaCtaId ;  /* 0x00000000000579c3 */ /* 0x000e220000008800 */
[----:B------:R-:W-:Y:S01]  /*16c0*/  IADD3 R0, PT, PT, R13, -0x4, RZ ;  /* 0xfffffffc0d007810 */ /* 0x000fe20007ffe0ff */
[----:B------:R-:W-:Y:S01]  /*16d0*/  UMOV UR4, 0x400 ;  /* 0x0000040000047882 */ /* 0x000fe20000000000 */
[C---:B------:R-:W-:Y:S02]  /*16e0*/  ISETP.GE.U32.AND P2, PT, R7.reuse, R16, PT ;  /* 0x000000100700720c */ /* 0x040fe40003f46070 */
[----:B------:R-:W-:Y:S02]  /*16f0*/  ISETP.GE.U32.AND P1, PT, R7, R0, PT ;  /* 0x000000000700720c */ /* 0x000fe40003f26070 */
[----:B------:R-:W-:Y:S01]  /*1700*/  IADD3 R10, PT, PT, R10, 0x4, RZ ;  /* 0x000000040a0a7810 */ /* 0x000fe20007ffe0ff */
[----:B0-----:R-:W-:-:S06]  /*1710*/  ULEA UR4, UR5, UR4, 0x18 ;  /* 0x0000000405047291 */ /* 0x001fcc000f8ec0ff */
[----:B------:R-:W-:-:S05]  /*1720*/  IMAD.U32 R9, RZ, RZ, UR4 ;  /* 0x00000004ff097e24 */ /* 0x000fca000f8e00ff */
[----:B------:R-:W0:Y:S04]  /*1730*/  LDS R0, [R9+0x140] ;  /* 0x0001400009007984 */ /* 0x000e280000000800 */
[----:B------:R-:W1:Y:S01]  /*1740*/  @!P1 LDS R13, [R6+0x144] ;  /* 0x00014400060d9984 */ /* 0x000e620000000800 */
[-C--:B0-----:R-:W-:Y:S01]  /*1750*/  FFMA R3, R0, R15.reuse, R3 ;  /* 0x0000000f00037223 */ /* 0x081fe20000000003 */
[----:B------:R-:W-:Y:S02]  /*1760*/  FSEL R0, RZ, 1, P2 ;  /* 0x3f800000ff007808 */ /* 0x000fe40001000000 */
[----:B------:R-:W-:Y:S01]  /*1770*/  ISETP.NE.AND P2, PT, R7, R16, PT ;  /* 0x000000100700720c */ /* 0x000fe20003f45270 */
[-C--:B-1----:R-:W-:Y:S02]  /*1780*/  @!P1 FFMA R19, R4, R15.reuse, R13 ;  /* 0x0000000f04139223 */ /* 0x082fe4000000000d */
[----:B------:R-:W0:Y:S01]  /*1790*/  @!P1 LDS R13, [R6+0x144] ;  /* 0x00014400060d9984 */ /* 0x000e220000000800 */
[----:B------:R-:W-:Y:S01]  /*17a0*/  FMUL R0, R0, R15 ;  /* 0x0000000f00007220 */ /* 0x000fe20000400000 */
[----:B------:R-:W-:-:S02]  /*17b0*/  FSEL R23, RZ, 1, P2 ;  /* 0x3f800000ff177808 */ /* 0x000fc40001000000 */
[----:B------:R1:W-:Y:S01]  /*17c0*/  @!P1 STS [R6+0x140], R19 ;  /* 0x0001401306009388 */ /* 0x0003e20000000800 */
[----:B------:R-:W-:-:S03]  /*17d0*/  ISETP.GT.U32.AND P2, PT, R7, R16, PT ;  /* 0x000000100700720c */ /* 0x000fc60003f44070 */
[----:B------:R2:W-:Y:S04]  /*17e0*/  @P0 STS [R11+0x1cc], R3 ;  /* 0x0001cc030b000388 */ /* 0x0005e80000000800 */
[----:B------:R-:W3:Y:S04]  /*17f0*/  LDS R21, [R12+0xcc] ;  /* 0x0000cc000c157984 */ /* 0x000ee80000000800 */
[----:B------:R-:W4:Y:S02]  /*1800*/  LDS R25, [R6+0xc0] ;  /* 0x0000c00006197984 */ /* 0x000f240000000800 */
[----:B-1----:R-:W1:Y:S01]  /*1810*/  @!P2 LDC.64 R18, c[0x0][0x3a0] ;  /* 0x0000e800ff12ab82 */ /* 0x002e620000000a00 */
[----:B--2---:R-:W-:Y:S01]  /*1820*/  @!P2 LEA R11, R16, R7, 0x5 ;  /* 0x00000007100ba211 */ /* 0x004fe200078e28ff */
[----:B0-----:R-:W-:Y:S01]  /*1830*/  @!P1 FFMA R4, R13, R15, R4 ;  /* 0x0000000f0d049223 */ /* 0x001fe20000000004 */
[----:B---3--:R-:W-:-:S04]  /*1840*/  FMUL R0, R0, R21 ;  /* 0x0000001500007220 */ /* 0x008fc80000400000 */
[----:B------:R-:W-:-:S04]  /*1850*/  FFMA R0, R23, R15, R0 ;  /* 0x0000000f17007223 */ /* 0x000fc80000000000 */
[----:B----4-:R-:W-:-:S05]  /*1860*/  FADD R25, R0, R25 ;  /* 0x0000001900197221 */ /* 0x010fca0000000000 */
[----:B------:R-:W-:Y:S04]  /*1870*/  STS [R6+0xc0], R25 ;  /* 0x0000c01906007388 */ /* 0x000fe80000000800 */
[----:B------:R-:W0:Y:S04]  /*1880*/  @!P2 LDS R12, [R12+0xd0] ;  /* 0x0000d0000c0ca984 */ /* 0x000e280000000800 */
[----:B------:R-:W2:Y:S01]  /*1890*/  @!P2 LDS R0, [R9+0x2c4] ;  /* 0x0002c4000900a984 */ /* 0x000ea20000000800 */
[----:B0-----:R-:W-:Y:S01]  /*18a0*/  @!P2 FADD R21, -R12, -RZ ;  /* 0x800000ff0c15a221 */ /* 0x001fe20000000100 */
[----:B--2---:R-:W-:-:S04]  /*18b0*/  @!P2 IMAD.IADD R11, R0, 0x1, R11 ;  /* 0x00000001000ba824 */ /* 0x004fc800078e020b */
[----:B-1----:R-:W-:-:S05]  /*18c0*/  @!P2 IMAD.WIDE.U32 R18, R11, 0x4, R18 ;  /* 0x000000040b12a825 */ /* 0x002fca00078e0012 */
[----:B------:R0:W-:Y:S01]  /*18d0*/  @!P2 STG.E desc[UR6][R18.64], R21 ;  /* 0x000000151200a986 */ /* 0x0001e2000c101906 */
[----:B------:R-:W-:-:S13]  /*18e0*/  ISETP.NE.AND P2, PT, R10, R2, PT ;  /* 0x000000020a00720c */ /* 0x000fda0003f45270 */
[----:B0-----:R-:W-:Y:S05]  /*18f0*/  @P2 BRA `(.L_x_232) ;  /* 0xfffffff000c82947 */ /* 0x001fea000383ffff */
.L_x_223:
[----:B------:R-:W-:Y:S05]  /*1900*/  BSYNC B1 ;  /* 0x0000000000017941 */ /* 0x000fea0003800000 */
.L_x_222:
[----:B------:R-:W-:-:S13]  /*1910*/  ISETP.NE.AND P1, PT, R17, RZ, PT ;  /* 0x000000ff1100720c */ /* 0x000fda0003f25270 */
[----:B------:R-:W-:Y:S05]  /*1920*/  @!P1 BRA `(.L_x_221) ;  /* 0x0000000800989947 */ /* 0x000fea0003800000 */
[----:B------:R-:W-:Y:S01]  /*1930*/  ISETP.NE.AND P1, PT, R17, 0x1, PT ;  /* 0x000000011100780c */ /* 0x000fe20003f25270 */
[----:B------:R-:W-:-:S12]  /*1940*/  BSSY.RECONVERGENT B1, `(.L_x_233) ;  /* 0x000006b000017945 */ /* 0x000fd80003800200 */
[----:B------:R-:W-:Y:S05]  /*1950*/  @!P1 BRA `(.L_x_234) ;  /* 0x0000000400a49947 */ /* 0x000fea0003800000 */
[----:B------:R-:W0:Y:S01]  /*1960*/  LDS R0, [R9+0x140] ;  /* 0x0001400009007984 */ /* 0x000e220000000800 */
[----:B------:R-:W2:Y:S01]  /*1970*/  MUFU.RCP R8, R3 ;  /* 0x0000000300087308 */ /* 0x000ea20000001000 */
[----:B------:R-:W-:Y:S01]  /*1980*/  BSSY.RECONVERGENT B2, `(.L_x_235) ;  /* 0x000000c000027945 */ /* 0x000fe20003800200 */
[----:B--2---:R-:W-:-:S04]  /*1990*/  FFMA R11, -R3, R8, 1 ;  /* 0x3f800000030b7423 */ /* 0x004fc80000000108 */
[----:B------:R-:W-:Y:S02]  /*19a0*/  FFMA R11, R8, R11, R8 ;  /* 0x0000000b080b7223 */ /* 0x000fe40000000008 */
[----:B0-----:R-:W0:Y:S02]  /*19b0*/  FCHK P1, -R0, R3 ;  /* 0x0000000300007302 */ /* 0x001e240000020100 */
[----:B------:R-:W-:-:S04]  /*19c0*/  FFMA R8, -R0, R11, RZ ;  /* 0x0000000b00087223 */ /* 0x000fc800000001ff */
[----:B------:R-:W-:-:S04]  /*19d0*/  FFMA R13, -R3, R8, -R0 ;  /* 0x00000008030d7223 */ /* 0x000fc80000000900 */
[----:B------:R-:W-:Y:S01]  /*19e0*/  FFMA R13, R11, R13, R8 ;  /* 0x0000000d0b0d7223 */ /* 0x000fe20000000008 */
[----:B0-----:R-:W-:Y:S06]  /*19f0*/  @!P1 BRA `(.L_x_236) ;  /* 0x0000000000109947 */ /* 0x001fec0003800000 */
[----:B------:R-:W-:Y:S01]  /*1a00*/  FADD R0, -R0, -RZ ;  /* 0x800000ff00007221 */ /* 0x000fe20000000100 */
[----:B------:R-:W-:-:S07]  /*1a10*/  MOV R8, 0x1a30 ;  /* 0x00001a3000087802 */ /* 0x000fce0000000f00 */
[----:B-1----:R-:W-:Y:S05]  /*1a20*/  CALL.REL.NOINC `($__internal_1_$__cuda_sm3x_div_rn_noftz_f32_slowpath) ;  /* 0x0000000800887944 */ /* 0x002fea0003c00000 */
[----:B------:R-:W-:-:S07]  /*1a30*/  IMAD.MOV.U32 R13, RZ, RZ, R15 ;  /* 0x000000ffff0d7224 */ /* 0x000fce00078e000f */
.L_x_236:
[----:B------:R-:W-:Y:S05]  /*1a40*/  BSYNC.RECONVERGENT B2 ;  /* 0x0000000000027941 */ /* 0x000fea0003800200 */
.L_x_235:
[----:B------:R-:W0:Y:S01]  /*1a50*/  LDCU UR4, c[0x0][0x398] ;  /* 0x00007300ff0477ac */ /* 0x000e220008000800 */
[----:B------:R-:W2:Y:S01]  /*1a60*/  S2UR UR5, SR_CgaCtaId ;  /* 0x00000000000579c3 */ /* 0x000ea20000008800 */
[-C--:B------:R-:W-:Y:S01]  /*1a70*/  LOP3.LUT R0, RZ, R2.reuse, RZ, 0x33, !PT ;  /* 0x00000002ff007212 */ /* 0x080fe200078e33ff */
[----:B------:R-:W-:Y:S01]  /*1a80*/  IMAD.IADD R11, R5, 0x1, R2 ;  /* 0x00000001050b7824 */ /* 0x000fe200078e0202 */
[----:B------:R-:W-:Y:S01]  /*1a90*/  ISETP.GE.U32.AND P2, PT, R7, R2, PT ;  /* 0x000000020700720c */ /* 0x000fe20003f46070 */
[----:B------:R-:W-:Y:S01]  /*1aa0*/  BSSY.RECONVERGENT B2, `(.L_x_237) ;  /* 0x0000030000027945 */ /* 0x000fe20003800200 */
[----:B0-----:R-:W-:Y:S01]  /*1ab0*/  IADD3 R0, PT, PT, R0, UR4, RZ ;  /* 0x0000000400007c10 */ /* 0x001fe2000fffe0ff */
[----:B------:R-:W-:-:S03]  /*1ac0*/  UMOV UR4, 0x400 ;  /* 0x0000040000047882 */ /* 0x000fc60000000000 */
[----:B------:R-:W-:Y:S01]  /*1ad0*/  ISETP.GE.U32.AND P1, PT, R7, R0, PT ;  /* 0x000000000700720c */ /* 0x000fe20003f26070 */
[----:B--2---:R-:W-:-:S06]  /*1ae0*/  ULEA UR4, UR5, UR4, 0x18 ;  /* 0x0000000405047291 */ /* 0x004fcc000f8ec0ff */
[----:B------:R-:W-:Y:S02]  /*1af0*/  LEA R10, R2, UR4, 0x2 ;  /* 0x00000004020a7c11 */ /* 0x000fe4000f8e10ff */
[----:B------:R-:W-:Y:S01]  /*1b00*/  LEA R11, R11, UR4, 0x2 ;  /* 0x000000040b0b7c11 */ /* 0x000fe2000f8e10ff */
        /* <DEDUP_REMOVED lines=41> */
.L_x_238:
[----:B------:R-:W-:Y:S05]  /*1da0*/  BSYNC.RECONVERGENT B2 ;  /* 0x0000000000027941 */ /* 0x000fea0003800200 */
.L_x_237:
[----:B------:R-:W0:Y:S01]  /*1db0*/  LDC R9, c[0x0][0x398] ;  /* 0x0000e600ff097b82 */ /* 0x000e220000000800 */
[----:B------:R-:W-:Y:S01]  /*1dc0*/  UMOV UR4, 0x400 ;  /* 0x0000040000047882 */ /* 0x000fe20000000000 */
[----:B------:R-:W-:-:S06]  /*1dd0*/  ISETP.GT.U32.AND P2, PT, R7, R2, PT ;  /* 0x000000020700720c */ /* 0x000fcc0003f44070 */
[----:B------:R-:W1:Y:S01]  /*1de0*/  S2UR UR5, SR_CgaCtaId ;  /* 0x00000000000579c3 */ /* 0x000e620000008800 */
[C---:B0-----:R-:W-:Y:S02]  /*1df0*/  IADD3 R0, PT, PT, -R2.reuse, -0x2, R9 ;  /* 0xfffffffe02007810 */ /* 0x041fe40007ffe109 */
[----:B------:R-:W-:Y:S02]  /*1e00*/  IADD3 R2, PT, PT, R2, 0x2, RZ ;  /* 0x0000000202027810 */ /* 0x000fe40007ffe0ff */
[----:B------:R-:W-:Y:S01]  /*1e10*/  ISETP.GE.U32.AND P1, PT, R7, R0, PT ;  /* 0x000000000700720c */ /* 0x000fe20003f26070 */
[----:B-1----:R-:W-:-:S06]  /*1e20*/  ULEA UR4, UR5, UR4, 0x18 ;  /* 0x0000000405047291 */ /* 0x002fcc000f8ec0ff */
[----:B------:R-:W-:-:S05]  /*1e30*/  MOV R9, UR4 ;  /* 0x0000000400097c02 */ /* 0x000fca0008000f00 */
[----:B------:R-:W0:Y:S04]  /*1e40*/  LDS R0, [R9+0x140] ;  /* 0x0001400009007984 */ /* 0x000e280000000800 */
[----:B------:R-:W1:Y:S04]  /*1e50*/  @!P1 LDS R15, [R6+0x144] ;  /* 0x00014400060f9984 */ /* 0x000e680000000800 */
[----:B------:R-:W2:Y:S01]  /*1e60*/  @!P1 LDS R17, [R6+0x144] ;  /* 0x0001440006119984 */ /* 0x000ea20000000800 */
[----:B0-----:R-:W-:Y:S01]  /*1e70*/  FFMA R3, R0, R13, R3 ;  /* 0x0000000d00037223 */ /* 0x001fe20000000003 */
[----:B------:R-:W-:-:S02]  /*1e80*/  FSEL R0, RZ, 1, P2 ;  /* 0x3f800000ff007808 */ /* 0x000fc40001000000 */
[-C--:B------:R-:W-:Y:S01]  /*1e90*/  ISETP.NE.AND P2, PT, R7, R12.reuse, PT ;  /* 0x0000000c0700720c */ /* 0x080fe20003f45270 */
[-C--:B-1----:R-:W-:Y:S02]  /*1ea0*/  @!P1 FFMA R15, R4, R13.reuse, R15 ;  /* 0x0000000d040f9223 */ /* 0x082fe4000000000f */
[-C--:B------:R-:W-:Y:S01]  /*1eb0*/  FMUL R0, R0, R13.reuse ;  /* 0x0000000d00007220 */ /* 0x080fe20000400000 */
[----:B------:R-:W-:Y:S01]  /*1ec0*/  FSEL R21, RZ, 1, P2 ;  /* 0x3f800000ff157808 */ /* 0x000fe20001000000 */
[----:B--2---:R-:W-:Y:S01]  /*1ed0*/  @!P1 FFMA R4, R17, R13, R4 ;  /* 0x0000000d11049223 */ /* 0x004fe20000000004 */
[----:B------:R0:W-:Y:S01]  /*1ee0*/  @!P1 STS [R6+0x140], R15 ;  /* 0x0001400f06009388 */ /* 0x0001e20000000800 */
[----:B------:R-:W-:-:S03]  /*1ef0*/  ISETP.GT.U32.AND P2, PT, R7, R12, PT ;  /* 0x0000000c0700720c */ /* 0x000fc60003f44070 */
[----:B------:R-:W-:Y:S04]  /*1f00*/  @P0 STS [R10+0x1c4], R3 ;  /* 0x0001c4030a000388 */ /* 0x000fe80000000800 */
[----:B------:R-:W1:Y:S04]  /*1f10*/  LDS R19, [R11+0xc4] ;  /* 0x0000c4000b137984 */ /* 0x000e680000000800 */
[----:B------:R-:W2:Y:S02]  /*1f20*/  LDS R23, [R6+0xc0] ;  /* 0x0000c00006177984 */ /* 0x000ea40000000800 */
[----:B0-----:R-:W0:Y:S01]  /*1f30*/  @!P2 LDC.64 R14, c[0x0][0x3a0] ;  /* 0x0000e800ff0eab82 */ /* 0x001e220000000a00 */
[----:B-1----:R-:W-:Y:S01]  /*1f40*/  FMUL R0, R0, R19 ;  /* 0x0000001300007220 */ /* 0x002fe20000400000 */
[----:B------:R-:W-:-:S03]  /*1f50*/  @!P2 LEA R19, R12, R7, 0x5 ;  /* 0x000000070c13a211 */ /* 0x000fc600078e28ff */
[----:B------:R-:W-:-:S04]  /*1f60*/  FFMA R0, R21, R13, R0 ;  /* 0x0000000d15007223 */ /* 0x000fc80000000000 */
[----:B--2---:R-:W-:-:S05]  /*1f70*/  FADD R23, R0, R23 ;  /* 0x0000001700177221 */ /* 0x004fca0000000000 */
[----:B------:R-:W-:Y:S04]  /*1f80*/  STS [R6+0xc0], R23 ;  /* 0x0000c01706007388 */ /* 0x000fe80000000800 */
[----:B------:R-:W1:Y:S04]  /*1f90*/  @!P2 LDS R11, [R11+0xc8] ;  /* 0x0000c8000b0ba984 */ /* 0x000e680000000800 */
[----:B------:R-:W2:Y:S01]  /*1fa0*/  @!P2 LDS R0, [R9+0x2c4] ;  /* 0x0002c4000900a984 */ /* 0x000ea20000000800 */
[----:B-1----:R-:W-:Y:S01]  /*1fb0*/  @!P2 FADD R21, -R11, -RZ ;  /* 0x800000ff0b15a221 */ /* 0x002fe20000000100 */
[----:B--2---:R-:W-:-:S04]  /*1fc0*/  @!P2 IMAD.IADD R19, R0, 0x1, R19 ;  /* 0x000000010013a824 */ /* 0x004fc800078e0213 */
[----:B0-----:R-:W-:-:S05]  /*1fd0*/  @!P2 IMAD.WIDE.U32 R14, R19, 0x4, R14 ;  /* 0x00000004130ea825 */ /* 0x001fca00078e000e */
[----:B------:R0:W-:Y:S02]  /*1fe0*/  @!P2 STG.E desc[UR6][R14.64], R21 ;  /* 0x000000150e00a986 */ /* 0x0001e4000c101906 */
.L_x_234:
[----:B------:R-:W-:Y:S05]  /*1ff0*/  BSYNC.RECONVERGENT B1 ;  /* 0x0000000000017941 */ /* 0x000fea0003800200 */
.L_x_233:
[----:B------:R-:W2:Y:S02]  /*2000*/  LDCU UR4, c[0x0][0x398] ;  /* 0x00007300ff0477ac */ /* 0x000ea40008000800 */
[----:B--2---:R-:W-:-:S04]  /*2010*/  ULOP3.LUT UR4, UR4, 0x1, URZ, 0xc0, !UPT ;  /* 0x0000000104047892 */ /* 0x004fc8000f8ec0ff */
[----:B------:R-:W-:-:S09]  /*2020*/  UISETP.NE.U32.AND UP0, UPT, UR4, 0x1, UPT ;  /* 0x000000010400788c */ /* 0x000fd2000bf05070 */
[----:B------:R-:W-:Y:S05]  /*2030*/  BRA.U UP0, `(.L_x_221) ;  /* 0x0000000100d47547 */ /* 0x000fea000b800000 */
[----:B------:R-:W2:Y:S01]  /*2040*/  LDS R0, [R9+0x140] ;  /* 0x0001400009007984 */ /* 0x000ea20000000800 */
[----:B------:R-:W3:Y:S01]  /*2050*/  MUFU.RCP R8, R3 ;  /* 0x0000000300087308 */ /* 0x000ee20000001000 */
[----:B------:R-:W-:Y:S01]  /*2060*/  BSSY.RECONVERGENT B1, `(.L_x_239) ;  /* 0x000000c000017945 */ /* 0x000fe20003800200 */
[----:B---3--:R-:W-:-:S04]  /*2070*/  FFMA R11, R8, -R3, 1 ;  /* 0x3f800000080b7423 */ /* 0x008fc80000000803 */
[----:B------:R-:W-:Y:S02]  /*2080*/  FFMA R11, R8, R11, R8 ;  /* 0x0000000b080b7223 */ /* 0x000fe40000000008 */
[----:B--2---:R-:W2:Y:S02]  /*2090*/  FCHK P1, -R0, R3 ;  /* 0x0000000300007302 */ /* 0x004ea40000020100 */
[----:B------:R-:W-:-:S04]  /*20a0*/  FFMA R8, -R0, R11, RZ ;  /* 0x0000000b00087223 */ /* 0x000fc800000001ff */
[----:B------:R-:W-:-:S04]  /*20b0*/  FFMA R10, R8, -R3, -R0 ;  /* 0x80000003080a7223 */ /* 0x000fc80000000800 */
[----:B------:R-:W-:Y:S01]  /*20c0*/  FFMA R8, R11, R10, R8 ;  /* 0x0000000a0b087223 */ /* 0x000fe20000000008 */
[----:B--2---:R-:W-:Y:S06]  /*20d0*/  @!P1 BRA `(.L_x_240) ;  /* 0x0000000000109947 */ /* 0x004fec0003800000 */
[----:B------:R-:W-:Y:S01]  /*20e0*/  FADD R0, -R0, -RZ ;  /* 0x800000ff00007221 */ /* 0x000fe20000000100 */
[----:B------:R-:W-:-:S07]  /*20f0*/  MOV R8, 0x2110 ;  /* 0x0000211000087802 */ /* 0x000fce0000000f00 */
[----:B01----:R-:W-:Y:S05]  /*2100*/  CALL.REL.NOINC `($__internal_1_$__cuda_sm3x_div_rn_noftz_f32_slowpath) ;  /* 0x0000000000d07944 */ /* 0x003fea0003c00000 */
[----:B------:R-:W-:-:S07]  /*2110*/  MOV R8, R15 ;  /* 0x0000000f00087202 */ /* 0x000fce0000000f00 */
.L_x_240:
[----:B------:R-:W-:Y:S05]  /*2120*/  BSYNC.RECONVERGENT B1 ;  /* 0x0000000000017941 */ /* 0x000fea0003800200 */
.L_x_239:
[----:B------:R-:W2:Y:S01]  /*2130*/  S2UR UR5, SR_CgaCtaId ;  /* 0x00000000000579c3 */ /* 0x000ea20000008800 */
[----:B------:R-:W3:Y:S01]  /*2140*/  LDCU UR4, c[0x0][0x398] ;  /* 0x00007300ff0477ac */ /* 0x000ee20008000800 */
[-C--:B------:R-:W-:Y:S02]  /*2150*/  LOP3.LUT R0, RZ, R2.reuse, RZ, 0x33, !PT ;  /* 0x00000002ff007212 */ /* 0x080fe400078e33ff */
[----:B------:R-:W-:-:S03]  /*2160*/  IADD3 R10, PT, PT, R5, R2, RZ ;  /* 0x00000002050a7210 */ /* 0x000fc60007ffe0ff */
[----:B---3--:R-:W-:Y:S01]  /*2170*/  VIADD R0, R0, UR4 ;  /* 0x0000000400007c36 */ /* 0x008fe20008000000 */
[----:B------:R-:W-:-:S04]  /*2180*/  UMOV UR4, 0x400 ;  /* 0x0000040000047882 */ /* 0x000fc80000000000 */
[----:B------:R-:W-:Y:S01]  /*2190*/  ISETP.GE.U32.AND P1, PT, R7, R0, PT ;  /* 0x000000000700720c */ /* 0x000fe20003f26070 */
[----:B--2---:R-:W-:-:S06]  /*21a0*/  ULEA UR4, UR5, UR4, 0x18 ;  /* 0x0000000405047291 */ /* 0x004fcc000f8ec0ff */
[----:B------:R-:W-:-:S04]  /*21b0*/  MOV R9, UR4 ;  /* 0x0000000400097c02 */ /* 0x000fc80008000f00 */
[----:B0-----:R-:W-:Y:S01]  /*21c0*/  LEA R14, R10, R9, 0x2 ;  /* 0x000000090a0e7211 */ /* 0x001fe200078e10ff */
[----:B------:R-:W0:Y:S04]  /*21d0*/  LDS R0, [R9+0x140] ;  /* 0x0001400009007984 */ /* 0x000e280000000800 */
[----:B------:R-:W1:Y:S04]  /*21e0*/  @!P1 LDS R11, [R6+0x144] ;  /* 0x00014400060b9984 */ /* 0x000e680000000800 */
[----:B------:R-:W2:Y:S01]  /*21f0*/  @!P1 LDS R10, [R6+0x144] ;  /* 0x00014400060a9984 */ /* 0x000ea20000000800 */
[----:B0-----:R-:W-:Y:S01]  /*2200*/  FFMA R5, R0, R8, R3 ;  /* 0x0000000800057223 */ /* 0x001fe20000000003 */
[----:B------:R-:W-:-:S02]  /*2210*/  @P0 IMAD R0, R2, 0x4, R9 ;  /* 0x0000000402000824 */ /* 0x000fc400078e0209 */
[----:B-1----:R-:W-:-:S05]  /*2220*/  @!P1 FFMA R11, R8, R4, R11 ;  /* 0x00000004080b9223 */ /* 0x002fca000000000b */
[----:B------:R-:W-:Y:S04]  /*2230*/  @!P1 STS [R6+0x140], R11 ;  /* 0x0001400b06009388 */ /* 0x000fe80000000800 */
[----:B------:R-:W-:Y:S01]  /*2240*/  @P0 STS [R0+0x1c0], R5 ;  /* 0x0001c00500000388 */ /* 0x000fe20000000800 */
[----:B------:R-:W-:-:S03]  /*2250*/  ISETP.GE.U32.AND P0, PT, R7, R2, PT ;  /* 0x000000020700720c */ /* 0x000fc60003f06070 */
[----:B------:R-:W0:Y:S01]  /*2260*/  LDS R4, [R14+0xc0] ;  /* 0x0000c0000e047984 */ /* 0x000e220000000800 */
[----:B------:R-:W-:Y:S02]  /*2270*/  FSEL R3, RZ, 1, P0 ;  /* 0x3f800000ff037808 */ /* 0x000fe40000000000 */
[----:B------:R-:W-:Y:S01]  /*2280*/  ISETP.NE.AND P0, PT, R7, R2, PT ;  /* 0x000000020700720c */ /* 0x000fe20003f05270 */
[----:B------:R-:W1:Y:S02]  /*2290*/  LDS R12, [R6+0xc0] ;  /* 0x0000c000060c7984 */ /* 0x000e640000000800 */
[----:B------:R-:W-:Y:S01]  /*22a0*/  FMUL R3, R3, R8 ;  /* 0x0000000803037220 */ /* 0x000fe20000400000 */
[----:B--2---:R-:W-:Y:S02]  /*22b0*/  FSEL R10, RZ, 1, P0 ;  /* 0x3f800000ff0a7808 */ /* 0x004fe40000000000 */
[----:B------:R-:W-:-:S13]  /*22c0*/  ISETP.GT.U32.AND P0, PT, R7, R2, PT ;  /* 0x000000020700720c */ /* 0x000fda0003f04070 */
[----:B------:R-:W-:Y:S01]  /*22d0*/  @!P0 LEA R2, R2, R7, 0x5 ;  /* 0x0000000702028211 */ /* 0x000fe200078e28ff */
[----:B0-----:R-:W-:Y:S02]  /*22e0*/  FMUL R3, R3, R4 ;  /* 0x0000000403037220 */ /* 0x001fe40000400000 */
[----:B------:R-:W0:Y:S02]  /*22f0*/  @!P0 LDC.64 R4, c[0x0][0x3a0] ;  /* 0x0000e800ff048b82 */ /* 0x000e240000000a00 */
[----:B------:R-:W-:-:S04]  /*2300*/  FFMA R3, R10, R8, R3 ;  /* 0x000000080a037223 */ /* 0x000fc80000000003 */
[----:B-1----:R-:W-:-:S05]  /*2310*/  FADD R11, R3, R12 ;  /* 0x0000000c030b7221 */ /* 0x002fca0000000000 */
[----:B------:R-:W-:Y:S04]  /*2320*/  STS [R6+0xc0], R11 ;  /* 0x0000c00b06007388 */ /* 0x000fe80000000800 */
[----:B------:R-:W1:Y:S04]  /*2330*/  @!P0 LDS R0, [R14+0xc4] ;  /* 0x0000c4000e008984 */ /* 0x000e680000000800 */
[----:B------:R-:W2:Y:S01]  /*2340*/  @!P0 LDS R3, [R9+0x2c4] ;  /* 0x0002c40009038984 */ /* 0x000ea20000000800 */
[----:B-1----:R-:W-:Y:S01]  /*2350*/  @!P0 FADD R13, -R0, -RZ ;  /* 0x800000ff000d8221 */ /* 0x002fe20000000100 */
[----:B--2---:R-:W-:-:S04]  /*2360*/  @!P0 IMAD.IADD R3, R3, 0x1, R2 ;  /* 0x0000000103038824 */ /* 0x004fc800078e0202 */
[----:B0-----:R-:W-:-:S05]  /*2370*/  @!P0 IMAD.WIDE.U32 R2, R3, 0x4, R4 ;  /* 0x0000000403028825 */ /* 0x001fca00078e0004 */
[----:B------:R3:W-:Y:S02]  /*2380*/  @!P0 STG.E desc[UR6][R2.64], R13 ;  /* 0x0000000d02008986 */ /* 0x0007e4000c101906 */
.L_x_221:
[----:B------:R-:W-:Y:S05]  /*2390*/  BSYNC B0 ;  /* 0x0000000000007941 */ /* 0x000fea0003800000 */
.L_x_220:
[----:B--2---:R-:W2:Y:S02]  /*23a0*/  LDC R0, c[0x0][0x398] ;  /* 0x0000e600ff007b82 */ /* 0x004ea40000000800 */
[----:B--2---:R-:W-:-:S13]  /*23b0*/  ISETP.GE.U32.AND P0, PT, R7, R0, PT ;  /* 0x000000000700720c */ /* 0x004fda0003f06070 */
[----:B------:R-:W-:Y:S05]  /*23c0*/  @P0 EXIT ;  /* 0x000000000000094d */ /* 0x000fea0003800000 */
[----:B------:R-:W-:Y:S01]  /*23d0*/  LDS R5, [R6+0x1c0] ;  /* 0x0001c00006057984 */ /* 0x000fe20000000800 */
[----:B0--3--:R-:W0:Y:S01]  /*23e0*/  LDC.64 R2, c[0x0][0x3a0] ;  /* 0x0000e800ff027b82 */ /* 0x009e220000000a00 */
[----:B------:R-:W-:Y:S02]  /*23f0*/  LEA R0, R0, R7, 0x5 ;  /* 0x0000000700007211 */ /* 0x000fe400078e28ff */
[----:B------:R-:W2:Y:S02]  /*2400*/  LDS R9, [R9+0x2c4] ;  /* 0x0002c40009097984 */ /* 0x000ea40000000800 */
[----:B--2---:R-:W-:-:S05]  /*2410*/  IADD3 R7, PT, PT, R9, R0, RZ ;  /* 0x0000000009077210 */ /* 0x004fca0007ffe0ff */
[----:B0-----:R-:W-:-:S05]  /*2420*/  IMAD.WIDE.U32 R2, R7, 0x4, R2 ;  /* 0x0000000407027825 */ /* 0x001fca00078e0002 */
[----:B------:R-:W-:Y:S01]  /*2430*/  STG.E desc[UR6][R2.64], R5 ;  /* 0x0000000502007986 */ /* 0x000fe2000c101906 */
[----:B------:R-:W-:Y:S05]  /*2440*/  EXIT ;  /* 0x000000000000794d */ /* 0x000fea0003800000 */
        .weak           $__internal_1_$__cuda_sm3x_div_rn_noftz_f32_slowpath
        .type           $__internal_1_$__cuda_sm3x_div_rn_noftz_f32_slowpath,@function
        .size           $__internal_1_$__cuda_sm3x_div_rn_noftz_f32_slowpath,(.L_x_275 - $__internal_1_$__cuda_sm3x_div_rn_noftz_f32_slowpath)
$__internal_1_$__cuda_sm3x_div_rn_noftz_f32_slowpath:
[----:B------:R-:W-:Y:S01]  /*2450*/  SHF.R.U32.HI R9, RZ, 0x17, R3 ;  /* 0x00000017ff097819 */ /* 0x000fe20000011603 */
[----:B------:R-:W-:Y:S01]  /*2460*/  BSSY.RECONVERGENT B3, `(.L_x_241) ;  /* 0x0000063000037945 */ /* 0x000fe20003800200 */
[----:B------:R-:W-:Y:S02]  /*2470*/  SHF.R.U32.HI R15, RZ, 0x17, R0 ;  /* 0x00000017ff0f7819 */ /* 0x000fe40000011600 */
[----:B------:R-:W-:Y:S02]  /*2480*/  LOP3.LUT R9, R9, 0xff, RZ, 0xc0, !PT ;  /* 0x000000ff09097812 */ /* 0x000fe400078ec0ff */
[----:B------:R-:W-:Y:S02]  /*2490*/  LOP3.LUT R15, R15, 0xff, RZ, 0xc0, !PT ;  /* 0x000000ff0f0f7812 */ /* 0x000fe400078ec0ff */
[----:B------:R-:W-:Y:S01]  /*24a0*/  MOV R21, R3 ;  /* 0x0000000300157202 */ /* 0x000fe20000000f00 */
[----:B------:R-:W-:Y:S01]  /*24b0*/  VIADD R19, R9, 0xffffffff ;  /* 0xffffffff09137836 */ /* 0x000fe20000000000 */
[----:B------:R-:W-:-:S04]  /*24c0*/  IADD3 R18, PT, PT, R15, -0x1, RZ ;  /* 0xffffffff0f127810 */ /* 0x000fc80007ffe0ff */
[----:B------:R-:W-:-:S04]  /*24d0*/  ISETP.GT.U32.AND P1, PT, R19, 0xfd, PT ;  /* 0x000000fd1300780c */ /* 0x000fc80003f24070 */
[----:B------:R-:W-:-:S13]  /*24e0*/  ISETP.GT.U32.OR P1, PT, R18, 0xfd, P1 ;  /* 0x000000fd1200780c */ /* 0x000fda0000f24470 */
[----:B------:R-:W-:Y:S01]  /*24f0*/  @!P1 IMAD.MOV.U32 R14, RZ, RZ, RZ ;  /* 0x000000ffff0e9224 */ /* 0x000fe200078e00ff */
[----:B------:R-:W-:Y:S06]  /*2500*/  @!P1 BRA `(.L_x_242) ;  /* 0x00000000005c9947 */ /* 0x000fec0003800000 */
[----:B------:R-:W-:Y:S02]  /*2510*/  FSETP.GTU.FTZ.AND P1, PT, |R0|, +INF , PT ;  /* 0x7f8000000000780b */ /* 0x000fe40003f3c200 */
        /* <DEDUP_REMOVED lines=17> */
[----:B------:R-:W-:Y:S01]  /*2630*/  @P1 MOV R14, RZ ;  /* 0x000000ff000e1202 */ /* 0x000fe20000000f00 */
[----:B------:R-:W-:Y:S01]  /*2640*/  @!P1 FFMA R0, R0, 1.84467440737095516160e+19, RZ ;  /* 0x5f80000000009823 */ /* 0x000fe200000000ff */
[----:B------:R-:W-:Y:S01]  /*2650*/  @!P1 MOV R14, 0xffffffc0 ;  /* 0xffffffc0000e9802 */ /* 0x000fe20000000f00 */
[----:B------:R-:W-:-:S04]  /*2660*/  @!P2 FFMA R21, R3, 1.84467440737095516160e+19, RZ ;  /* 0x5f8000000315a823 */ /* 0x000fc800000000ff */
[----:B------:R-:W-:-:S07]  /*2670*/  @!P2 VIADD R14, R14, 0x40 ;  /* 0x000000400e0ea836 */ /* 0x000fce0000000000 */
.L_x_242:
[----:B------:R-:W-:Y:S01]  /*2680*/  LEA R18, R9, 0xc0800000, 0x17 ;  /* 0xc080000009127811 */ /* 0x000fe200078eb8ff */
[----:B------:R-:W-:Y:S01]  /*2690*/  BSSY.RECONVERGENT B4, `(.L_x_247) ;  /* 0x0000036000047945 */ /* 0x000fe20003800200 */
[----:B------:R-:W-:Y:S02]  /*26a0*/  IADD3 R15, PT, PT, R15, -0x7f, RZ ;  /* 0xffffff810f0f7810 */ /* 0x000fe40007ffe0ff */
[----:B------:R-:W-:-:S03]  /*26b0*/  IADD3 R22, PT, PT, -R18, R21, RZ ;  /* 0x0000001512167210 */ /* 0x000fc60007ffe1ff */
[C---:B------:R-:W-:Y:S01]  /*26c0*/  IMAD R0, R15.reuse, -0x800000, R0 ;  /* 0xff8000000f007824 */ /* 0x040fe200078e0200 */
[----:B------:R-:W0:Y:S01]  /*26d0*/  MUFU.RCP R18, R22 ;  /* 0x0000001600127308 */ /* 0x000e220000001000 */
[----:B------:R-:W-:Y:S01]  /*26e0*/  FADD.FTZ R19, -R22, -RZ ;  /* 0x800000ff16137221 */ /* 0x000fe20000010100 */
[----:B------:R-:W-:-:S05]  /*26f0*/  IADD3 R15, PT, PT, R15, 0x7f, -R9 ;  /* 0x0000007f0f0f7810 */ /* 0x000fca0007ffe809 */
        /* <DEDUP_REMOVED lines=9> */
[----:B------:R-:W-:-:S04]  /*2790*/  LOP3.LUT R14, R9, 0xff, RZ, 0xc0, !PT ;  /* 0x000000ff090e7812 */ /* 0x000fc800078ec0ff */
[----:B------:R-:W-:-:S04]  /*27a0*/  IADD3 R9, PT, PT, R14, R15, RZ ;  /* 0x0000000f0e097210 */ /* 0x000fc80007ffe0ff */
[----:B------:R-:W-:-:S04]  /*27b0*/  IADD3 R14, PT, PT, R9, -0x1, RZ ;  /* 0xffffffff090e7810 */ /* 0x000fc80007ffe0ff */
        /* <DEDUP_REMOVED lines=9> */
[CCC-:B------:R-:W-:Y:S01]  /*2850*/  FFMA.RZ R14, R21.reuse, R19.reuse, R20.reuse ;  /* 0x00000013150e7223 */ /* 0x1c0fe2000000c014 */
[CCC-:B------:R-:W-:Y:S01]  /*2860*/  FFMA.RP R15, R21.reuse, R19.reuse, R20.reuse ;  /* 0x00000013150f7223 */ /* 0x1c0fe20000008014 */
[----:B------:R-:W-:Y:S01]  /*2870*/  FFMA.RM R20, R21, R19, R20 ;  /* 0x0000001315147223 */ /* 0x000fe20000004014 */
[C---:B------:R-:W-:Y:S01]  /*2880*/  VIADD R19, R9.reuse, 0x20 ;  /* 0x0000002009137836 */ /* 0x040fe20000000000 */
[C---:B------:R-:W-:Y:S02]  /*2890*/  ISETP.NE.AND P3, PT, R9.reuse, RZ, PT ;  /* 0x000000ff0900720c */ /* 0x040fe40003f65270 */
[----:B------:R-:W-:Y:S02]  /*28a0*/  LOP3.LUT R14, R14, 0x7fffff, RZ, 0xc0, !PT ;  /* 0x007fffff0e0e7812 */ /* 0x000fe400078ec0ff */
[----:B------:R-:W-:Y:S02]  /*28b0*/  ISETP.NE.AND P2, PT, R9, RZ, PT ;  /* 0x000000ff0900720c */ /* 0x000fe40003f45270 */
[----:B------:R-:W-:-:S02]  /*28c0*/  LOP3.LUT R14, R14, 0x800000, RZ, 0xfc, !PT ;  /* 0x008000000e0e7812 */ /* 0x000fc400078efcff */
[----:B------:R-:W-:Y:S02]  /*28d0*/  IADD3 R9, PT, PT, -R9, RZ, RZ ;  /* 0x000000ff09097210 */ /* 0x000fe40007ffe1ff */
[----:B------:R-:W-:Y:S02]  /*28e0*/  SHF.L.U32 R19, R14, R19, RZ ;  /* 0x000000130e137219 */ /* 0x000fe400000006ff */
[----:B------:R-:W-:Y:S02]  /*28f0*/  FSETP.NEU.FTZ.AND P1, PT, R15, R20, PT ;  /* 0x000000140f00720b */ /* 0x000fe40003f3d000 */
[----:B------:R-:W-:Y:S02]  /*2900*/  SEL R9, R9, RZ, P3 ;  /* 0x000000ff09097207 */ /* 0x000fe40001800000 */
[----:B------:R-:W-:Y:S02]  /*2910*/  ISETP.NE.AND P2, PT, R19, RZ, P2 ;  /* 0x000000ff1300720c */ /* 0x000fe40001745270 */
[----:B------:R-:W-:-:S02]  /*2920*/  SHF.R.U32.HI R9, RZ, R9, R14 ;  /* 0x00000009ff097219 */ /* 0x000fc4000001160e */
[----:B------:R-:W-:Y:S02]  /*2930*/  PLOP3.LUT P1, PT, P1, P2, PT, 0xf8, 0x8f ;  /* 0x00000000008f781c */ /* 0x000fe40000f25f70 */
[----:B------:R-:W-:Y:S02]  /*2940*/  SHF.R.U32.HI R15, RZ, 0x1, R9 ;  /* 0x00000001ff0f7819 */ /* 0x000fe40000011609 */
[----:B------:R-:W-:-:S04]  /*2950*/  SEL R14, RZ, 0x1, !P1 ;  /* 0x00000001ff0e7807 */ /* 0x000fc80004800000 */
[----:B------:R-:W-:-:S04]  /*2960*/  LOP3.LUT R14, R14, 0x1, R15, 0xf8, !PT ;  /* 0x000000010e0e7812 */ /* 0x000fc800078ef80f */
[----:B------:R-:W-:-:S04]  /*2970*/  LOP3.LUT R14, R14, R9, RZ, 0xc0, !PT ;  /* 0x000000090e0e7212 */ /* 0x000fc800078ec0ff */
[----:B------:R-:W-:-:S04]  /*2980*/  IADD3 R15, PT, PT, R15, R14, RZ ;  /* 0x0000000e0f0f7210 */ /* 0x000fc80007ffe0ff */
[----:B------:R-:W-:Y:S01]  /*2990*/  LOP3.LUT R0, R15, R0, RZ, 0xfc, !PT ;  /* 0x000000000f007212 */ /* 0x000fe200078efcff */
[----:B------:R-:W-:Y:S06]  /*29a0*/  BRA `(.L_x_250) ;  /* 0x0000000000107947 */ /* 0x000fec0003800000 */
.L_x_249:
[----:B------:R-:W-:-:S04]  /*29b0*/  LOP3.LUT R0, R0, 0x80000000, RZ, 0xc0, !PT ;  /* 0x8000000000007812 */ /* 0x000fc800078ec0ff */
[----:B------:R-:W-:Y:S01]  /*29c0*/  LOP3.LUT R0, R0, 0x7f800000, RZ, 0xfc, !PT ;  /* 0x7f80000000007812 */ /* 0x000fe200078efcff */
[----:B------:R-:W-:Y:S06]  /*29d0*/  BRA `(.L_x_250) ;  /* 0x0000000000047947 */ /* 0x000fec0003800000 */
.L_x_248:
[----:B------:R-:W-:-:S07]  /*29e0*/  IMAD R0, R15, 0x800000, R0 ;  /* 0x008000000f007824 */ /* 0x000fce00078e0200 */
.L_x_250:
[----:B------:R-:W-:Y:S05]  /*29f0*/  BSYNC.RECONVERGENT B4 ;  /* 0x0000000000047941 */ /* 0x000fea0003800200 */
.L_x_247:
[----:B------:R-:W-:Y:S05]  /*2a00*/  BRA `(.L_x_251) ;  /* 0x0000000000207947 */ /* 0x000fea0003800000 */
.L_x_246:
[----:B------:R-:W-:-:S04]  /*2a10*/  LOP3.LUT R0, R21, 0x80000000, R0, 0x48, !PT ;  /* 0x8000000015007812 */ /* 0x000fc800078e4800 */
[----:B------:R-:W-:Y:S01]  /*2a20*/  LOP3.LUT R0, R0, 0x7f800000, RZ, 0xfc, !PT ;  /* 0x7f80000000007812 */ /* 0x000fe200078efcff */
[----:B------:R-:W-:Y:S06]  /*2a30*/  BRA `(.L_x_251) ;  /* 0x0000000000147947 */ /* 0x000fec0003800000 */
.L_x_245:
[----:B------:R-:W-:Y:S01]  /*2a40*/  LOP3.LUT R0, R21, 0x80000000, R0, 0x48, !PT ;  /* 0x8000000015007812 */ /* 0x000fe200078e4800 */
[----:B------:R-:W-:Y:S06]  /*2a50*/  BRA `(.L_x_251) ;  /* 0x00000000000c7947 */ /* 0x000fec0003800000 */
.L_x_244:
[----:B------:R-:W0:Y:S01]  /*2a60*/  MUFU.RSQ R0, -QNAN ;  /* 0xffc0000000007908 */ /* 0x000e220000001400 */
[----:B------:R-:W-:Y:S05]  /*2a70*/  BRA `(.L_x_251) ;  /* 0x0000000000047947 */ /* 0x000fea0003800000 */
.L_x_243:
[----:B------:R-:W-:-:S07]  /*2a80*/  FADD.FTZ R0, R0, R3 ;  /* 0x0000000300007221 */ /* 0x000fce0000010000 */
.L_x_251:
[----:B------:R-:W-:Y:S05]  /*2a90*/  BSYNC.RECONVERGENT B3 ;  /* 0x0000000000037941 */ /* 0x000fea0003800200 */
.L_x_241:
[----:B------:R-:W-:Y:S01]  /*2aa0*/  HFMA2 R9, -RZ, RZ, 0, 0 ;  /* 0x00000000ff097431 */ /* 0x000fe200000001ff */
[----:B0-----:R-:W-:-:S03]  /*2ab0*/  MOV R15, R0 ;  /* 0x00000000000f7202 */ /* 0x001fc60000000f00 */
[----:B------:R-:W-:Y:S05]  /*2ac0*/  RET.REL.NODEC R8 `(cudaComputeLPC) ;  /* 0xffffffd4084c7950 */ /* 0x000fea0003c3ffff */
.L_x_252:
        /* <DEDUP_REMOVED lines=11> */
.L_x_275:


//--------------------- .text.cudaComputeAutocor  --------------------------
	.section	.text.cudaComputeAutocor,"ax",@progbits
	.align	128
        .global         cudaComputeAutocor
        .type           cudaComputeAutocor,@function
        .size           cudaComputeAutocor,(.L_x_292 - cudaComputeAutocor)
        .other          cudaComputeAutocor,@"STO_CUDA_ENTRY STV_DEFAULT"
cudaComputeAutocor:
.text.cudaComputeAutocor:
[----:B------:R-:W-:Y:S01]  /*0000*/  LDC R1, c[0x0][0x37c] ;  /* 0x0000df00ff017b82 */ /* 0x000fe20000000800 */
[----:B------:R-:W0:Y:S01]  /*0010*/  S2R R0, SR_TID.X ;  /* 0x0000000000007919 */ /* 0x000e220000002100 */
[----:B------:R-:W-:Y:S01]  /*0020*/  MOV R6, 0x400 ;  /* 0x0000040000067802 */ /* 0x000fe20000000f00 */
[----:B------:R-:W1:Y:S01]  /*0030*/  LDCU.64 UR8, c[0x0][0x358] ;  /* 0x00006b00ff0877ac */ /* 0x000e620008000a00 */
[----:B------:R-:W-:Y:S01]  /*0040*/  BSSY.RECONVERGENT B0, `(.L_x_253) ;  /* 0x000002d000007945 */ /* 0x000fe20003800200 */
[----:B------:R-:W0:Y:S01]  /*0050*/  S2R R5, SR_TID.Y ;  /* 0x0000000000057919 */ /* 0x000e220000002200 */
[----:B------:R-:W2:Y:S01]  /*0060*/  S2R R7, SR_CgaCtaId ;  /* 0x0000000000077919 */ /* 0x000ea20000008800 */
[----:B0-----:R-:W-:-:S04]  /*0070*/  LEA R3, R5, R0, 0x5 ;  /* 0x0000000005037211 */ /* 0x001fc800078e28ff */
[----:B------:R-:W-:Y:S02]  /*0080*/  ISETP.GT.U32.AND P0, PT, R3, 0xf, PT ;  /* 0x0000000f0300780c */ /* 0x000fe40003f04070 */
[----:B--2---:R-:W-:-:S04]  /*0090*/  LEA R6, R7, R6, 0x18 ;  /* 0x0000000607067211 */ /* 0x004fc800078ec0ff */
[----:B------:R-:W-:-:S07]  /*00a0*/  LEA R4, R3, R6, 0x2 ;  /* 0x0000000603047211 */ /* 0x000fce00078e10ff */
[----:B-1----:R-:W-:Y:S05]  /*00b0*/  @P0 BRA `(.L_x_254) ;  /* 0x0000000000940947 */ /* 0x002fea0003800000 */
[----:B------:R-:W0:Y:S01]  /*00c0*/  S2R R11, SR_CTAID.Y ;  /* 0x00000000000b7919 */ /* 0x000e220000002600 */
[----:B------:R-:W0:Y:S01]  /*00d0*/  LDC R12, c[0x0][0x3a4] ;  /* 0x0000e900ff0c7b82 */ /* 0x000e220000000800 */
[----:B------:R-:W1:Y:S07]  /*00e0*/  LDCU UR4, c[0x0][0x3a8] ;  /* 0x00007500ff0477ac */ /* 0x000e6e0008000800 */
[----:B------:R-:W2:Y:S01]  /*00f0*/  LDC.64 R8, c[0x0][0x398] ;  /* 0x0000e600ff087b82 */ /* 0x000ea20000000a00 */
[----:B-1----:R-:W-:-:S04]  /*0100*/  USHF.L.U32 UR4, UR4, 0x8, URZ ;  /* 0x0000000804047899 */ /* 0x002fc800080006ff */
[----:B------:R-:W-:Y:S01]  /*0110*/  USHF.R.S32.HI UR4, URZ, 0x8, UR4 ;  /* 0x00000008ff047899 */ /* 0x000fe20008011404 */
[----:B0-----:R-:W-:-:S05]  /*0120*/  SHF.R.U32.HI R2, RZ, R12, R11 ;  /* 0x0000000cff027219 */ /* 0x001fca000001160b */
[----:B------:R-:W-:-:S04]  /*0130*/  IMAD R7, R2, UR4, RZ ;  /* 0x0000000402077c24 */ /* 0x000fc8000f8e02ff */
[----:B--2---:R-:W-:-:S04]  /*0140*/  IMAD.WIDE R8, R7, 0xc0, R8 ;  /* 0x000000c007087825 */ /* 0x004fc800078e0208 */
[----:B------:R-:W-:-:S06]  /*0150*/  IMAD.WIDE.U32 R8, R3, 0x4, R8 ;  /* 0x0000000403087825 */ /* 0x000fcc00078e0008 */
[----:B------:R-:W2:Y:S01]  /*0160*/  LDG.E R9, desc[UR8][R8.64] ;  /* 0x0000000808097981 */ /* 0x000ea2000c1e1900 */
[----:B------:R-:W-:-:S03]  /*0170*/  ISETP.NE.AND P0, PT, R3, RZ, PT ;  /* 0x000000ff0300720c */ /* 0x000fc60003f05270 */
[----:B--2---:R0:W-:Y:S10]  /*0180*/  STS [R4+0xc00], R9 ;  /* 0x000c000904007388 */ /* 0x0041f40000000800 */
[----:B------:R-:W-:Y:S05]  /*0190*/  @P0 BRA `(.L_x_254) ;  /* 0x00000000005c0947 */ /* 0x000fea0003800000 */
[----:B------:R-:W1:Y:S01]  /*01a0*/  S2R R2, SR_CTAID.X ;  /* 0x0000000000027919 */ /* 0x000e620000002500 */
[----:B0-----:R-:W-:Y:S01]  /*01b0*/  IMAD.MOV.U32 R9, RZ, RZ, -0x1 ;  /* 0xffffffffff097424 */ /* 0x001fe200078e00ff */
[----:B------:R-:W0:Y:S01]  /*01c0*/  LDCU UR4, c[0x0][0x3a0] ;  /* 0x00007400ff0477ac */ /* 0x000e220008000800 */
[----:B------:R-:W2:Y:S01]  /*01d0*/  LDS R8, [R6+0xc1c] ;  /* 0x000c1c0006087984 */ /* 0x000ea20000000800 */
[----:B0-----:R-:W-:Y:S01]  /*01e0*/  UIADD3 UR4, UPT, UPT, UR4, 0x1e0, URZ ;  /* 0x000001e004047890 */ /* 0x001fe2000fffe0ff */
[----:B-1----:R-:W-:-:S04]  /*01f0*/  SHF.L.U32 R2, R2, 0x8, RZ ;  /* 0x0000000802027819 */ /* 0x002fc800000006ff */
[----:B------:R-:W-:-:S05]  /*0200*/  SHF.R.S32.HI R2, RZ, 0x8, R2 ;  /* 0x00000008ff027819 */ /* 0x000fca0000011402 */
[----:B------:R-:W-:Y:S01]  /*0210*/  IMAD R7, R2, 0x1e0, RZ ;  /* 0x000001e002077824 */ /* 0x000fe200078e02ff */
[----:B------:R-:W-:Y:S02]  /*0220*/  SHF.L.U32 R2, R9, R12, RZ ;  /* 0x0000000c09027219 */ /* 0x000fe400000006ff */
[----:B--2---:R-:W-:Y:S02]  /*0230*/  SHF.L.U32 R9, R8, 0x8, RZ ;  /* 0x0000000808097819 */ /* 0x004fe400000006ff */
[----:B------:R-:W-:Y:S01]  /*0240*/  STS [R6+0xcc4], R7 ;  /* 0x000cc40706007388 */ /* 0x000fe20000000800 */
[----:B------:R-:W-:Y:S02]  /*0250*/  LOP3.LUT R2, R11, R2, RZ, 0x30, !PT ;  /* 0x000000020b027212 */ /* 0x000fe400078e30ff */
[----:B------:R-:W-:Y:S01]  /*0260*/  SHF.R.S32.HI R9, RZ, 0x8, R9 ;  /* 0x00000008ff097819 */ /* 0x000fe20000011409 */
[----:B------:R-:W0:Y:S04]  /*0270*/  LDS R10, [R6+0xcc4] ;  /* 0x000cc400060a7984 */ /* 0x000e280000000800 */
[----:B0-----:R-:W-:-:S02]  /*0280*/  IMAD R9, R2, R9, R10 ;  /* 0x0000000902097224 */ /* 0x001fc400078e020a */
[----:B------:R-:W-:Y:S04]  /*0290*/  LDS R2, [R6+0xc04] ;  /* 0x000c040006027984 */ /* 0x000fe80000000800 */
[----:B------:R-:W-:Y:S04]  /*02a0*/  STS [R6+0xccc], R9 ;  /* 0x000ccc0906007388 */ /* 0x000fe80000000800 */
[----:B------:R-:W0:Y:S02]  /*02b0*/  LDS R11, [R6+0xcc4] ;  /* 0x000cc400060b7984 */ /* 0x000e240000000800 */
[----:B0-----:R-:W-:-:S05]  /*02c0*/  IADD3 R11, PT, PT, R2, R11, RZ ;  /* 0x0000000b020b7210 */ /* 0x001fca0007ffe0ff */
[----:B------:R-:W-:Y:S04]  /*02d0*/  STS [R6+0xcd0], R11 ;  /* 0x000cd00b06007388 */ /* 0x000fe80000000800 */
[----:B------:R-:W0:Y:S02]  /*02e0*/  LDS R7, [R6+0xcc4] ;  /* 0x000cc40006077984 */ /* 0x000e240000000800 */
[----:B0-----:R-:W-:-:S05]  /*02f0*/  VIADDMNMX R7, R8, -R7, UR4, PT ;  /* 0x0000000408077e46 */ /* 0x001fca000b800907 */
[----:B------:R1:W-:Y:S02]  /*0300*/  STS [R6+0xcc8], R7 ;  /* 0x000cc80706007388 */ /* 0x0003e40000000800 */
.L_x_254:
[----:B------:R-:W-:Y:S05]  /*0310*/  BSYNC.RECONVERGENT B0 ;  /* 0x0000000000007941 */ /* 0x000fea0003800200 */
.L_x_253:
[----:B------:R-:W-:Y:S06]  /*0320*/  BAR.SYNC.DEFER_BLOCKING 0x0 ;  /* 0x0000000000007b1d */ /* 0x000fec0000010000 */
[----:B------:R-:W2:Y:S01]  /*0330*/  LDCU UR4, c[0x0][0x3a0] ;  /* 0x00007400ff0477ac */ /* 0x000ea20008000800 */
[----:B------:R-:W3:Y:S02]  /*0340*/  LDS R2, [R6+0xcc8] ;  /* 0x000cc80006027984 */ /* 0x000ee40000000800 */
[----:B---3--:R-:W-:-:S13]  /*0350*/  ISETP.GE.AND P0, PT, R3, R2, PT ;  /* 0x000000020300720c */ /* 0x008fda0003f06270 */
[----:B------:R-:W1:Y:S01]  /*0360*/  @!P0 LDS R2, [R6+0xcd0] ;  /* 0x000cd00006028984 */ /* 0x000e620000000800 */
[----:B0-----:R-:W0:Y:S03]  /*0370*/  @!P0 LDC.64 R8, c[0x0][0x388] ;  /* 0x0000e200ff088b82 */ /* 0x001e260000000a00 */
[----:B------:R-:W3:Y:S05]  /*0380*/  @!P0 LDS R12, [R6+0xccc] ;  /* 0x000ccc00060c8984 */ /* 0x000eea0000000800 */
[----:B------:R-:W4:Y:S01]  /*0390*/  @!P0 LDC.64 R10, c[0x0][0x390] ;  /* 0x0000e400ff0a8b82 */ /* 0x000f220000000a00 */
[----:B-1----:R-:W-:-:S04]  /*03a0*/  @!P0 IMAD.IADD R7, R3, 0x1, R2 ;  /* 0x0000000103078824 */ /* 0x002fc800078e0202 */
[----:B0-----:R-:W-:Y:S01]  /*03b0*/  @!P0 IMAD.WIDE R8, R7, 0x4, R8 ;  /* 0x0000000407088825 */ /* 0x001fe200078e0208 */
[----:B---3--:R-:W-:-:S05]  /*03c0*/  @!P0 IADD3 R7, PT, PT, R3, R12, RZ ;  /* 0x0000000c03078210 */ /* 0x008fca0007ffe0ff */
[----:B----4-:R-:W-:Y:S01]  /*03d0*/  @!P0 IMAD.WIDE R10, R7, 0x4, R10 ;  /* 0x00000004070a8825 */ /* 0x010fe200078e020a */
[----:B------:R-:W3:Y:S05]  /*03e0*/  @!P0 LDG.E R8, desc[UR8][R8.64] ;  /* 0x0000000808088981 */ /* 0x000eea000c1e1900 */
[----:B------:R-:W4:Y:S01]  /*03f0*/  @!P0 LDG.E R11, desc[UR8][R10.64] ;  /* 0x000000080a0b8981 */ /* 0x000f22000c1e1900 */
[----:B------:R-:W-:Y:S01]  /*0400*/  HFMA2 R7, -RZ, RZ, 0, 0 ;  /* 0x00000000ff077431 */ /* 0x000fe200000001ff */
[----:B---3--:R-:W-:-:S05]  /*0410*/  @!P0 I2FP.F32.S32 R2, R8 ;  /* 0x0000000800028245 */ /* 0x008fca0000201400 */
[----:B----4-:R-:W-:Y:S01]  /*0420*/  @!P0 FMUL R7, R2, R11 ;  /* 0x0000000b02078220 */ /* 0x010fe20000400000 */
[----:B------:R-:W-:-:S04]  /*0430*/  VIADD R2, R3, 0x100 ;  /* 0x0000010003027836 */ /* 0x000fc80000000000 */
[----:B------:R-:W-:Y:S04]  /*0440*/  STS [R4], R7 ;  /* 0x0000000704007388 */ /* 0x000fe80000000800 */
[----:B------:R-:W0:Y:S02]  /*0450*/  LDS R13, [R6+0xcc8] ;  /* 0x000cc800060d7984 */ /* 0x000e240000000800 */
[----:B0-----:R-:W-:-:S13]  /*0460*/  ISETP.GE.AND P0, PT, R2, R13, PT ;  /* 0x0000000d0200720c */ /* 0x001fda0003f06270 */
[----:B------:R-:W0:Y:S01]  /*0470*/  @!P0 LDS R2, [R6+0xcd0] ;  /* 0x000cd00006028984 */ /* 0x000e220000000800 */
[----:B------:R-:W1:Y:S03]  /*0480*/  @!P0 LDC.64 R16, c[0x0][0x388] ;  /* 0x0000e200ff108b82 */ /* 0x000e660000000a00 */
[----:B------:R-:W3:Y:S05]  /*0490*/  @!P0 LDS R12, [R6+0xccc] ;  /* 0x000ccc00060c8984 */ /* 0x000eea0000000800 */
[----:B------:R-:W4:Y:S01]  /*04a0*/  @!P0 LDC.64 R8, c[0x0][0x390] ;  /* 0x0000e400ff088b82 */ /* 0x000f220000000a00 */
[----:B0-----:R-:W-:-:S04]  /*04b0*/  @!P0 IADD3 R11, P1, PT, R3, R2, RZ ;  /* 0x00000002030b8210 */ /* 0x001fc80007f3e0ff */
[----:B------:R-:W-:Y:S02]  /*04c0*/  @!P0 LEA.HI.X.SX32 R14, R2, RZ, 0x1, P1 ;  /* 0x000000ff020e8211 */ /* 0x000fe400008f0eff */
[----:B-1----:R-:W-:Y:S02]  /*04d0*/  @!P0 LEA R10, P1, R11, R16, 0x2 ;  /* 0x000000100b0a8211 */ /* 0x002fe400078210ff */
[----:B---3--:R-:W-:Y:S02]  /*04e0*/  @!P0 IADD3 R2, P2, PT, R3, R12, RZ ;  /* 0x0000000c03028210 */ /* 0x008fe40007f5e0ff */
[----:B------:R-:W-:Y:S02]  /*04f0*/  @!P0 LEA.HI.X R11, R11, R17, R14, 0x2, P1 ;  /* 0x000000110b0b8211 */ /* 0x000fe400008f140e */
[----:B------:R-:W-:Y:S02]  /*0500*/  @!P0 LEA.HI.X.SX32 R12, R12, RZ, 0x1, P2 ;  /* 0x000000ff0c0c8211 */ /* 0x000fe400010f0eff */
[C---:B----4-:R-:W-:Y:S01]  /*0510*/  @!P0 LEA R8, P1, R2.reuse, R8, 0x2 ;  /* 0x0000000802088211 */ /* 0x050fe200078210ff */
[----:B------:R-:W3:Y:S03]  /*0520*/  @!P0 LDG.E R10, desc[UR8][R10.64+0x400] ;  /* 0x000400080a0a8981 */ /* 0x000ee6000c1e1900 */
[----:B------:R-:W-:-:S06]  /*0530*/  @!P0 LEA.HI.X R9, R2, R9, R12, 0x2, P1 ;  /* 0x0000000902098211 */ /* 0x000fcc00008f140c */
[----:B------:R-:W4:Y:S01]  /*0540*/  @!P0 LDG.E R9, desc[UR8][R8.64+0x400] ;  /* 0x0004000808098981 */ /* 0x000f22000c1e1900 */
[----:B--2---:R-:W-:Y:S01]  /*0550*/  MOV R12, UR4 ;  /* 0x00000004000c7c02 */ /* 0x004fe20008000f00 */
[----:B------:R-:W0:Y:S03]  /*0560*/  LDCU UR4, c[0x0][0x3a0] ;  /* 0x00007400ff0477ac */ /* 0x000e260008000800 */
[----:B------:R-:W-:Y:S02]  /*0570*/  ISETP.GT.AND P1, PT, R5, R12, PT ;  /* 0x0000000c0500720c */ /* 0x000fe40003f24270 */
[----:B------:R-:W-:Y:S01]  /*0580*/  MOV R7, RZ ;  /* 0x000000ff00077202 */ /* 0x000fe20000000f00 */
[----:B------:R-:W-:Y:S01]  /*0590*/  BSSY.RECONVERGENT B0, `(.L_x_255) ;  /* 0x0000051000007945 */ /* 0x000fe20003800200 */
[----:B---3--:R-:W-:-:S05]  /*05a0*/  @!P0 I2FP.F32.S32 R2, R10 ;  /* 0x0000000a00028245 */ /* 0x008fca0000201400 */
[----:B----4-:R-:W-:-:S05]  /*05b0*/  @!P0 FMUL R7, R2, R9 ;  /* 0x0000000902078220 */ /* 0x010fca0000400000 */
[----:B------:R1:W-:Y:S01]  /*05c0*/  STS [R4+0x400], R7 ;  /* 0x0004000704007388 */ /* 0x0003e20000000800 */
[----:B------:R-:W-:Y:S06]  /*05d0*/  BAR.SYNC.DEFER_BLOCKING 0x0 ;  /* 0x0000000000007b1d */ /* 0x000fec0000010000 */
[----:B0-----:R-:W-:Y:S05]  /*05e0*/  @P1 BRA `(.L_x_256) ;  /* 0x00000004002c1947 */ /* 0x001fea0003800000 */
[--C-:B------:R-:W-:Y:S02]  /*05f0*/  IMAD R2, R0, 0x3c, R6.reuse ;  /* 0x0000003c00027824 */ /* 0x100fe400078e0206 */
[----:B-1----:R-:W-:-:S07]  /*0600*/  IMAD R7, R5, 0x4, R6 ;  /* 0x0000000405077824 */ /* 0x002fce00078e0206 */
.L_x_257:
[C---:B------:R-:W-:Y:S01]  /*0610*/  IMAD R16, R0.reuse, 0x3c, R7 ;  /* 0x0000003c00107824 */ /* 0x040fe200078e0207 */
[----:B------:R-:W-:Y:S01]  /*0620*/  LDS R8, [R2+0x4] ;  /* 0x0000040002087984 */ /* 0x000fe20000000800 */
[----:B------:R-:W-:Y:S02]  /*0630*/  ISETP.NE.AND P0, PT, R0, RZ, PT ;  /* 0x000000ff0000720c */ /* 0x000fe40003f05270 */
[----:B------:R-:W-:Y:S01]  /*0640*/  IADD3 R5, PT, PT, R5, 0x8, RZ ;  /* 0x0000000805057810 */ /* 0x000fe20007ffe0ff */
[----:B------:R-:W0:Y:S04]  /*0650*/  LDS R11, [R16+0x4] ;  /* 0x00000400100b7984 */ /* 0x000e280000000800 */
[----:B------:R-:W-:Y:S04]  /*0660*/  LDS R6, [R2] ;  /* 0x0000000002067984 */ /* 0x000fe80000000800 */
[----:B------:R-:W1:Y:S04]  /*0670*/  LDS R9, [R16] ;  /* 0x0000000010097984 */ /* 0x000e680000000800 */
[----:B------:R-:W-:Y:S04]  /*0680*/  LDS R25, [R2+0x8] ;  /* 0x0000080002197984 */ /* 0x000fe80000000800 */
[----:B------:R-:W2:Y:S04]  /*0690*/  LDS R24, [R16+0x8] ;  /* 0x0000080010187984 */ /* 0x000ea80000000800 */
[----:B------:R-:W-:Y:S04]  /*06a0*/  LDS R22, [R2+0xc] ;  /* 0x00000c0002167984 */ /* 0x000fe80000000800 */
[----:B------:R-:W3:Y:S04]  /*06b0*/  LDS R23, [R16+0xc] ;  /* 0x00000c0010177984 */ /* 0x000ee80000000800 */
[----:B------:R-:W-:Y:S04]  /*06c0*/  LDS R21, [R2+0x10] ;  /* 0x0000100002157984 */ /* 0x000fe80000000800 */
[----:B------:R-:W4:Y:S04]  /*06d0*/  LDS R20, [R16+0x10] ;  /* 0x0000100010147984 */ /* 0x000f280000000800 */
[----:B------:R-:W-:Y:S04]  /*06e0*/  LDS R18, [R2+0x14] ;  /* 0x0000140002127984 */ /* 0x000fe80000000800 */
[----:B------:R-:W5:Y:S01]  /*06f0*/  LDS R19, [R16+0x14] ;  /* 0x0000140010137984 */ /* 0x000f620000000800 */
[----:B0-----:R-:W-:-:S03]  /*0700*/  FMUL R11, R8, R11 ;  /* 0x0000000b080b7220 */ /* 0x001fc60000400000 */
[----:B------:R-:W-:Y:S04]  /*0710*/  LDS R14, [R2+0x18] ;  /* 0x00001800020e7984 */ /* 0x000fe80000000800 */
[----:B------:R-:W0:Y:S01]  /*0720*/  LDS R17, [R16+0x18] ;  /* 0x0000180010117984 */ /* 0x000e220000000800 */
[----:B-1----:R-:W-:-:S03]  /*0730*/  FFMA R6, R6, R9, R11 ;  /* 0x0000000906067223 */ /* 0x002fc6000000000b */
[----:B------:R-:W-:Y:S04]  /*0740*/  LDS R12, [R2+0x1c] ;  /* 0x00001c00020c7984 */ /* 0x000fe80000000800 */
[----:B------:R-:W1:Y:S01]  /*0750*/  LDS R15, [R16+0x1c] ;  /* 0x00001c00100f7984 */ /* 0x000e620000000800 */
[----:B--2---:R-:W-:-:S03]  /*0760*/  FFMA R25, R25, R24, R6 ;  /* 0x0000001819197223 */ /* 0x004fc60000000006 */
[----:B------:R-:W-:Y:S04]  /*0770*/  LDS R10, [R2+0x20] ;  /* 0x00002000020a7984 */ /* 0x000fe80000000800 */
[----:B------:R-:W2:Y:S01]  /*0780*/  LDS R13, [R16+0x20] ;  /* 0x00002000100d7984 */ /* 0x000ea20000000800 */
[----:B---3--:R-:W-:-:S03]  /*0790*/  FFMA R24, R22, R23, R25 ;  /* 0x0000001716187223 */ /* 0x008fc60000000019 */
[----:B------:R-:W-:Y:S04]  /*07a0*/  LDS R8, [R2+0x24] ;  /* 0x0000240002087984 */ /* 0x000fe80000000800 */
[----:B------:R-:W3:Y:S01]  /*07b0*/  LDS R11, [R16+0x24] ;  /* 0x00002400100b7984 */ /* 0x000ee20000000800 */
[----:B----4-:R-:W-:-:S03]  /*07c0*/  FFMA R25, R21, R20, R24 ;  /* 0x0000001415197223 */ /* 0x010fc60000000018 */
[----:B------:R-:W-:Y:S04]  /*07d0*/  LDS R6, [R2+0x28] ;  /* 0x0000280002067984 */ /* 0x000fe80000000800 */
[----:B------:R-:W4:Y:S01]  /*07e0*/  LDS R9, [R16+0x28] ;  /* 0x0000280010097984 */ /* 0x000f220000000800 */
[----:B-----5:R-:W-:-:S03]  /*07f0*/  FFMA R27, R18, R19, R25 ;  /* 0x00000013121b7223 */ /* 0x020fc60000000019 */
[----:B------:R-:W-:Y:S04]  /*0800*/  LDS R22, [R2+0x2c] ;  /* 0x00002c0002167984 */ /* 0x000fe80000000800 */
[----:B------:R-:W5:Y:S01]  /*0810*/  LDS R23, [R16+0x2c] ;  /* 0x00002c0010177984 */ /* 0x000f620000000800 */
[----:B0-----:R-:W-:-:S03]  /*0820*/  FFMA R17, R14, R17, R27 ;  /* 0x000000110e117223 */ /* 0x001fc6000000001b */
[----:B------:R-:W-:Y:S04]  /*0830*/  LDS R20, [R2+0x30] ;  /* 0x0000300002147984 */ /* 0x000fe80000000800 */
[----:B------:R-:W0:Y:S01]  /*0840*/  LDS R21, [R16+0x30] ;  /* 0x0000300010157984 */ /* 0x000e220000000800 */
[----:B-1----:R-:W-:Y:S01]  /*0850*/  FFMA R15, R12, R15, R17 ;  /* 0x0000000f0c0f7223 */ /* 0x002fe20000000011 */
[----:B------:R-:W-:Y:S02]  /*0860*/  MOV R12, UR4 ;  /* 0x00000004000c7c02 */ /* 0x000fe40008000f00 */
[----:B------:R-:W-:Y:S04]  /*0870*/  LDS R18, [R2+0x34] ;  /* 0x0000340002127984 */ /* 0x000fe80000000800 */
[----:B------:R-:W1:Y:S01]  /*0880*/  LDS R19, [R16+0x34] ;  /* 0x0000340010137984 */ /* 0x000e620000000800 */
[----:B--2---:R-:W-:-:S03]  /*0890*/  FFMA R13, R10, R13, R15 ;  /* 0x0000000d0a0d7223 */ /* 0x004fc6000000000f */
[----:B------:R-:W-:Y:S04]  /*08a0*/  LDS R25, [R16+0x38] ;  /* 0x0000380010197984 */ /* 0x000fe80000000800 */
[----:B------:R-:W2:Y:S01]  /*08b0*/  LDS R24, [R2+0x38] ;  /* 0x0000380002187984 */ /* 0x000ea20000000800 */
[----:B---3--:R-:W-:-:S04]  /*08c0*/  FFMA R11, R8, R11, R13 ;  /* 0x0000000b080b7223 */ /* 0x008fc8000000000d */
[----:B----4-:R-:W-:-:S04]  /*08d0*/  FFMA R9, R6, R9, R11 ;  /* 0x0000000906097223 */ /* 0x010fc8000000000b */
[----:B-----5:R-:W-:-:S04]  /*08e0*/  FFMA R9, R22, R23, R9 ;  /* 0x0000001716097223 */ /* 0x020fc80000000009 */
[----:B0-----:R-:W-:-:S04]  /*08f0*/  FFMA R9, R20, R21, R9 ;  /* 0x0000001514097223 */ /* 0x001fc80000000009 */
[----:B-1----:R-:W-:-:S04]  /*0900*/  FFMA R9, R18, R19, R9 ;  /* 0x0000001312097223 */ /* 0x002fc80000000009 */
[----:B--2---:R-:W-:-:S05]  /*0910*/  FFMA R9, R24, R25, R9 ;  /* 0x0000001918097223 */ /* 0x004fca0000000009 */
[----:B------:R-:W-:Y:S04]  /*0920*/  STS [R4+0x800], R9 ;  /* 0x0008000904007388 */ /* 0x000fe80000000800 */
[----:B------:R-:W-:Y:S04]  /*0930*/  LDS R6, [R4+0x800] ;  /* 0x0008000004067984 */ /* 0x000fe80000000800 */
[----:B------:R-:W0:Y:S04]  /*0940*/  LDS R11, [R4+0x820] ;  /* 0x00082000040b7984 */ /* 0x000e280000000800 */
[----:B------:R-:W1:Y:S04]  /*0950*/  LDS R13, [R4+0x840] ;  /* 0x00084000040d7984 */ /* 0x000e680000000800 */
[----:B------:R-:W2:Y:S01]  /*0960*/  LDS R15, [R4+0x860] ;  /* 0x00086000040f7984 */ /* 0x000ea20000000800 */
[----:B0-----:R-:W-:-:S04]  /*0970*/  FADD R6, R6, R11 ;  /* 0x0000000b06067221 */ /* 0x001fc80000000000 */
[----:B-1----:R-:W-:-:S04]  /*0980*/  FADD R6, R6, R13 ;  /* 0x0000000d06067221 */ /* 0x002fc80000000000 */
[----:B--2---:R-:W-:-:S05]  /*0990*/  FADD R15, R6, R15 ;  /* 0x0000000f060f7221 */ /* 0x004fca0000000000 */
        /* <DEDUP_REMOVED lines=9> */
[----:B------:R-:W-:Y:S04]  /*0a30*/  @!P0 LDS R6, [R4+0x800] ;  /* 0x0008000004068984 */ /* 0x000fe80000000800 */
[----:B------:R-:W0:Y:S02]  /*0a40*/  @!P0 LDS R9, [R4+0x804] ;  /* 0x0008040004098984 */ /* 0x000e240000000800 */
[----:B0-----:R-:W-:-:S05]  /*0a50*/  @!P0 FADD R6, R6, R9 ;  /* 0x0000000906068221 */ /* 0x001fca0000000000 */
[----:B------:R0:W-:Y:S01]  /*0a60*/  @!P0 STS [R7+0xc40], R6 ;  /* 0x000c400607008388 */ /* 0x0001e20000000800 */
[----:B------:R-:W-:Y:S02]  /*0a70*/  ISETP.GT.AND P0, PT, R5, R12, PT ;  /* 0x0000000c0500720c */ /* 0x000fe40003f04270 */
[----:B0-----:R-:W-:-:S11]  /*0a80*/  IADD3 R7, PT, PT, R7, 0x20, RZ ;  /* 0x0000002007077810 */ /* 0x001fd60007ffe0ff */
[----:B------:R-:W-:Y:S05]  /*0a90*/  @!P0 BRA `(.L_x_257) ;  /* 0xfffffff800dc8947 */ /* 0x000fea000383ffff */
.L_x_256:
[----:B------:R-:W-:Y:S05]  /*0aa0*/  BSYNC.RECONVERGENT B0 ;  /* 0x0000000000007941 */ /* 0x000fea0003800200 */
.L_x_255:
[----:B------:R-:W-:Y:S01]  /*0ab0*/  BAR.SYNC.DEFER_BLOCKING 0x0 ;  /* 0x0000000000007b1d */ /* 0x000fe20000010000 */
[----:B------:R-:W-:-:S13]  /*0ac0*/  ISETP.GT.AND P0, PT, R3, R12, PT ;  /* 0x0000000c0300720c */ /* 0x000fda0003f04270 */
[----:B------:R-:W-:Y:S05]  /*0ad0*/  @P0 EXIT ;  /* 0x000000000000094d */ /* 0x000fea0003800000 */
[----:B------:R-:W-:Y:S01]  /*0ae0*/  S2UR UR5, SR_CTAID.X ;  /* 0x00000000000579c3 */ /* 0x000fe20000002500 */
[----:B------:R-:W0:Y:S01]  /*0af0*/  LDCU UR4, c[0x0][0x370] ;  /* 0x00006e00ff0477ac */ /* 0x000e220008000800 */
[----:B------:R-:W2:Y:S01]  /*0b00*/  LDS R5, [R4+0xc40] ;  /* 0x000c400004057984 */ /* 0x000ea20000000800 */
[----:B------:R-:W-:-:S04]  /*0b10*/  LEA R0, R12, 0x100, 0x8 ;  /* 0x000001000c007811 */ /* 0x000fc800078e40ff */
[----:B------:R-:W-:Y:S01]  /*0b20*/  SHF.R.S32.HI R0, RZ, 0x8, R0 ;  /* 0x00000008ff007819 */ /* 0x000fe20000011400 */
[----:B------:R-:W0:Y:S08]  /*0b30*/  S2UR UR6, SR_CTAID.Y ;  /* 0x00000000000679c3 */ /* 0x000e300000002600 */
[----:B-1----:R-:W1:Y:S01]  /*0b40*/  LDC.64 R6, c[0x0][0x380] ;  /* 0x0000e000ff067b82 */ /* 0x002e620000000a00 */
[----:B0-----:R-:W-:-:S04]  /*0b50*/  UIMAD UR4, UR6, UR4, UR5 ;  /* 0x00000004060472a4 */ /* 0x001fc8000f8e0205 */
[----:B------:R-:W-:-:S04]  /*0b60*/  USHF.L.U32 UR4, UR4, 0x8, URZ ;  /* 0x0000000804047899 */ /* 0x000fc800080006ff */
[----:B------:R-:W-:-:S06]  /*0b70*/  USHF.R.S32.HI UR4, URZ, 0x8, UR4 ;  /* 0x00000008ff047899 */ /* 0x000fcc0008011404 */
[----:B------:R-:W-:-:S04]  /*0b80*/  IMAD R3, R0, UR4, R3 ;  /* 0x0000000400037c24 */ /* 0x000fc8000f8e0203 */
[----:B-1----:R-:W-:-:S05]  /*0b90*/  IMAD.WIDE R2, R3, 0x4, R6 ;  /* 0x0000000403027825 */ /* 0x002fca00078e0206 */
[----:B--2---:R-:W-:Y:S01]  /*0ba0*/  STG.E desc[UR8][R2.64], R5 ;  /* 0x0000000502007986 */ /* 0x004fe2000c101908 */
[----:B------:R-:W-:Y:S05]  /*0bb0*/  EXIT ;  /* 0x000000000000794d */ /* 0x000fea0003800000 */
.L_x_258:
        /* <DEDUP_REMOVED lines=12> */
.L_x_292:


//--------------------- .text.cudaFindWastedBits  --------------------------
	.section	.text.cudaFindWastedBits,"ax",@progbits
	.align	128
        .global         cudaFindWastedBits
        .type           cudaFindWastedBits,@function
        .size           cudaFindWastedBits,(.L_x_293 - cudaFindWastedBits)
        .other          cudaFindWastedBits,@"STO_CUDA_ENTRY STV_DEFAULT"
cudaFindWastedBits:
.text.cudaFindWastedBits:
[----:B------:R-:W-:Y:S01]  /*0000*/  LDC R1, c[0x0][0x37c] ;  /* 0x0000df00ff017b82 */ /* 0x000fe20000000800 */
[----:B------:R-:W0:Y:S01]  /*0010*/  S2R R0, SR_TID.X ;  /* 0x0000000000007919 */ /* 0x000e220000002100 */
[----:B------:R-:W1:Y:S01]  /*0020*/  LDCU.64 UR8, c[0x0][0x358] ;  /* 0x00006b00ff0877ac */ /* 0x000e620008000a00 */
[----:B0-----:R-:W-:-:S13]  /*0030*/  ISETP.GT.U32.AND P0, PT, R0, 0xf, PT ;  /* 0x0000000f0000780c */ /* 0x001fda0003f04070 */
[----:B------:R-:W0:Y:S01]  /*0040*/  @!P0 S2R R5, SR_CTAID.X ;  /* 0x0000000000058919 */ /* 0x000e220000002500 */
        /* <DEDUP_REMOVED lines=10> */
[----:B------:R-:W0:Y:S01]  /*00f0*/  LDCU UR4, c[0x0][0x394] ;  /* 0x00007280ff0477ac */ /* 0x000e220008000800 */
[----:B------:R1:W-:Y:S04]  /*0100*/  STS [R2], RZ ;  /* 0x000000ff02007388 */ /* 0x0003e80000000800 */
[----:B------:R1:W-:Y:S01]  /*0110*/  STS [R2+0x400], RZ ;  /* 0x000400ff02007388 */ /* 0x0003e20000000800 */
[----:B0-----:R-:W-:-:S03]  /*0120*/  UISETP.GE.AND UP0, UPT, UR4, 0x1, UPT ;  /* 0x000000010400788c */ /* 0x001fc6000bf06270 */
[----:B--2---:R1:W-:Y:S01]  /*0130*/  @!P0 STS [R2+0x800], R5 ;  /* 0x0008000502008388 */ /* 0x0043e20000000800 */
[----:B------:R-:W-:Y:S06]  /*0140*/  BAR.SYNC.DEFER_BLOCKING 0x0 ;  /* 0x0000000000007b1d */ /* 0x000fec0000010000 */
[----:B------:R-:W-:Y:S05]  /*0150*/  BRA.U !UP0, `(.L_x_259) ;  /* 0x00000001086c7547 */ /* 0x000fea000b800000 */
[----:B------:R-:W0:Y:S01]  /*0160*/  LDC.64 R6, c[0x0][0x388] ;  /* 0x0000e200ff067b82 */ /* 0x000e220000000a00 */
[----:B------:R-:W2:Y:S01]  /*0170*/  LDCU UR7, c[0x0][0x360] ;  /* 0x00006c00ff0777ac */ /* 0x000ea20008000800 */
[----:B------:R-:W3:Y:S01]  /*0180*/  LDCU UR10, c[0x0][0x394] ;  /* 0x00007280ff0a77ac */ /* 0x000ee20008000800 */
[----:B------:R-:W-:-:S05]  /*0190*/  UMOV UR4, URZ ;  /* 0x000000ff00047c82 */ /* 0x000fca0008000000 */
.L_x_262:
[----:B----4-:R4:W0:Y:S01]  /*01a0*/  LDS R9, [R2] ;  /* 0x0000000002097984 */ /* 0x0108220000000800 */
[----:B------:R-:W-:Y:S01]  /*01b0*/  VIADD R8, R0, UR4 ;  /* 0x0000000400087c36 */ /* 0x000fe20008000000 */
[----:B------:R-:W-:Y:S01]  /*01c0*/  BSSY.RECONVERGENT B0, `(.L_x_260) ;  /* 0x000000b000007945 */ /* 0x000fe20003800200 */
[----:B------:R-:W-:-:S03]  /*01d0*/  IMAD.MOV.U32 R4, RZ, RZ, RZ ;  /* 0x000000ffff047224 */ /* 0x000fc600078e00ff */
[----:B---3--:R-:W-:-:S13]  /*01e0*/  ISETP.GE.U32.AND P0, PT, R8, UR10, PT ;  /* 0x0000000a08007c0c */ /* 0x008fda000bf06070 */
[----:B----4-:R-:W-:Y:S05]  /*01f0*/  @P0 BRA `(.L_x_261) ;  /* 0x00000000001c0947 */ /* 0x010fea0003800000 */
[----:B------:R-:W3:Y:S01]  /*0200*/  S2UR UR6, SR_CgaCtaId ;  /* 0x00000000000679c3 */ /* 0x000ee20000008800 */
[----:B------:R-:W-:Y:S02]  /*0210*/  UMOV UR5, 0x400 ;  /* 0x0000040000057882 */ /* 0x000fe40000000000 */
[----:B---3--:R-:W-:-:S09]  /*0220*/  ULEA UR5, UR6, UR5, 0x18 ;  /* 0x0000000506057291 */ /* 0x008fd2000f8ec0ff */
[----:B------:R-:W3:Y:S02]  /*0230*/  LDS R3, [UR5+0x804] ;  /* 0x00080405ff037984 */ /* 0x000ee40008000800 */
[----:B---3--:R-:W-:-:S04]  /*0240*/  IMAD.IADD R3, R8, 0x1, R3 ;  /* 0x0000000108037824 */ /* 0x008fc800078e0203 */
[----:B01----:R-:W-:-:S06]  /*0250*/  IMAD.WIDE.U32 R4, R3, 0x4, R6 ;  /* 0x0000000403047825 */ /* 0x003fcc00078e0006 */
[----:B------:R3:W5:Y:S02]  /*0260*/  LDG.E R4, desc[UR8][R4.64] ;  /* 0x0000000804047981 */ /* 0x000764000c1e1900 */
.L_x_261:
[----:B--2---:R-:W-:Y:S05]  /*0270*/  BSYNC.RECONVERGENT B0 ;  /* 0x0000000000007941 */ /* 0x004fea0003800200 */
.L_x_260:
[----:B0----5:R-:W-:Y:S01]  /*0280*/  LOP3.LUT R9, R9, R4, RZ, 0xfc, !PT ;  /* 0x0000000409097212 */ /* 0x021fe200078efcff */
[----:B------:R-:W-:Y:S01]  /*0290*/  UIADD3 UR4, UPT, UPT, UR7, UR4, URZ ;  /* 0x0000000407047290 */ /* 0x000fe2000fffe0ff */
[----:B------:R-:W-:-:S03]  /*02a0*/  SHF.R.S32.HI R3, RZ, 0x1f, R4 ;  /* 0x0000001fff037819 */ /* 0x000fc60000011404 */
[----:B------:R-:W-:Y:S01]  /*02b0*/  STS [R2], R9 ;  /* 0x0000000902007388 */ /* 0x000fe20000000800 */
[----:B------:R-:W-:-:S03]  /*02c0*/  UISETP.GE.AND UP0, UPT, UR4, UR10, UPT ;  /* 0x0000000a0400728c */ /* 0x000fc6000bf06270 */
[----:B-1-3--:R-:W0:Y:S02]  /*02d0*/  LDS R5, [R2+0x400] ;  /* 0x0004000002057984 */ /* 0x00ae240000000800 */
[----:B0-----:R-:W-:-:S05]  /*02e0*/  LOP3.LUT R3, R5, R3, R4, 0xf6, !PT ;  /* 0x0000000305037212 */ /* 0x001fca00078ef604 */
[----:B------:R4:W-:Y:S01]  /*02f0*/  STS [R2+0x400], R3 ;  /* 0x0004000302007388 */ /* 0x0009e20000000800 */
[----:B------:R-:W-:Y:S05]  /*0300*/  BRA.U !UP0, `(.L_x_262) ;  /* 0xfffffffd08a47547 */ /* 0x000fea000b83ffff */
.L_x_259:
[----:B------:R-:W-:Y:S01]  /*0310*/  BAR.SYNC.DEFER_BLOCKING 0x0 ;  /* 0x0000000000007b1d */ /* 0x000fe20000010000 */
[C---:B------:R-:W-:Y:S02]  /*0320*/  ISETP.GT.U32.AND P1, PT, R0.reuse, 0x7f, PT ;  /* 0x0000007f0000780c */ /* 0x040fe40003f24070 */
[C---:B------:R-:W-:Y:S02]  /*0330*/  ISETP.GT.U32.AND P2, PT, R0.reuse, 0x3f, PT ;  /* 0x0000003f0000780c */ /* 0x040fe40003f44070 */
[----:B------:R-:W-:Y:S01]  /*0340*/  ISETP.GT.U32.AND P0, PT, R0, 0x1f, PT ;  /* 0x0000001f0000780c */ /* 0x000fe20003f04070 */
[----:B------:R-:W-:Y:S04]  /*0350*/  BSSY.RECONVERGENT B1, `(.L_x_263) ;  /* 0x000002e000017945 */ /* 0x000fe80003800200 */
[----:B------:R-:W-:Y:S04]  /*0360*/  BSSY.RELIABLE B0, `(.L_x_264) ;  /* 0x0000028000007945 */ /* 0x000fe80003800100 */
[----:B----4-:R-:W-:Y:S04]  /*0370*/  @!P1 LDS R3, [R2+0x200] ;  /* 0x0002000002039984 */ /* 0x010fe80000000800 */
[----:B------:R-:W0:Y:S02]  /*0380*/  @!P1 LDS R4, [R2] ;  /* 0x0000000002049984 */ /* 0x000e240000000800 */
[----:B0-----:R-:W-:-:S05]  /*0390*/  @!P1 LOP3.LUT R3, R4, R3, RZ, 0xfc, !PT ;  /* 0x0000000304039212 */ /* 0x001fca00078efcff */
[----:B------:R-:W-:Y:S01]  /*03a0*/  @!P1 STS [R2], R3 ;  /* 0x0000000302009388 */ /* 0x000fe20000000800 */
[----:B------:R-:W-:Y:S06]  /*03b0*/  BAR.SYNC.DEFER_BLOCKING 0x0 ;  /* 0x0000000000007b1d */ /* 0x000fec0000010000 */
[----:B------:R-:W-:Y:S04]  /*03c0*/  @!P2 LDS R4, [R2+0x100] ;  /* 0x000100000204a984 */ /* 0x000fe80000000800 */
[----:B-1----:R-:W0:Y:S02]  /*03d0*/  @!P2 LDS R5, [R2] ;  /* 0x000000000205a984 */ /* 0x002e240000000800 */
[----:B0-----:R-:W-:-:S05]  /*03e0*/  @!P2 LOP3.LUT R5, R5, R4, RZ, 0xfc, !PT ;  /* 0x000000040505a212 */ /* 0x001fca00078efcff */
[----:B------:R-:W-:Y:S01]  /*03f0*/  @!P2 STS [R2], R5 ;  /* 0x000000050200a388 */ /* 0x000fe20000000800 */
[----:B------:R-:W-:Y:S06]  /*0400*/  BAR.SYNC.DEFER_BLOCKING 0x0 ;  /* 0x0000000000007b1d */ /* 0x000fec0000010000 */
[----:B------:R-:W-:Y:S04]  /*0410*/  @!P0 LDS R4, [R2+0x80] ;  /* 0x0000800002048984 */ /* 0x000fe80000000800 */
[----:B------:R-:W0:Y:S02]  /*0420*/  @!P0 LDS R7, [R2] ;  /* 0x0000000002078984 */ /* 0x000e240000000800 */
[----:B0-----:R-:W-:-:S05]  /*0430*/  @!P0 LOP3.LUT R7, R7, R4, RZ, 0xfc, !PT ;  /* 0x0000000407078212 */ /* 0x001fca00078efcff */
[----:B------:R0:W-:Y:S01]  /*0440*/  @!P0 STS [R2], R7 ;  /* 0x0000000702008388 */ /* 0x0001e20000000800 */
[----:B------:R-:W-:Y:S06]  /*0450*/  BAR.SYNC.DEFER_BLOCKING 0x0 ;  /* 0x0000000000007b1d */ /* 0x000fec0000010000 */
[----:B------:R-:W-:Y:S05]  /*0460*/  @P0 BRA `(.L_x_265) ;  /* 0x0000000000540947 */ /* 0x000fea0003800000 */
[----:B------:R-:W-:Y:S04]  /*0470*/  LDS R3, [R2+0x40] ;  /* 0x0000400002037984 */ /* 0x000fe80000000800 */
[----:B------:R-:W1:Y:S02]  /*0480*/  LDS R4, [R2] ;  /* 0x0000000002047984 */ /* 0x000e640000000800 */
[----:B-1----:R-:W-:-:S05]  /*0490*/  LOP3.LUT R3, R4, R3, RZ, 0xfc, !PT ;  /* 0x0000000304037212 */ /* 0x002fca00078efcff */
[----:B------:R-:W-:Y:S04]  /*04a0*/  STS [R2], R3 ;  /* 0x0000000302007388 */ /* 0x000fe80000000800 */
[----:B------:R-:W-:Y:S04]  /*04b0*/  LDS R4, [R2+0x20] ;  /* 0x0000200002047984 */ /* 0x000fe80000000800 */
[----:B------:R-:W1:Y:S02]  /*04c0*/  LDS R5, [R2] ;  /* 0x0000000002057984 */ /* 0x000e640000000800 */
[----:B-1----:R-:W-:-:S05]  /*04d0*/  LOP3.LUT R5, R5, R4, RZ, 0xfc, !PT ;  /* 0x0000000405057212 */ /* 0x002fca00078efcff */
[----:B------:R-:W-:Y:S04]  /*04e0*/  STS [R2], R5 ;  /* 0x0000000502007388 */ /* 0x000fe80000000800 */
[----:B------:R-:W-:Y:S04]  /*04f0*/  LDS R4, [R2+0x10] ;  /* 0x0000100002047984 */ /* 0x000fe80000000800 */
[----:B0-----:R-:W0:Y:S02]  /*0500*/  LDS R7, [R2] ;  /* 0x0000000002077984 */ /* 0x001e240000000800 */
[----:B0-----:R-:W-:-:S05]  /*0510*/  LOP3.LUT R7, R7, R4, RZ, 0xfc, !PT ;  /* 0x0000000407077212 */ /* 0x001fca00078efcff */
[----:B------:R-:W-:Y:S04]  /*0520*/  STS [R2], R7 ;  /* 0x0000000702007388 */ /* 0x000fe80000000800 */
[----:B------:R-:W-:Y:S04]  /*0530*/  LDS R4, [R2+0x8] ;  /* 0x0000080002047984 */ /* 0x000fe80000000800 */
[----:B------:R-:W0:Y:S02]  /*0540*/  LDS R9, [R2] ;  /* 0x0000000002097984 */ /* 0x000e240000000800 */
[----:B0-----:R-:W-:-:S05]  /*0550*/  LOP3.LUT R9, R9, R4, RZ, 0xfc, !PT ;  /* 0x0000000409097212 */ /* 0x001fca00078efcff */
[----:B------:R-:W-:Y:S04]  /*0560*/  STS [R2], R9 ;  /* 0x0000000902007388 */ /* 0x000fe80000000800 */
[----:B------:R-:W-:Y:S04]  /*0570*/  LDS R3, [R2+0x4] ;  /* 0x0000040002037984 */ /* 0x000fe80000000800 */
[----:B------:R-:W0:Y:S02]  /*0580*/  LDS R4, [R2] ;  /* 0x0000000002047984 */ /* 0x000e240000000800 */
[----:B0-----:R-:W-:-:S05]  /*0590*/  LOP3.LUT R3, R4, R3, RZ, 0xfc, !PT ;  /* 0x0000000304037212 */ /* 0x001fca00078efcff */
[----:B------:R1:W-:Y:S01]  /*05a0*/  STS [R2], R3 ;  /* 0x0000000302007388 */ /* 0x0003e20000000800 */
[----:B------:R-:W-:Y:S05]  /*05b0*/  BRA `(.L_x_266) ;  /* 0x0000000000087947 */ /* 0x000fea0003800000 */
.L_x_265:
[----:B------:R-:W-:Y:S05]  /*05c0*/  @P1 BREAK.RELIABLE B0 ;  /* 0x0000000000001942 */ /* 0x000fea0003800100 */
[----:B------:R-:W-:Y:S05]  /*05d0*/  @P1 BRA `(.L_x_267) ;  /* 0x0000000000141947 */ /* 0x000fea0003800000 */
.L_x_266:
[----:B------:R-:W-:Y:S05]  /*05e0*/  BSYNC.RELIABLE B0 ;  /* 0x0000000000007941 */ /* 0x000fea0003800100 */
.L_x_264:
[----:B-1----:R-:W-:Y:S04]  /*05f0*/  LDS R3, [R2+0x600] ;  /* 0x0006000002037984 */ /* 0x002fe80000000800 */
[----:B------:R-:W1:Y:S02]  /*0600*/  LDS R4, [R2+0x400] ;  /* 0x0004000002047984 */ /* 0x000e640000000800 */
[----:B-1----:R-:W-:-:S05]  /*0610*/  LOP3.LUT R3, R4, R3, RZ, 0xfc, !PT ;  /* 0x0000000304037212 */ /* 0x002fca00078efcff */
[----:B------:R1:W-:Y:S02]  /*0620*/  STS [R2+0x400], R3 ;  /* 0x0004000302007388 */ /* 0x0003e40000000800 */
.L_x_267:
[----:B------:R-:W-:Y:S05]  /*0630*/  BSYNC.RECONVERGENT B1 ;  /* 0x0000000000017941 */ /* 0x000fea0003800200 */
.L_x_263:
[----:B------:R-:W-:Y:S05]  /*0640*/  WARPSYNC.ALL ;  /* 0x0000000000007948 */ /* 0x000fea0003800000 */
[----:B------:R-:W-:Y:S06]  /*0650*/  BAR.SYNC.DEFER_BLOCKING 0x0 ;  /* 0x0000000000007b1d */ /* 0x000fec0000010000 */
[----:B------:R-:W2:Y:S01]  /*0660*/  LDCU UR6, c[0x0][0x390] ;  /* 0x00007200ff0677ac */ /* 0x000ea20008000800 */
[----:B------:R-:W-:Y:S01]  /*0670*/  BSSY.RECONVERGENT B1, `(.L_x_268) ;  /* 0x0000030000017945 */ /* 0x000fe20003800200 */
[----:B-1----:R-:W-:Y:S01]  /*0680*/  @!P2 LDS R3, [R2+0x500] ;  /* 0x000500000203a984 */ /* 0x002fe20000000800 */
[----:B--2---:R-:W-:-:S03]  /*0690*/  ISETP.GE.U32.AND P1, PT, R0, UR6, PT ;  /* 0x0000000600007c0c */ /* 0x004fc6000bf26070 */
[----:B------:R-:W1:Y:S02]  /*06a0*/  @!P2 LDS R4, [R2+0x400] ;  /* 0x000400000204a984 */ /* 0x000e640000000800 */
[----:B-1----:R-:W-:-:S05]  /*06b0*/  @!P2 LOP3.LUT R3, R4, R3, RZ, 0xfc, !PT ;  /* 0x000000030403a212 */ /* 0x002fca00078efcff */
[----:B------:R-:W-:Y:S01]  /*06c0*/  @!P2 STS [R2+0x400], R3 ;  /* 0x000400030200a388 */ /* 0x000fe20000000800 */
[----:B------:R-:W-:Y:S06]  /*06d0*/  BAR.SYNC.DEFER_BLOCKING 0x0 ;  /* 0x0000000000007b1d */ /* 0x000fec0000010000 */
[----:B------:R-:W-:Y:S04]  /*06e0*/  @!P0 LDS R4, [R2+0x480] ;  /* 0x0004800002048984 */ /* 0x000fe80000000800 */
[----:B------:R-:W1:Y:S02]  /*06f0*/  @!P0 LDS R5, [R2+0x400] ;  /* 0x0004000002058984 */ /* 0x000e640000000800 */
[----:B-1----:R-:W-:-:S05]  /*0700*/  @!P0 LOP3.LUT R5, R5, R4, RZ, 0xfc, !PT ;  /* 0x0000000405058212 */ /* 0x002fca00078efcff */
[----:B------:R1:W-:Y:S01]  /*0710*/  @!P0 STS [R2+0x400], R5 ;  /* 0x0004000502008388 */ /* 0x0003e20000000800 */
[----:B------:R-:W-:Y:S06]  /*0720*/  BAR.SYNC.DEFER_BLOCKING 0x0 ;  /* 0x0000000000007b1d */ /* 0x000fec0000010000 */
[----:B------:R-:W-:Y:S05]  /*0730*/  @P0 BRA `(.L_x_269) ;  /* 0x00000000008c0947 */ /* 0x000fea0003800000 */
[----:B------:R-:W-:Y:S01]  /*0740*/  LDS R3, [R2+0x440] ;  /* 0x0004400002037984 */ /* 0x000fe20000000800 */
[----:B------:R-:W-:-:S03]  /*0750*/  ISETP.NE.AND P0, PT, R0, RZ, PT ;  /* 0x000000ff0000720c */ /* 0x000fc60003f05270 */
[----:B------:R-:W2:Y:S02]  /*0760*/  LDS R4, [R2+0x400] ;  /* 0x0004000002047984 */ /* 0x000ea40000000800 */
[----:B--2---:R-:W-:-:S05]  /*0770*/  LOP3.LUT R3, R4, R3, RZ, 0xfc, !PT ;  /* 0x0000000304037212 */ /* 0x004fca00078efcff */
[----:B------:R-:W-:Y:S04]  /*0780*/  STS [R2+0x400], R3 ;  /* 0x0004000302007388 */ /* 0x000fe80000000800 */
[----:B------:R-:W-:Y:S04]  /*0790*/  LDS R4, [R2+0x420] ;  /* 0x0004200002047984 */ /* 0x000fe80000000800 */
[----:B-1----:R-:W1:Y:S02]  /*07a0*/  LDS R5, [R2+0x400] ;  /* 0x0004000002057984 */ /* 0x002e640000000800 */
        /* <DEDUP_REMOVED lines=15> */
[----:B------:R-:W0:Y:S01]  /*08a0*/  S2UR UR5, SR_CgaCtaId ;  /* 0x00000000000579c3 */ /* 0x000e220000008800 */
[----:B------:R-:W-:Y:S02]  /*08b0*/  UMOV UR4, 0x400 ;  /* 0x0000040000047882 */ /* 0x000fe40000000000 */
[----:B0-----:R-:W-:-:S09]  /*08c0*/  ULEA UR4, UR5, UR4, 0x18 ;  /* 0x0000000405047291 */ /* 0x001fd2000f8ec0ff */
[----:B--2---:R-:W0:Y:S04]  /*08d0*/  LDS R2, [UR4] ;  /* 0x00000004ff027984 */ /* 0x004e280008000800 */
[----:B------:R-:W1:Y:S01]  /*08e0*/  LDS R4, [UR4+0x400] ;  /* 0x00040004ff047984 */ /* 0x000e620008000800 */
[----:B0-----:R-:W0:Y:S08]  /*08f0*/  BREV R2, R2 ;  /* 0x0000000200027301 */ /* 0x001e300000000000 */
[----:B-1----:R-:W-:Y:S08]  /*0900*/  FLO.U32 R4, R4 ;  /* 0x0000000400047300 */ /* 0x002ff000000e0000 */
[----:B0-----:R-:W0:Y:S02]  /*0910*/  FLO.U32.SH R3, R2 ;  /* 0x0000000200037300 */ /* 0x001e2400000e0400 */
[----:B0-----:R-:W-:-:S04]  /*0920*/  VIMNMX R3, PT, PT, RZ, R3, !PT ;  /* 0x00000003ff037248 */ /* 0x001fc80007fe0100 */
[----:B------:R-:W-:Y:S01]  /*0930*/  IADD3 R5, PT, PT, R3, 0x1f, -R4 ;  /* 0x0000001f03057810 */ /* 0x000fe20007ffe804 */
[----:B------:R3:W-:Y:S03]  /*0940*/  STS [UR4+0x82c], R3 ;  /* 0x00082c03ff007988 */ /* 0x0007e60008000804 */
[----:B------:R-:W-:-:S05]  /*0950*/  IADD3 R5, PT, PT, -R5, 0x20, RZ ;  /* 0x0000002005057810 */ /* 0x000fca0007ffe1ff */
[----:B------:R3:W-:Y:S02]  /*0960*/  STS [UR4+0x830], R5 ;  /* 0x00083005ff007988 */ /* 0x0007e40008000804 */
.L_x_269:
[----:B------:R-:W-:Y:S05]  /*0970*/  BSYNC.RECONVERGENT B1 ;  /* 0x0000000000017941 */ /* 0x000fea0003800200 */
.L_x_268:
[----:B------:R-:W-:Y:S06]  /*0980*/  BAR.SYNC.DEFER_BLOCKING 0x0 ;  /* 0x0000000000007b1d */ /* 0x000fec0000010000 */
[----:B------:R-:W-:Y:S05]  /*0990*/  @P1 EXIT ;  /* 0x000000000000194d */ /* 0x000fea0003800000 */
[----:B------:R-:W4:Y:S01]  /*09a0*/  S2UR UR5, SR_CgaCtaId ;  /* 0x00000000000579c3 */ /* 0x000f220000008800 */
[----:B------:R-:W-:Y:S01]  /*09b0*/  UMOV UR4, 0x400 ;  /* 0x0000040000047882 */ /* 0x000fe20000000000 */
[----:B0-----:R-:W0:Y:S06]  /*09c0*/  S2R R7, SR_CTAID.X ;  /* 0x0000000000077919 */ /* 0x001e2c0000002500 */
[----:B-123--:R-:W1:Y:S01]  /*09d0*/  LDC.64 R2, c[0x0][0x380] ;  /* 0x0000e000ff027b82 */ /* 0x00ee620000000a00 */
[----:B----4-:R-:W-:-:S09]  /*09e0*/  ULEA UR4, UR5, UR4, 0x18 ;  /* 0x0000000405047291 */ /* 0x010fd2000f8ec0ff */
[----:B------:R-:W2:Y:S01]  /*09f0*/  LDS R5, [UR4+0x82c] ;  /* 0x00082c04ff057984 */ /* 0x000ea20008000800 */
[----:B0-----:R-:W-:-:S03]  /*0a00*/  IMAD R7, R7, UR6, R0 ;  /* 0x0000000607077c24 */ /* 0x001fc6000f8e0200 */
[----:B------:R-:W0:Y:S01]  /*0a10*/  LDS R9, [UR4+0x830] ;  /* 0x00083004ff097984 */ /* 0x000e220008000800 */
[----:B-1----:R-:W-:-:S05]  /*0a20*/  IMAD.WIDE.U32 R2, R7, 0xc0, R2 ;  /* 0x000000c007027825 */ /* 0x002fca00078e0002 */
[----:B--2---:R-:W-:Y:S04]  /*0a30*/  STG.E desc[UR8][R2.64+0x2c], R5 ;  /* 0x00002c0502007986 */ /* 0x004fe8000c101908 */
[----:B0-----:R-:W-:Y:S01]  /*0a40*/  STG.E desc[UR8][R2.64+0x30], R9 ;  /* 0x0000300902007986 */ /* 0x001fe2000c101908 */
[----:B------:R-:W-:Y:S05]  /*0a50*/  EXIT ;  /* 0x000000000000794d */ /* 0x000fea0003800000 */
.L_x_270:
        /* <DEDUP_REMOVED lines=10> */
.L_x_293:


//--------------------- .text.cudaChannelDecorr   --------------------------
	.section	.text.cudaChannelDecorr,"ax",@progbits
	.align	128
        .global         cudaChannelDecorr
        .type           cudaChannelDecorr,@function
        .size           cudaChannelDecorr,(.L_x_294 - cudaChannelDecorr)
        .other          cudaChannelDecorr,@"STO_CUDA_ENTRY STV_DEFAULT"
cudaChannelDecorr:
.text.cudaChannelDecorr:
[----:B------:R-:W-:Y:S01]  /*0000*/  LDC R1, c[0x0][0x37c] ;  /* 0x0000df00ff017b82 */ /* 0x000fe20000000800 */
[----:B------:R-:W0:Y:S07]  /*0010*/  S2R R3, SR_TID.X ;  /* 0x0000000000037919 */ /* 0x000e2e0000002100 */
[----:B------:R-:W0:Y:S01]  /*0020*/  S2UR UR4, SR_CTAID.X ;  /* 0x00000000000479c3 */ /* 0x000e220000002500 */
[----:B------:R-:W1:Y:S07]  /*0030*/  LDCU UR7, c[0x0][0x390] ;  /* 0x00007200ff0777ac */ /* 0x000e6e0008000800 */
[----:B------:R-:W0:Y:S02]  /*0040*/  LDC R0, c[0x0][0x360] ;  /* 0x0000d800ff007b82 */ /* 0x000e240000000800 */
[----:B0-----:R-:W-:-:S05]  /*0050*/  IMAD R0, R0, UR4, R3 ;  /* 0x0000000400007c24 */ /* 0x001fca000f8e0203 */
[----:B-1----:R-:W-:-:S13]  /*0060*/  ISETP.GE.AND P0, PT, R0, UR7, PT ;  /* 0x0000000700007c0c */ /* 0x002fda000bf06270 */
[----:B------:R-:W-:Y:S05]  /*0070*/  @P0 EXIT ;  /* 0x000000000000094d */ /* 0x000fea0003800000 */
[----:B------:R-:W0:Y:S01]  /*0080*/  S2R R7, SR_CTAID.Y ;  /* 0x0000000000077919 */ /* 0x000e220000002600 */
[----:B------:R-:W1:Y:S01]  /*0090*/  LDC.64 R2, c[0x0][0x388] ;  /* 0x0000e200ff027b82 */ /* 0x000e620000000a00 */
[----:B------:R-:W0:Y:S01]  /*00a0*/  LDCU UR6, c[0x0][0x374] ;  /* 0x00006e80ff0677ac */ /* 0x000e220008000800 */
[----:B------:R-:W2:Y:S01]  /*00b0*/  LDCU.64 UR4, c[0x0][0x358] ;  /* 0x00006b00ff0477ac */ /* 0x000ea20008000a00 */
[----:B0-----:R-:W-:-:S04]  /*00c0*/  IMAD R5, R0, UR6, R7 ;  /* 0x0000000600057c24 */ /* 0x001fc8000f8e0207 */
[----:B-1----:R-:W-:Y:S02]  /*00d0*/  IMAD.WIDE.U32 R2, R5, 0x2, R2 ;  /* 0x0000000205027825 */ /* 0x002fe400078e0002 */
[----:B------:R-:W0:Y:S04]  /*00e0*/  LDC.64 R4, c[0x0][0x380] ;  /* 0x0000e000ff047b82 */ /* 0x000e280000000a00 */
[----:B--2---:R-:W2:Y:S01]  /*00f0*/  LDG.E.S16 R3, desc[UR4][R2.64] ;  /* 0x0000000402037981 */ /* 0x004ea2000c1e1700 */
[----:B------:R-:W-:-:S04]  /*0100*/  IMAD R7, R7, UR7, R0 ;  /* 0x0000000707077c24 */ /* 0x000fc8000f8e0200 */
[----:B0-----:R-:W-:-:S05]  /*0110*/  IMAD.WIDE.U32 R4, R7, 0x4, R4 ;  /* 0x0000000407047825 */ /* 0x001fca00078e0004 */
[----:B--2---:R-:W-:Y:S01]  /*0120*/  STG.E desc[UR4][R4.64], R3 ;  /* 0x0000000304007986 */ /* 0x004fe2000c101904 */
[----:B------:R-:W-:Y:S05]  /*0130*/  EXIT ;  /* 0x000000000000794d */ /* 0x000fea0003800000 */
.L_x_271:
        /* <DEDUP_REMOVED lines=12> */
.L_x_294:


//--------------------- .text.cudaChannelDecorr2  --------------------------
	.section	.text.cudaChannelDecorr2,"ax",@progbits
	.align	128
        .global         cudaChannelDecorr2
        .type           cudaChannelDecorr2,@function
        .size           cudaChannelDecorr2,(.L_x_295 - cudaChannelDecorr2)
        .other          cudaChannelDecorr2,@"STO_CUDA_ENTRY STV_DEFAULT"
cudaChannelDecorr2:
.text.cudaChannelDecorr2:
[----:B------:R-:W-:Y:S01]  /*0000*/  LDC R1, c[0x0][0x37c] ;  /* 0x0000df00ff017b82 */ /* 0x000fe20000000800 */
[----:B------:R-:W0:Y:S07]  /*0010*/  S2R R0, SR_TID.X ;  /* 0x0000000000007919 */ /* 0x000e2e0000002100 */
[----:B------:R-:W0:Y:S08]  /*0020*/  S2UR UR4, SR_CTAID.X ;  /* 0x00000000000479c3 */ /* 0x000e300000002500 */
[----:B------:R-:W0:Y:S08]  /*0030*/  LDC R7, c[0x0][0x360] ;  /* 0x0000d800ff077b82 */ /* 0x000e300000000800 */
[----:B------:R-:W1:Y:S01]  /*0040*/  LDC R6, c[0x0][0x390] ;  /* 0x0000e400ff067b82 */ /* 0x000e620000000800 */
[----:B0-----:R-:W-:-:S05]  /*0050*/  IMAD R7, R7, UR4, R0 ;  /* 0x0000000407077c24 */ /* 0x001fca000f8e0200 */
[----:B-1----:R-:W-:-:S13]  /*0060*/  ISETP.GE.AND P0, PT, R7, R6, PT ;  /* 0x000000060700720c */ /* 0x002fda0003f06270 */
[----:B------:R-:W-:Y:S05]  /*0070*/  @P0 EXIT ;  /* 0x000000000000094d */ /* 0x000fea0003800000 */
[----:B------:R-:W0:Y:S01]  /*0080*/  LDC.64 R2, c[0x0][0x388] ;  /* 0x0000e200ff027b82 */ /* 0x000e220000000a00 */
[----:B------:R-:W1:Y:S07]  /*0090*/  LDCU.64 UR4, c[0x0][0x358] ;  /* 0x00006b00ff0477ac */ /* 0x000e6e0008000a00 */
[----:B------:R-:W2:Y:S01]  /*00a0*/  LDC.64 R4, c[0x0][0x380] ;  /* 0x0000e000ff047b82 */ /* 0x000ea20000000a00 */
[----:B0-----:R-:W-:-:S06]  /*00b0*/  IMAD.WIDE R2, R7, 0x4, R2 ;  /* 0x0000000407027825 */ /* 0x001fcc00078e0202 */
[----:B-1----:R-:W3:Y:S01]  /*00c0*/  LDG.E R2, desc[UR4][R2.64] ;  /* 0x0000000402027981 */ /* 0x002ee2000c1e1900 */
[----:B--2---:R-:W-:-:S04]  /*00d0*/  IMAD.WIDE R4, R7, 0x4, R4 ;  /* 0x0000000407047825 */ /* 0x004fc800078e0204 */
[----:B------:R-:W-:Y:S01]  /*00e0*/  IMAD.WIDE R6, R6, 0x4, R4 ;  /* 0x0000000406067825 */ /* 0x000fe200078e0204 */
[C---:B---3--:R-:W-:Y:S02]  /*00f0*/  PRMT R9, R2.reuse, 0x9910, RZ ;  /* 0x0000991002097816 */ /* 0x048fe400000000ff */
[----:B------:R-:W-:-:S03]  /*0100*/  PRMT R11, R2, 0xbb32, RZ ;  /* 0x0000bb32020b7816 */ /* 0x000fc600000000ff */
[----:B------:R-:W-:Y:S04]  /*0110*/  STG.E desc[UR4][R4.64], R9 ;  /* 0x0000000904007986 */ /* 0x000fe8000c101904 */
[----:B------:R-:W-:Y:S01]  /*0120*/  STG.E desc[UR4][R6.64], R11 ;  /* 0x0000000b06007986 */ /* 0x000fe2000c101904 */
[----:B------:R-:W-:Y:S05]  /*0130*/  EXIT ;  /* 0x000000000000794d */ /* 0x000fea0003800000 */
.L_x_272:
        /* <DEDUP_REMOVED lines=12> */
.L_x_295:


//--------------------- .text.cudaStereoDecorr    --------------------------
	.section	.text.cudaStereoDecorr,"ax",@progbits
	.align	128
        .global         cudaStereoDecorr
        .type           cudaStereoDecorr,@function
        .size           cudaStereoDecorr,(.L_x_296 - cudaStereoDecorr)
        .other          cudaStereoDecorr,@"STO_CUDA_ENTRY STV_DEFAULT"
cudaStereoDecorr:
.text.cudaStereoDecorr:
        /* <DEDUP_REMOVED lines=15> */
[C---:B---3--:R-:W-:Y:S02]  /*00f0*/  PRMT R9, R6.reuse, 0x7632, R9 ;  /* 0x0000763206097816 */ /* 0x048fe40000000009 */
[----:B------:R-:W-:Y:S02]  /*0100*/  PRMT R11, R6, 0x9910, RZ ;  /* 0x00009910060b7816 */ /* 0x000fe400000000ff */
[CC--:B------:R-:W-:Y:S02]  /*0110*/  LOP3.LUT R0, R9.reuse, R6.reuse, RZ, 0x3c, !PT ;  /* 0x0000000609007212 */ /* 0x0c0fe400078e3cff */
[----:B------:R-:W-:Y:S01]  /*0120*/  LOP3.LUT R9, R9, R6, RZ, 0xc0, !PT ;  /* 0x0000000609097212 */ /* 0x000fe200078ec0ff */
[----:B------:R-:W-:Y:S01]  /*0130*/  STG.E desc[UR4][R2.64], R11 ;  /* 0x0000000b02007986 */ /* 0x000fe2000c101904 */
[----:B------:R-:W-:-:S04]  /*0140*/  PRMT R0, R0, 0x9910, RZ ;  /* 0x0000991000007816 */ /* 0x000fc800000000ff */
[----:B------:R-:W-:Y:S02]  /*0150*/  LEA.HI.SX32 R9, R0, R9, 0x1f ;  /* 0x0000000900097211 */ /* 0x000fe400078ffaff */
[----:B------:R-:W-:Y:S01]  /*0160*/  PRMT R0, R6, 0xbb32, RZ ;  /* 0x0000bb3206007816 */ /* 0x000fe200000000ff */
[----:B------:R-:W-:Y:S01]  /*0170*/  IMAD.WIDE R6, R13, 0x4, R4 ;  /* 0x000000040d067825 */ /* 0x000fe200078e0204 */
[----:B------:R-:W-:-:S03]  /*0180*/  PRMT R10, R9, 0x9910, RZ ;  /* 0x00009910090a7816 */ /* 0x000fc600000000ff */
[----:B------:R-:W-:Y:S01]  /*0190*/  IMAD.IADD R15, R11, 0x1, -R0 ;  /* 0x000000010b0f7824 */ /* 0x000fe200078e0a00 */
[----:B------:R-:W-:Y:S01]  /*01a0*/  STG.E desc[UR4][R4.64], R0 ;  /* 0x0000000004007986 */ /* 0x000fe2000c101904 */
[----:B------:R-:W-:-:S04]  /*01b0*/  IMAD.WIDE R8, R13, 0x4, R6 ;  /* 0x000000040d087825 */ /* 0x000fc800078e0206 */
[----:B------:R-:W-:-:S05]  /*01c0*/  IMAD.MOV.U32 R13, RZ, RZ, R10 ;  /* 0x000000ffff0d7224 */ /* 0x000fca00078e000a */
[----:B------:R-:W-:Y:S04]  /*01d0*/  STG.E desc[UR4][R6.64], R13 ;  /* 0x0000000d06007986 */ /* 0x000fe8000c101904 */
[----:B------:R-:W-:Y:S01]  /*01e0*/  STG.E desc[UR4][R8.64], R15 ;  /* 0x0000000f08007986 */ /* 0x000fe2000c101904 */
[----:B------:R-:W-:Y:S05]  /*01f0*/  EXIT ;  /* 0x000000000000794d */ /* 0x000fea0003800000 */
.L_x_273:
        /* <DEDUP_REMOVED lines=16> */
.L_x_296:


//--------------------- .nv.shared.cudaFindPartitionOrder --------------------------
	.section	.nv.shared.cudaFindPartitionOrder,"aw",@nobits
	.sectionflags	@""
	.align	4
.nv.shared.cudaFindPartitionOrder:
	.zero		4544


//--------------------- .nv.shared.reserved.0     --------------------------
	.section	.nv.shared.reserved.0,"aw",@nobits
	.weak		__nv_reservedSMEM_offset_0_alias
	.size		__nv_reservedSMEM_offset_0_alias, 0, 64
	.other		__nv_reservedSMEM_offset_0_alias,@"STO_CUDA_RESERVED_SHARED STV_DEFAULT"
__nv_reservedSMEM_offset_0_alias:
	.zero		0
	.zero		64


//--------------------- .nv.shared.cudaFindRiceParameter --------------------------
	.section	.nv.shared.cudaFindRiceParameter,"aw",@nobits
	.sectionflags	@""
	.align	4
.nv.shared.cudaFindRiceParameter:
	.zero		3072


//--------------------- .nv.shared.cudaSumPartition --------------------------
	.section	.nv.shared.cudaSumPartition,"aw",@nobits
	.sectionflags	@""
	.align	4
.nv.shared.cudaSumPartition:
	.zero		3200


//--------------------- .nv.shared.cudaCalcLargePartition --------------------------
	.section	.nv.shared.cudaCalcLargePartition,"aw",@nobits
	.sectionflags	@""
	.align	4
.nv.shared.cudaCalcLargePartition:
	.zero		3264


//--------------------- .nv.shared.cudaCalcPartition16 --------------------------
	.section	.nv.shared.cudaCalcPartition16,"aw",@nobits
	.sectionflags	@""
	.align	4
.nv.shared.cudaCalcPartition16:
	.zero		2368


//--------------------- .nv.shared.cudaCalcPartition --------------------------
	.section	.nv.shared.cudaCalcPartition,"aw",@nobits
	.sectionflags	@""
	.align	4
.nv.shared.cudaCalcPartition:
	.zero		2368


//--------------------- .nv.shared.cudaEncodeResidual --------------------------
	.section	.nv.shared.cudaEncodeResidual,"aw",@nobits
	.sectionflags	@""
	.align	4
.nv.shared.cudaEncodeResidual:
	.zero		2368


//--------------------- .nv.shared.cudaCopyBestMethodStereo --------------------------
	.section	.nv.shared.cudaCopyBestMethodStereo,"aw",@nobits
	.sectionflags	@""
	.align	4
.nv.shared.cudaCopyBestMethodStereo:
	.zero		1064


//--------------------- .nv.shared.cudaCopyBestMethod --------------------------
	.section	.nv.shared.cudaCopyBestMethod,"aw",@nobits
	.sectionflags	@""
	.align	4
.nv.shared.cudaCopyBestMethod:
	.zero		1028


//--------------------- .nv.shared.cudaChooseBestMethod --------------------------
	.section	.nv.shared.cudaChooseBestMethod,"aw",@nobits
	.sectionflags	@""
	.align	4
.nv.shared.cudaChooseBestMethod:
	.zero		5120


//--------------------- .nv.shared.cudaEstimateResidual12 --------------------------
	.section	.nv.shared.cudaEstimateResidual12,"aw",@nobits
	.sectionflags	@""
	.align	4
.nv.shared.cudaEstimateResidual12:
	.zero		4736


//--------------------- .nv.shared.cudaEstimateResidual8 --------------------------
	.section	.nv.shared.cudaEstimateResidual8,"aw",@nobits
	.sectionflags	@""
	.align	4
.nv.shared.cudaEstimateResidual8:
	.zero		4736


//--------------------- .nv.shared.cudaEstimateResidual --------------------------
	.section	.nv.shared.cudaEstimateResidual,"aw",@nobits
	.sectionflags	@""
	.align	4
.nv.shared.cudaEstimateResidual:
	.zero		4736


//--------------------- .nv.shared.cudaComputeLPCLattice --------------------------
	.section	.nv.shared.cudaComputeLPCLattice,"aw",@nobits
	.sectionflags	@""
	.align	4
.nv.shared.cudaComputeLPCLattice:
	.zero		5824


//--------------------- .nv.shared.cudaQuantizeLPC --------------------------
	.section	.nv.shared.cudaQuantizeLPC,"aw",@nobits
	.sectionflags	@""
	.align	4
.nv.shared.cudaQuantizeLPC:
	.zero		5184


//--------------------- .nv.shared.cudaComputeLPC --------------------------
	.section	.nv.shared.cudaComputeLPC,"aw",@nobits
	.sectionflags	@""
	.align	4
.nv.shared.cudaComputeLPC:
	.zero		1740


//--------------------- .nv.shared.cudaComputeAutocor --------------------------
	.section	.nv.shared.cudaComputeAutocor,"aw",@nobits
	.sectionflags	@""
	.align	4
.nv.shared.cudaComputeAutocor:
	.zero		4308


//--------------------- .nv.shared.cudaFindWastedBits --------------------------
	.section	.nv.shared.cudaFindWastedBits,"aw",@nobits
	.sectionflags	@""
	.align	4
.nv.shared.cudaFindWastedBits:
	.zero		3136


//--------------------- .nv.constant0.cudaFindPartitionOrder --------------------------
	.section	.nv.constant0.cudaFindPartitionOrder,"a",@progbits
	.sectionflags	@""
	.align	4
.nv.constant0.cudaFindPartitionOrder:
	.zero		924


//--------------------- .nv.constant0.cudaFindRiceParameter --------------------------
	.section	.nv.constant0.cudaFindRiceParameter,"a",@progbits
	.sectionflags	@""
	.align	4
.nv.constant0.cudaFindRiceParameter:
	.zero		916


//--------------------- .nv.constant0.cudaSumPartition --------------------------
	.section	.nv.constant0.cudaSumPartition,"a",@progbits
	.sectionflags	@""
	.align	4
.nv.constant0.cudaSumPartition:
	.zero		908


//--------------------- .nv.constant0.cudaCalcLargePartition --------------------------
	.section	.nv.constant0.cudaCalcLargePartition,"a",@progbits
	.sectionflags	@""
	.align	4
.nv.constant0.cudaCalcLargePartition:
	.zero		940


//--------------------- .nv.constant0.cudaCalcPartition16 --------------------------
	.section	.nv.constant0.cudaCalcPartition16,"a",@progbits
	.sectionflags	@""
	.align	4
.nv.constant0.cudaCalcPartition16:
	.zero		940


//--------------------- .nv.constant0.cudaCalcPartition --------------------------
	.section	.nv.constant0.cudaCalcPartition,"a",@progbits
	.sectionflags	@""
	.align	4
.nv.constant0.cudaCalcPartition:
	.zero		940


//--------------------- .nv.constant0.cudaEncodeResidual --------------------------
	.section	.nv.constant0.cudaEncodeResidual,"a",@progbits
	.sectionflags	@""
	.align	4
.nv.constant0.cudaEncodeResidual:
	.zero		920


//--------------------- .nv.constant0.cudaCopyBestMethodStereo --------------------------
	.section	.nv.constant0.cudaCopyBestMethodStereo,"a",@progbits
	.sectionflags	@""
	.align	4
.nv.constant0.cudaCopyBestMethodStereo:
	.zero		916


//--------------------- .nv.constant0.cudaCopyBestMethod --------------------------
	.section	.nv.constant0.cudaCopyBestMethod,"a",@progbits
	.sectionflags	@""
	.align	4
.nv.constant0.cudaCopyBestMethod:
	.zero		916


//--------------------- .nv.constant0.cudaChooseBestMethod --------------------------
	.section	.nv.constant0.cudaChooseBestMethod,"a",@progbits
	.sectionflags	@""
	.align	4
.nv.constant0.cudaChooseBestMethod:
	.zero		920


//--------------------- .nv.constant0.cudaEstimateResidual12 --------------------------
	.section	.nv.constant0.cudaEstimateResidual12,"a",@progbits
	.sectionflags	@""
	.align	4
.nv.constant0.cudaEstimateResidual12:
	.zero		932


//--------------------- .nv.constant0.cudaEstimateResidual8 --------------------------
	.section	.nv.constant0.cudaEstimateResidual8,"a",@progbits
	.sectionflags	@""
	.align	4
.nv.constant0.cudaEstimateResidual8:
	.zero		932


//--------------------- .nv.constant0.cudaEstimateResidual --------------------------
	.section	.nv.constant0.cudaEstimateResidual,"a",@progbits
	.sectionflags	@""
	.align	4
.nv.constant0.cudaEstimateResidual:
	.zero		932


//--------------------- .nv.constant0.cudaComputeLPCLattice --------------------------
	.section	.nv.constant0.cudaComputeLPCLattice,"a",@progbits
	.sectionflags	@""
	.align	4
.nv.constant0.cudaComputeLPCLattice:
	.zero		928


//--------------------- .nv.constant0.cudaQuantizeLPC --------------------------
	.section	.nv.constant0.cudaQuantizeLPC,"a",@progbits
	.sectionflags	@""
	.align	4
.nv.constant0.cudaQuantizeLPC:
	.zero		932


//--------------------- .nv.constant0.cudaComputeLPC --------------------------
	.section	.nv.constant0.cudaComputeLPC,"a",@progbits
	.sectionflags	@""
	.align	4
.nv.constant0.cudaComputeLPC:
	.zero		944


//--------------------- .nv.constant0.cudaComputeAutocor --------------------------
	.section	.nv.constant0.cudaComputeAutocor,"a",@progbits
	.sectionflags	@""
	.align	4
.nv.constant0.cudaComputeAutocor:
	.zero		940


//--------------------- .nv.constant0.cudaFindWastedBits --------------------------
	.section	.nv.constant0.cudaFindWastedBits,"a",@progbits
	.sectionflags	@""
	.align	4
.nv.constant0.cudaFindWastedBits:
	.zero		920


//--------------------- .nv.constant0.cudaChannelDecorr --------------------------
	.section	.nv.constant0.cudaChannelDecorr,"a",@progbits
	.sectionflags	@""
	.align	4
.nv.constant0.cudaChannelDecorr:
	.zero		916


//--------------------- .nv.constant0.cudaChannelDecorr2 --------------------------
	.section	.nv.constant0.cudaChannelDecorr2,"a",@progbits
	.sectionflags	@""
	.align	4
.nv.constant0.cudaChannelDecorr2:
	.zero		916


//--------------------- .nv.constant0.cudaStereoDecorr --------------------------
	.section	.nv.constant0.cudaStereoDecorr,"a",@progbits
	.sectionflags	@""
	.align	4
.nv.constant0.cudaStereoDecorr:
	.zero		916


//--------------------- SYMBOLS --------------------------

	.type		.nv.reservedSmem.offset0,@object
	.size		.nv.reservedSmem.offset0,0x4
	.type		.nv.reservedSmem.cap,@object
	.size		.nv.reservedSmem.cap,0x4
